def matmul_kernel(
    a_ptr,
    b_ptr,
    c_ptr,
    M,
    N,
    K,
    stride_am,
    stride_ak,
    stride_bk,
    stride_bn,
    stride_cm,
    stride_cn,
    BLOCK_M: tl.constexpr,
    BLOCK_N: tl.constexpr,
    BLOCK_K: tl.constexpr,
    GROUP_M: tl.constexpr,
):
    pid = tl.program_id(axis=0)
    num_pid_m = tl.cdiv(M, BLOCK_M)
    num_pid_n = tl.cdiv(N, BLOCK_N)
    num_pid_in_group = GROUP_M * num_pid_n
    group_id = pid // num_pid_in_group
    first_pid_m = group_id * GROUP_M
    group_size_m = min(num_pid_m - first_pid_m, GROUP_M)
    pid_m = first_pid_m + ((pid % num_pid_in_group) % group_size_m)
    pid_n = (pid % num_pid_in_group) // group_size_m

    offs_am = (pid_m * BLOCK_M + tl.arange(0, BLOCK_M)) % M
    offs_bn = (pid_n * BLOCK_N + tl.arange(0, BLOCK_N)) % N
    offs_k = tl.arange(0, BLOCK_K)
    a_ptrs = a_ptr + offs_am[:, None] * stride_am + offs_k[None, :] * stride_ak
    b_ptrs = b_ptr + offs_k[:, None] * stride_bk + offs_bn[None, :] * stride_bn

    acc = tl.zeros((BLOCK_M, BLOCK_N), dtype=tl.float32)
    for kk in range(0, tl.cdiv(K, BLOCK_K)):
        a = tl.load(a_ptrs, mask=offs_k[None, :] < K - kk * BLOCK_K, other=0.0)
        b = tl.load(b_ptrs, mask=offs_k[:, None] < K - kk * BLOCK_K, other=0.0)
        acc = tl.dot(a, b, acc)
        a_ptrs += BLOCK_K * stride_ak
        b_ptrs += BLOCK_K * stride_bk

    c = acc.to(c_ptr.dtype.element_ty)
    offs_cm = pid_m * BLOCK_M + tl.arange(0, BLOCK_M)
    offs_cn = pid_n * BLOCK_N + tl.arange(0, BLOCK_N)
    c_ptrs = c_ptr + offs_cm[:, None] * stride_cm + offs_cn[None, :] * stride_cn
    mask = (offs_cm[:, None] < M) & (offs_cn[None, :] < N)
    tl.store(c_ptrs, c, mask=mask)

# config = {"BLOCK_K": 128, "BLOCK_M": 128, "BLOCK_N": 128, "GROUP_M": 8, "arch": "sm_100", "dtype": "fp8e4m3", "num_ctas": 1, "num_stages": 6, "num_warps": 4}
# arch = sm_100


// ===== COMPILED SASS (sm_100a) =====

	.target	sm_100a

	.elftype	@"ET_EXEC"


//--------------------- .note.nv.tkinfo           --------------------------
	.section	.note.nv.tkinfo,"",@"SHT_NOTE"
	.sectionflags	@"SHF_NOTE_NV_TKINFO"
	.tkinfo
        /*0018*/ 	.word	0x00000081
        /*0030*/ 	.string	""
        /*0030*/ 	.string	"ptxas-blackwell"
        /*0030*/ 	.string	"Cuda compilation tools, release 12.9, V12.9.86"
        /*0030*/ 	.string	"Build cuda_12.9.r12.9/compiler.36037853_0"
        /*0030*/ 	.string	"-v  -suppress-debug-info  -lineinfo  -arch sm_100a "



//--------------------- .note.nv.cuver            --------------------------
	.section	.note.nv.cuver,"",@"SHT_NOTE"
	.sectionflags	@"SHF_NOTE_NV_CUVER"
        /*0018*/ 	.short	0x0001
        /*001a*/ 	.short	0x0064
        /*001c*/ 	.short	0x0001
        /*001e*/ 	.short	0x0000
        /*0020*/ 	.short	0x0001
        /*0022*/ 	.short	0x0000


//--------------------- .nv.info                  --------------------------
	.section	.nv.info,"",@"SHT_CUDA_INFO"
	.align	4


	//----- nvinfo : EIATTR_REGCOUNT
	.align		4
        /*0000*/ 	.byte	0x04, 0x2f
        /*0002*/ 	.short	(.L_4 - .L_3)
	.align		4
.L_3:
        /*0004*/ 	.word	index@(matmul_kernel)
        /*0008*/ 	.word	0x000000a8


	//----- nvinfo : EIATTR_FRAME_SIZE
	.align		4
.L_4:
        /*000c*/ 	.byte	0x04, 0x11
        /*000e*/ 	.short	(.L_6 - .L_5)
	.align		4
.L_5:
        /*0010*/ 	.word	index@($__internal_2_$__cuda_sm10x_tcgen05_guardrail_trap_unallocated_columns_being_dealloced)
        /*0014*/ 	.word	0x00000c60


	//----- nvinfo : EIATTR_FRAME_SIZE
	.align		4
.L_6:
        /*0018*/ 	.byte	0x04, 0x11
        /*001a*/ 	.short	(.L_8 - .L_7)
	.align		4
.L_7:
        /*001c*/ 	.word	index@($__internal_1_$__cuda_sm10x_tcgen05_guardrail_trap_phase_invalid_during_alloc)
        /*0020*/ 	.word	0x00000c60


	//----- nvinfo : EIATTR_FRAME_SIZE
	.align		4
.L_8:
        /*0024*/ 	.byte	0x04, 0x11
        /*0026*/ 	.short	(.L_10 - .L_9)
	.align		4
.L_9:
        /*0028*/ 	.word	index@($__internal_0_$__cuda_sm10x_tcgen05_guardrail_trap_col_being_dealloced_not_returned_by_alloc)
        /*002c*/ 	.word	0x00000c60


	//----- nvinfo : EIATTR_FRAME_SIZE
	.align		4
.L_10:
        /*0030*/ 	.byte	0x04, 0x11
        /*0032*/ 	.short	(.L_12 - .L_11)
	.align		4
.L_11:
        /*0034*/ 	.word	index@(matmul_kernel)
        /*0038*/ 	.word	0x00000c60


	//----- nvinfo : EIATTR_MIN_STACK_SIZE
	.align		4
.L_12:
        /*003c*/ 	.byte	0x04, 0x12
        /*003e*/ 	.short	(.L_14 - .L_13)
	.align		4
.L_13:
        /*0040*/ 	.word	index@(matmul_kernel)
        /*0044*/ 	.word	0x00000c60
.L_14:


//--------------------- .nv.info.matmul_kernel    --------------------------
	.section	.nv.info.matmul_kernel,"",@"SHT_CUDA_INFO"
	.sectionflags	@""
	.align	4


	//----- nvinfo : EIATTR_CUDA_API_VERSION
	.align		4
        /*0000*/ 	.byte	0x04, 0x37
        /*0002*/ 	.short	(.L_16 - .L_15)
.L_15:
        /*0004*/ 	.word	0x00000081


	//----- nvinfo : EIATTR_KPARAM_INFO
	.align		4
.L_16:
        /*0008*/ 	.byte	0x04, 0x17
        /*000a*/ 	.short	(.L_18 - .L_17)
.L_17:
        /*000c*/ 	.word	0x00000000
        /*0010*/ 	.short	0x000d
        /*0012*/ 	.short	0x0048
        /*0014*/ 	.byte	0x00, 0xf4, 0x21, 0x00


	//----- nvinfo : EIATTR_KPARAM_INFO
	.align		4
.L_18:
        /*0018*/ 	.byte	0x04, 0x17
        /*001a*/ 	.short	(.L_20 - .L_19)
.L_19:
        /*001c*/ 	.word	0x00000000
        /*0020*/ 	.short	0x000c
        /*0022*/ 	.short	0x0040
        /*0024*/ 	.byte	0x00, 0xf4, 0x21, 0x00


	//----- nvinfo : EIATTR_KPARAM_INFO
	.align		4
.L_20:
        /*0028*/ 	.byte	0x04, 0x17
        /*002a*/ 	.short	(.L_22 - .L_21)
.L_21:
        /*002c*/ 	.word	0x00000000
        /*0030*/ 	.short	0x000b
        /*0032*/ 	.short	0x0038
        /*0034*/ 	.byte	0x00, 0xf0, 0x11, 0x00


	//----- nvinfo : EIATTR_KPARAM_INFO
	.align		4
.L_22:
        /*0038*/ 	.byte	0x04, 0x17
        /*003a*/ 	.short	(.L_24 - .L_23)
.L_23:
        /*003c*/ 	.word	0x00000000
        /*0040*/ 	.short	0x000a
        /*0042*/ 	.short	0x0034
        /*0044*/ 	.byte	0x00, 0xf0, 0x11, 0x00


	//----- nvinfo : EIATTR_KPARAM_INFO
	.align		4
.L_24:
        /*0048*/ 	.byte	0x04, 0x17
        /*004a*/ 	.short	(.L_26 - .L_25)
.L_25:
        /*004c*/ 	.word	0x00000000
        /*0050*/ 	.short	0x0009
        /*0052*/ 	.short	0x0030
        /*0054*/ 	.byte	0x00, 0xf0, 0x11, 0x00


	//----- nvinfo : EIATTR_KPARAM_INFO
	.align		4
.L_26:
        /*0058*/ 	.byte	0x04, 0x17
        /*005a*/ 	.short	(.L_28 - .L_27)
.L_27:
        /*005c*/ 	.word	0x00000000
        /*0060*/ 	.short	0x0008
        /*0062*/ 	.short	0x002c
        /*0064*/ 	.byte	0x00, 0xf0, 0x11, 0x00


	//----- nvinfo : EIATTR_KPARAM_INFO
	.align		4
.L_28:
        /*0068*/ 	.byte	0x04, 0x17
        /*006a*/ 	.short	(.L_30 - .L_29)
.L_29:
        /*006c*/ 	.word	0x00000000
        /*0070*/ 	.short	0x0007
        /*0072*/ 	.short	0x0028
        /*0074*/ 	.byte	0x00, 0xf0, 0x11, 0x00


	//----- nvinfo : EIATTR_KPARAM_INFO
	.align		4
.L_30:
        /*0078*/ 	.byte	0x04, 0x17
        /*007a*/ 	.short	(.L_32 - .L_31)
.L_31:
        /*007c*/ 	.word	0x00000000
        /*0080*/ 	.short	0x0006
        /*0082*/ 	.short	0x0024
        /*0084*/ 	.byte	0x00, 0xf0, 0x11, 0x00


	//----- nvinfo : EIATTR_KPARAM_INFO
	.align		4
.L_32:
        /*0088*/ 	.byte	0x04, 0x17
        /*008a*/ 	.short	(.L_34 - .L_33)
.L_33:
        /*008c*/ 	.word	0x00000000
        /*0090*/ 	.short	0x0005
        /*0092*/ 	.short	0x0020
        /*0094*/ 	.byte	0x00, 0xf0, 0x11, 0x00


	//----- nvinfo : EIATTR_KPARAM_INFO
	.align		4
.L_34:
        /*0098*/ 	.byte	0x04, 0x17
        /*009a*/ 	.short	(.L_36 - .L_35)
.L_35:
        /*009c*/ 	.word	0x00000000
        /*00a0*/ 	.short	0x0004
        /*00a2*/ 	.short	0x001c
        /*00a4*/ 	.byte	0x00, 0xf0, 0x11, 0x00


	//----- nvinfo : EIATTR_KPARAM_INFO
	.align		4
.L_36:
        /*00a8*/ 	.byte	0x04, 0x17
        /*00aa*/ 	.short	(.L_38 - .L_37)
.L_37:
        /*00ac*/ 	.word	0x00000000
        /*00b0*/ 	.short	0x0003
        /*00b2*/ 	.short	0x0018
        /*00b4*/ 	.byte	0x00, 0xf0, 0x11, 0x00


	//----- nvinfo : EIATTR_KPARAM_INFO
	.align		4
.L_38:
        /*00b8*/ 	.byte	0x04, 0x17
        /*00ba*/ 	.short	(.L_40 - .L_39)
.L_39:
        /*00bc*/ 	.word	0x00000000
        /*00c0*/ 	.short	0x0002
        /*00c2*/ 	.short	0x0010
        /*00c4*/ 	.byte	0x00, 0xf4, 0x21, 0x00


	//----- nvinfo : EIATTR_KPARAM_INFO
	.align		4
.L_40:
        /*00c8*/ 	.byte	0x04, 0x17
        /*00ca*/ 	.short	(.L_42 - .L_41)
.L_41:
        /*00cc*/ 	.word	0x00000000
        /*00d0*/ 	.short	0x0001
        /*00d2*/ 	.short	0x0008
        /*00d4*/ 	.byte	0x00, 0xf4, 0x21, 0x00


	//----- nvinfo : EIATTR_KPARAM_INFO
	.align		4
.L_42:
        /*00d8*/ 	.byte	0x04, 0x17
        /*00da*/ 	.short	(.L_44 - .L_43)
.L_43:
        /*00dc*/ 	.word	0x00000000
        /*00e0*/ 	.short	0x0000
        /*00e2*/ 	.short	0x0000
        /*00e4*/ 	.byte	0x00, 0xf4, 0x21, 0x00


	//----- nvinfo : EIATTR_AT_ENTRY_FRAGMENTS
	.align		4
.L_44:
        /*00e8*/ 	.byte	0x04, 0x4f
        /*00ea*/ 	.short	(.L_46 - .L_45)


	//   ....[0]....
.L_45:
        /*00ec*/ 	.word	0x00000004


	//----- nvinfo : EIATTR_RESERVED_SMEM_USED
	.align		4
.L_46:
        /*00f0*/ 	.byte	0x01, 0x41
	.zero		2


	//----- nvinfo : EIATTR_SPARSE_MMA_MASK
	.align		4
        /*00f4*/ 	.byte	0x03, 0x50
        /*00f6*/ 	.short	0x0000


	//----- nvinfo : EIATTR_TCGEN05_1CTA_USED
	.align		4
        /*00f8*/ 	.byte	0x01, 0x51
	.zero		2


	//----- nvinfo : EIATTR_MAXREG_COUNT
	.align		4
        /*00fc*/ 	.byte	0x03, 0x1b
        /*00fe*/ 	.short	0x00ff


	//----- nvinfo : EIATTR_NUM_BARRIERS
	.align		4
        /*0100*/ 	.byte	0x02, 0x4c
        /*0102*/ 	.byte	0x01
	.zero		1


	//----- nvinfo : EIATTR_ANNOTATIONS
	.align		4
        /*0104*/ 	.byte	0x04, 0x55
        /*0106*/ 	.short	(.L_48 - .L_47)


	//   ....[0]....
.L_47:
        /*0108*/ 	.word	0x00000001
        /*010c*/ 	.byte	0x90, 0x09, 0x00, 0x00, 0x01, 0x00, 0x00, 0x00, 0x10, 0x0b, 0x00, 0x00, 0x01, 0x00, 0x00, 0x00
        /* <DEDUP_REMOVED lines=1179> */
        /*4acc*/ 	.byte	0xc0, 0x57, 0x02, 0x00, 0x01, 0x00, 0x00, 0x00, 0xf0, 0x57, 0x02, 0x00


	//----- nvinfo : EIATTR_INT_WARP_WIDE_INSTR_OFFSETS
	.align		4
.L_48:
        /*4ad8*/ 	.byte	0x04, 0x31
        /*4ada*/ 	.short	(.L_50 - .L_49)


	//   ....[0]....
.L_49:
        /*4adc*/ 	.word	0x00002390


	//   ....[1]....
        /*4ae0*/ 	.word	0x000023c0


	//   ....[2]....
        /*4ae4*/ 	.word	0x0000ec70


	//   ....[3]....
        /*4ae8*/ 	.word	0x00025e30


	//   ....[4]....
        /*4aec*/ 	.word	0x00025e80


	//----- nvinfo : EIATTR_COOP_GROUP_MASK_REGIDS
	.align		4
.L_50:
        /*4af0*/ 	.byte	0x04, 0x29
        /*4af2*/ 	.short	(.L_52 - .L_51)


	//   ....[0]....
.L_51:
        /*4af4*/ 	.word	0xffffffff


	//   ....[1]....
        /*4af8*/ 	.word	0xffffffff


	//   ....[2]....
        /*4afc*/ 	.word	0xffffffff


	//   ....[3]....
        /*4b00*/ 	.word	0xffffffff


	//----- nvinfo : EIATTR_COOP_GROUP_INSTR_OFFSETS
	.align		4
.L_52:
        /*4b04*/ 	.byte	0x04, 0x28
        /*4b06*/ 	.short	(.L_54 - .L_53)


	//   ....[0]....
.L_53:
        /*4b08*/ 	.word	0x00000070


	//   ....[1]....
        /*4b0c*/ 	.word	0x00000330


	//   ....[2]....
        /*4b10*/ 	.word	0x00025cc0


	//   ....[3]....
        /*4b14*/ 	.word	0x00025f30


	//----- nvinfo : EIATTR_VRC_CTA_INIT_COUNT
	.align		4
.L_54:
        /*4b18*/ 	.byte	0x02, 0x4a
        /*4b1a*/ 	.byte	0x80
	.zero		1


	//----- nvinfo : EIATTR_MBARRIER_INSTR_OFFSETS
	.align		4
        /*4b1c*/ 	.byte	0x04, 0x39
        /*4b1e*/ 	.short	(.L_56 - .L_55)


	//   ....[0]....
.L_55:
        /*4b20*/ 	.word	0x000025b0
        /*4b24*/ 	.word	0x000000ff
        /*4b28*/ 	.word	0x00000000
        /*4b2c*/ 	.short	0x0100
        /*4b2e*/ 	.byte	0x06
	.zero		1


	//   ....[1]....
        /*4b30*/ 	.word	0x0000ecb0
        /*4b34*/ 	.word	0x000000ff
        /*4b38*/ 	.word	0x00010008
        /*4b3c*/ 	.short	0x0100
        /*4b3e*/ 	.byte	0x09
	.zero		1


	//   ....[2]....
        /*4b40*/ 	.word	0x00015d20
        /*4b44*/ 	.word	0x000000ff
        /*4b48*/ 	.word	0x00000000
        /*4b4c*/ 	.short	0x010a
        /*4b4e*/ 	.byte	0x06
	.zero		1


	//   ....[3]....
        /*4b50*/ 	.word	0x00021760
        /*4b54*/ 	.word	0x000000ff
        /*4b58*/ 	.word	0x00000000
        /*4b5c*/ 	.short	0x010a
        /*4b5e*/ 	.byte	0x06
	.zero		1


	//   ....[4]....
        /*4b60*/ 	.word	0x000218e0
        /*4b64*/ 	.word	0x000000ff
        /*4b68*/ 	.word	0x00010000
        /*4b6c*/ 	.short	0x0108
        /*4b6e*/ 	.byte	0x09
	.zero		1


	//   ....[5]....
        /*4b70*/ 	.word	0x00021910
        /*4b74*/ 	.word	0x000000ff
        /*4b78*/ 	.word	0x00010008
        /*4b7c*/ 	.short	0x0108
        /*4b7e*/ 	.byte	0x09
	.zero		1


	//   ....[6]....
        /*4b80*/ 	.word	0x00025f50
        /*4b84*/ 	.word	0x000000ff
        /*4b88*/ 	.word	0x00000000
        /*4b8c*/ 	.short	0x010a
        /*4b8e*/ 	.byte	0x06
	.zero		1


	//   ....[7]....
        /*4b90*/ 	.word	0x00025f80
        /*4b94*/ 	.word	0x000000ff
        /*4b98*/ 	.word	0x00000000
        /*4b9c*/ 	.short	0x010a
        /*4b9e*/ 	.byte	0x06
	.zero		1


	//----- nvinfo : EIATTR_NUM_MBARRIERS
	.align		4
.L_56:
        /*4ba0*/ 	.byte	0x03, 0x38
        /*4ba2*/ 	.short	0x0002


	//----- nvinfo : EIATTR_EXIT_INSTR_OFFSETS
	.align		4
        /*4ba4*/ 	.byte	0x04, 0x1c
        /*4ba6*/ 	.short	(.L_58 - .L_57)


	//   ....[0]....
.L_57:
        /*4ba8*/ 	.word	0x00025f40


	//----- nvinfo : EIATTR_REQNTID
	.align		4
.L_58:
        /*4bac*/ 	.byte	0x04, 0x10
        /*4bae*/ 	.short	(.L_60 - .L_59)
.L_59:
        /*4bb0*/ 	.word	0x00000080
        /*4bb4*/ 	.word	0x00000001
        /*4bb8*/ 	.word	0x00000001


	//----- nvinfo : EIATTR_CRS_STACK_SIZE
	.align		4
.L_60:
        /*4bbc*/ 	.byte	0x04, 0x1e
        /*4bbe*/ 	.short	(.L_62 - .L_61)
.L_61:
        /*4bc0*/ 	.word	0x00000000


	//----- nvinfo : EIATTR_CBANK_PARAM_SIZE
	.align		4
.L_62:
        /*4bc4*/ 	.byte	0x03, 0x19
        /*4bc6*/ 	.short	0x0050


	//----- nvinfo : EIATTR_PARAM_CBANK
	.align		4
        /*4bc8*/ 	.byte	0x04, 0x0a
        /*4bca*/ 	.short	(.L_64 - .L_63)
	.align		4
.L_63:
        /*4bcc*/ 	.word	index@(.nv.constant0.matmul_kernel)
        /*4bd0*/ 	.short	0x0380
        /*4bd2*/ 	.short	0x0050


	//----- nvinfo : EIATTR_SW_WAR
	.align		4
.L_64:
        /*4bd4*/ 	.byte	0x04, 0x36
        /*4bd6*/ 	.short	(.L_66 - .L_65)
.L_65:
        /*4bd8*/ 	.word	0x00000008
.L_66:


//--------------------- .nv.compat                --------------------------
	.section	.nv.compat,"",@"SHT_CUDA_COMPAT_INFO"
	.align	4
        /*0000*/ 	.byte	0x02, 0x02, 0x02, 0x00, 0x02, 0x05, 0x05, 0x00, 0x02, 0x03, 0x00, 0x00, 0x02, 0x06, 0x01, 0x00


//--------------------- .nv.callgraph             --------------------------
	.section	.nv.callgraph,"",@"SHT_CUDA_CALLGRAPH"
	.align	4
	.sectionentsize	8
	.align		4
        /*0000*/ 	.word	0x00000000
	.align		4
        /*0004*/ 	.word	0xffffffff
	.align		4
        /*0008*/ 	.word	0x00000000
	.align		4
        /*000c*/ 	.word	0xfffffffe
	.align		4
        /*0010*/ 	.word	0x00000000
	.align		4
        /*0014*/ 	.word	0xfffffffd
	.align		4
        /*0018*/ 	.word	0x00000000
	.align		4
        /*001c*/ 	.word	0xfffffffc


//--------------------- .text.matmul_kernel       --------------------------
	.section	.text.matmul_kernel,"ax",@progbits
	.align	128
        .global         matmul_kernel
        .type           matmul_kernel,@function
        .size           matmul_kernel,(.L_x_20 - matmul_kernel)
        .other          matmul_kernel,@"STO_CUDA_ENTRY STV_DEFAULT"
matmul_kernel:
.text.matmul_kernel:
[----:B------:R-:W0:Y:S01]  /*0000*/  LDC R1, c[0x0][0x37c] ;  /* 0x0000df00ff017b82 */ /* 0x000e220000000800 */
[----:B------:R-:W1:Y:S01]  /*0010*/  S2R R2, SR_TID.X ;  /* 0x0000000000027919 */ /* 0x000e620000002100 */
[----:B0-----:R-:W-:Y:S01]  /*0020*/  VIADD R1, R1, 0xfffff3a0 ;  /* 0xfffff3a001017836 */ /* 0x001fe20000000000 */
[----:B-1----:R-:W-:-:S13]  /*0030*/  ISETP.GE.U32.AND P0, PT, R2, 0x20, PT ;  /* 0x000000200200780c */ /* 0x002fda0003f06070 */
[----:B------:R-:W-:Y:S02]  /*0040*/  VOTEU.ANY UP0, P0 ;  /* 0x0000000000ff7886 */ /* 0x000fe40000000100 */
[----:B------:R-:W-:Y:S05]  /*0050*/  BRA.U UP0, `(.L_x_0) ;  /* 0x0000000100b87547 */ /* 0x000fea000b800000 */
[----:B------:R-:W0:Y:S01]  /*0060*/  S2UR UR6, SR_CgaCtaId ;  /* 0x00000000000679c3 */ /* 0x000e220000008800 */
[----:B------:R-:W-:Y:S01]  /*0070*/  NOP ;  /* 0x0000000000007918 */ /* 0x000fe20000000000 */
[----:B------:R-:W-:Y:S02]  /*0080*/  UMOV UR4, 0x40 ;  /* 0x0000004000047882 */ /* 0x000fe40000000000 */
[----:B0-----:R-:W-:-:S09]  /*0090*/  ULEA UR4, UR6, UR4, 0x18 ;  /* 0x0000000406047291 */ /* 0x001fd2000f8ec0ff */
[----:B------:R-:W0:Y:S01]  /*00a0*/  LDS.U8 R0, [UR4] ;  /* 0x00000004ff007984 */ /* 0x000e220008000000 */
[----:B------:R-:W-:Y:S02]  /*00b0*/  UMOV UR4, 0x400 ;  /* 0x0000040000047882 */ /* 0x000fe40000000000 */
[----:B------:R-:W-:Y:S01]  /*00c0*/  ULEA UR4, UR6, UR4, 0x18 ;  /* 0x0000000406047291 */ /* 0x000fe2000f8ec0ff */
[----:B0-----:R-:W-:-:S13]  /*00d0*/  ISETP.NE.AND P0, PT, R0, RZ, PT ;  /* 0x000000ff0000720c */ /* 0x001fda0003f05270 */
[----:B------:R-:W-:Y:S05]  /*00e0*/  @P0 BRA `(.L_x_1) ;  /* 0x00000000007c0947 */ /* 0x000fea0003800000 */
[----:B------:R-:W-:-:S13]  /*00f0*/  ELECT P0, URZ, PT ;  /* 0x0000000000ff782f */ /* 0x000fda0003800000 */
[----:B------:R-:W-:Y:S05]  /*0100*/  @!P0 BRA `(.L_x_2) ;  /* 0x0000000000848947 */ /* 0x000fea0003800000 */
[----:B------:R-:W-:Y:S01]  /*0110*/  UMOV UR5, 0x4 ;  /* 0x0000000400057882 */ /* 0x000fe20000000000 */
[----:B------:R-:W-:Y:S02]  /*0120*/  IMAD.MOV.U32 R5, RZ, RZ, 0x1 ;  /* 0x00000001ff057424 */ /* 0x000fe400078e00ff */
[----:B------:R-:W-:Y:S02]  /*0130*/  IMAD.MOV.U32 R3, RZ, RZ, 0xf ;  /* 0x0000000fff037424 */ /* 0x000fe400078e00ff */
[----:B------:R-:W-:Y:S04]  /*0140*/  DEPBAR.LE SB0, 0x36 ;  /* 0x00008d800000791a */ /* 0x000fe80000000000 */
[----:B------:R-:W0:Y:S02]  /*0150*/  UTCATOMSWS.FIND_AND_SET.ALIGN UP1, UR5, UR5 ;  /* 0x00000005000575e3 */ /* 0x000e240008020800 */
[----:B0-----:R-:W-:-:S04]  /*0160*/  PLOP3.LUT P0, PT, PT, PT, UP1, 0x80, 0x8 ;  /* 0x000000000008781c */ /* 0x001fc80003f0f018 */
[----:B------:R-:W-:-:S04]  /*0170*/  SEL R0, RZ, 0xffffffff, !P0 ;  /* 0xffffffffff007807 */ /* 0x000fc80004000000 */
[----:B------:R-:W-:Y:S01]  /*0180*/  ISETP.NE.AND P0, PT, R0, RZ, PT ;  /* 0x000000ff0000720c */ /* 0x000fe20003f05270 */
[----:B------:R-:W-:-:S12]  /*0190*/  IMAD.U32 R0, RZ, RZ, UR5 ;  /* 0x00000005ff007e24 */ /* 0x000fd8000f8e00ff */
[----:B------:R-:W-:Y:S05]  /*01a0*/  @P0 BRA `(.L_x_3) ;  /* 0x0000000000240947 */ /* 0x000fea0003800000 */
.L_x_4:
[----:B------:R-:W-:Y:S05]  /*01b0*/  NANOSLEEP 0x64 ;  /* 0x000000640000795d */ /* 0x000fea0003800000 */
[----:B------:R-:W-:-:S05]  /*01c0*/  UMOV UR5, 0x4 ;  /* 0x0000000400057882 */ /* 0x000fca0000000000 */
[----:B------:R-:W-:Y:S04]  /*01d0*/  DEPBAR.LE SB0, 0x36 ;  /* 0x00008d800000791a */ /* 0x000fe80000000000 */
[----:B------:R-:W0:Y:S02]  /*01e0*/  UTCATOMSWS.FIND_AND_SET.ALIGN UP1, UR5, UR5 ;  /* 0x00000005000575e3 */ /* 0x000e240008020800 */
[----:B0-----:R-:W-:-:S04]  /*01f0*/  PLOP3.LUT P0, PT, PT, PT, UP1, 0x80, 0x8 ;  /* 0x000000000008781c */ /* 0x001fc80003f0f018 */
[----:B------:R-:W-:-:S04]  /*0200*/  SEL R0, RZ, 0xffffffff, !P0 ;  /* 0xffffffffff007807 */ /* 0x000fc80004000000 */
[----:B------:R-:W-:Y:S01]  /*0210*/  ISETP.NE.AND P0, PT, R0, RZ, PT ;  /* 0x000000ff0000720c */ /* 0x000fe20003f05270 */
[----:B------:R-:W-:-:S12]  /*0220*/  IMAD.U32 R0, RZ, RZ, UR5 ;  /* 0x00000005ff007e24 */ /* 0x000fd8000f8e00ff */
[----:B------:R-:W-:Y:S05]  /*0230*/  @!P0 BRA `(.L_x_4) ;  /* 0xfffffffc00dc8947 */ /* 0x000fea000383ffff */
.L_x_3:
[C---:B------:R-:W-:Y:S01]  /*0240*/  VIADD R4, R0.reuse, 0x10 ;  /* 0x0000001000047836 */ /* 0x040fe20000000000 */
[----:B------:R-:W-:Y:S01]  /*0250*/  UMOV UR5, 0x50 ;  /* 0x0000005000057882 */ /* 0x000fe20000000000 */
[----:B------:R-:W-:Y:S01]  /*0260*/  SHF.L.U32 R3, R3, R0, RZ ;  /* 0x0000000003037219 */ /* 0x000fe200000006ff */
[----:B------:R-:W-:Y:S01]  /*0270*/  ULEA UR5, UR6, UR5, 0x18 ;  /* 0x0000000506057291 */ /* 0x000fe2000f8ec0ff */
[----:B------:R-:W-:Y:S01]  /*0280*/  IMAD.SHL.U32 R0, R0, 0x20, RZ ;  /* 0x0000002000007824 */ /* 0x000fe200078e00ff */
[----:B------:R-:W-:-:S04]  /*0290*/  SHF.L.U32 R4, R5, R4, RZ ;  /* 0x0000000405047219 */ /* 0x000fc800000006ff */
[----:B------:R-:W-:-:S05]  /*02a0*/  LOP3.LUT R3, R4, R3, RZ, 0xfc, !PT ;  /* 0x0000000304037212 */ /* 0x000fca00078efcff */
[----:B------:R0:W-:Y:S04]  /*02b0*/  ATOMS.OR RZ, [UR5], R3 ;  /* 0x00000003ffff798c */ /* 0x0001e8000b000005 */
[----:B------:R0:W-:Y:S01]  /*02c0*/  STS [UR4], R0 ;  /* 0x00000000ff007988 */ /* 0x0001e20008000804 */
[----:B------:R-:W-:Y:S05]  /*02d0*/  BRA `(.L_x_2) ;  /* 0x0000000000107947 */ /* 0x000fea0003800000 */
.L_x_1:
[----:B------:R-:W-:Y:S01]  /*02e0*/  IMAD.MOV.U32 R0, RZ, RZ, -0x1 ;  /* 0xffffffffff007424 */ /* 0x000fe200078e00ff */
[----:B------:R-:W-:-:S04]  /*02f0*/  MOV R4, 0x320 ;  /* 0x0000032000047802 */ /* 0x000fc80000000f00 */
[----:B------:R0:W-:Y:S03]  /*0300*/  STS [UR4], R0 ;  /* 0x00000000ff007988 */ /* 0x0001e60008000804 */
[----:B0-----:R-:W-:Y:S05]  /*0310*/  CALL.REL.NOINC `($__internal_1_$__cuda_sm10x_tcgen05_guardrail_trap_phase_invalid_during_alloc) ;  /* 0x0000025c00307944 */ /* 0x001fea0003c00000 */
.L_x_2:
[----:B------:R-:W-:Y:S05]  /*0320*/  WARPSYNC.ALL ;  /* 0x0000000000007948 */ /* 0x000fea0003800000 */
[----:B------:R-:W-:Y:S01]  /*0330*/  NOP ;  /* 0x0000000000007918 */ /* 0x000fe20000000000 */
.L_x_0:
[----:B------:R-:W1:Y:S01]  /*0340*/  LDC.64 R28, c[0x0][0x398] ;  /* 0x0000e600ff1c7b82 */ /* 0x000e620000000a00 */
[----:B------:R-:W2:Y:S01]  /*0350*/  S2R R7, SR_CTAID.X ;  /* 0x0000000000077919 */ /* 0x000ea20000002500 */
[----:B------:R-:W-:Y:S01]  /*0360*/  UMOV UR9, 0x400 ;  /* 0x0000040000097882 */ /* 0x000fe20000000000 */
[----:B------:R-:W-:Y:S01]  /*0370*/  LOP3.LUT R107, R2, 0x7f, RZ, 0xc0, !PT ;  /* 0x0000007f026b7812 */ /* 0x000fe200078ec0ff */
[----:B------:R-:W3:Y:S04]  /*0380*/  LDCU UR11, c[0x0][0x3a4] ;  /* 0x00007480ff0b77ac */ /* 0x000ee80008000800 */
[----:B------:R-:W4:Y:S01]  /*0390*/  S2UR UR5, SR_CgaCtaId ;  /* 0x00000000000579c3 */ /* 0x000f220000008800 */
[----:B------:R-:W0:Y:S01]  /*03a0*/  LDCU.64 UR18, c[0x0][0x358] ;  /* 0x00006b00ff1277ac */ /* 0x000e220008000a00 */
[----:B------:R-:W0:Y:S06]  /*03b0*/  LDCU.128 UR12, c[0x0][0x380] ;  /* 0x00007000ff0c77ac */ /* 0x000e2c0008000c00 */
[----:B------:R-:W0:Y:S02]  /*03c0*/  LDC.64 R36, c[0x0][0x3a8] ;  /* 0x0000ea00ff247b82 */ /* 0x000e240000000a00 */
[----:B01----:R-:W-:Y:S01]  /*03d0*/  VIADD R0, R29, 0x7f ;  /* 0x0000007f1d007836 */ /* 0x003fe20000000000 */
[----:B------:R-:W-:-:S05]  /*03e0*/  IABS R39, R29 ;  /* 0x0000001d00277213 */ /* 0x000fca0000000000 */
[----:B------:R-:W-:Y:S01]  /*03f0*/  BAR.SYNC.DEFER_BLOCKING 0x0 ;  /* 0x0000000000007b1d */ /* 0x000fe20000010000 */
[----:B------:R-:W-:Y:S02]  /*0400*/  ISETP.NE.AND P3, PT, R28, RZ, PT ;  /* 0x000000ff1c00720c */ /* 0x000fe40003f65270 */
[----:B------:R-:W-:Y:S01]  /*0410*/  SHF.R.S32.HI R3, RZ, 0x1f, R0 ;  /* 0x0000001fff037819 */ /* 0x000fe20000011400 */
[----:B----4-:R-:W-:-:S03]  /*0420*/  ULEA UR9, UR5, UR9, 0x18 ;  /* 0x0000000905097291 */ /* 0x010fc6000f8ec0ff */
[----:B------:R-:W-:Y:S02]  /*0430*/  LEA.HI R3, R3, R0, RZ, 0x7 ;  /* 0x0000000003037211 */ /* 0x000fe400078f38ff */
[----:B--2---:R-:W-:Y:S02]  /*0440*/  IABS R10, R7 ;  /* 0x00000007000a7213 */ /* 0x004fe40000000000 */
[----:B------:R-:W-:-:S05]  /*0450*/  SHF.R.S32.HI R3, RZ, 0x7, R3 ;  /* 0x00000007ff037819 */ /* 0x000fca0000011403 */
[----:B------:R-:W-:-:S05]  /*0460*/  IMAD.SHL.U32 R6, R3, 0x8, RZ ;  /* 0x0000000803067824 */ /* 0x000fca00078e00ff */
[-C--:B------:R-:W-:Y:S02]  /*0470*/  IABS R3, R6.reuse ;  /* 0x0000000600037213 */ /* 0x080fe40000000000 */
[----:B------:R-:W-:Y:S02]  /*0480*/  IABS R11, R6 ;  /* 0x00000006000b7213 */ /* 0x000fe40000000000 */
[----:B------:R-:W0:Y:S08]  /*0490*/  I2F.RP R0, R3 ;  /* 0x0000000300007306 */ /* 0x000e300000209400 */
[----:B0-----:R-:W0:Y:S02]  /*04a0*/  MUFU.RCP R0, R0 ;  /* 0x0000000000007308 */ /* 0x001e240000001000 */
[----:B0-----:R-:W-:-:S02]  /*04b0*/  VIADD R4, R0, 0xffffffe ;  /* 0x0ffffffe00047836 */ /* 0x001fc40000000000 */
[----:B------:R-:W-:-:S04]  /*04c0*/  IMAD.MOV R0, RZ, RZ, -R11 ;  /* 0x000000ffff007224 */ /* 0x000fc800078e0a0b */
[----:B------:R0:W1:Y:S02]  /*04d0*/  F2I.FTZ.U32.TRUNC.NTZ R5, R4 ;  /* 0x0000000400057305 */ /* 0x000064000021f000 */
[----:B0-----:R-:W-:Y:S02]  /*04e0*/  IMAD.MOV.U32 R4, RZ, RZ, RZ ;  /* 0x000000ffff047224 */ /* 0x001fe400078e00ff */
[----:B-1----:R-:W-:-:S04]  /*04f0*/  IMAD.MOV R8, RZ, RZ, -R5 ;  /* 0x000000ffff087224 */ /* 0x002fc800078e0a05 */
[----:B------:R-:W-:Y:S02]  /*0500*/  IMAD R9, R8, R3, RZ ;  /* 0x0000000308097224 */ /* 0x000fe400078e02ff */
[----:B------:R-:W-:Y:S02]  /*0510*/  IMAD.MOV.U32 R8, RZ, RZ, R10 ;  /* 0x000000ffff087224 */ /* 0x000fe400078e000a */
[----:B------:R-:W-:-:S06]  /*0520*/  IMAD.HI.U32 R5, R5, R9, R4 ;  /* 0x0000000905057227 */ /* 0x000fcc00078e0004 */
[----:B------:R-:W-:-:S04]  /*0530*/  IMAD.HI.U32 R5, R5, R8, RZ ;  /* 0x0000000805057227 */ /* 0x000fc800078e00ff */
[----:B------:R-:W-:-:S05]  /*0540*/  IMAD R0, R5, R0, R8 ;  /* 0x0000000005007224 */ /* 0x000fca00078e0208 */
[----:B------:R-:W-:-:S13]  /*0550*/  ISETP.GT.U32.AND P1, PT, R3, R0, PT ;  /* 0x000000000300720c */ /* 0x000fda0003f24070 */
[----:B------:R-:W-:Y:S02]  /*0560*/  @!P1 IMAD.IADD R0, R0, 0x1, -R3 ;  /* 0x0000000100009824 */ /* 0x000fe400078e0a03 */
[----:B------:R-:W-:Y:S01]  /*0570*/  @!P1 VIADD R5, R5, 0x1 ;  /* 0x0000000105059836 */ /* 0x000fe20000000000 */
[----:B------:R-:W-:Y:S02]  /*0580*/  ISETP.NE.AND P1, PT, R6, RZ, PT ;  /* 0x000000ff0600720c */ /* 0x000fe40003f25270 */
[----:B------:R-:W-:Y:S02]  /*0590*/  ISETP.GE.U32.AND P0, PT, R0, R3, PT ;  /* 0x000000030000720c */ /* 0x000fe40003f06070 */
[----:B------:R-:W-:-:S04]  /*05a0*/  LOP3.LUT R0, R7, R6, RZ, 0x3c, !PT ;  /* 0x0000000607007212 */ /* 0x000fc800078e3cff */
[----:B------:R-:W-:Y:S01]  /*05b0*/  ISETP.GE.AND P2, PT, R0, RZ, PT ;  /* 0x000000ff0000720c */ /* 0x000fe20003f46270 */
[----:B------:R-:W-:-:S05]  /*05c0*/  VIADD R0, R28, 0x7f ;  /* 0x0000007f1c007836 */ /* 0x000fca0000000000 */
[----:B------:R-:W-:Y:S01]  /*05d0*/  SHF.R.S32.HI R3, RZ, 0x1f, R0 ;  /* 0x0000001fff037819 */ /* 0x000fe20000011400 */
[----:B------:R-:W-:-:S03]  /*05e0*/  @P0 VIADD R5, R5, 0x1 ;  /* 0x0000000105050836 */ /* 0x000fc60000000000 */
[----:B------:R-:W-:Y:S01]  /*05f0*/  LEA.HI R3, R3, R0, RZ, 0x7 ;  /* 0x0000000003037211 */ /* 0x000fe200078f38ff */
[----:B------:R-:W-:-:S04]  /*0600*/  IMAD.MOV.U32 R4, RZ, RZ, R5 ;  /* 0x000000ffff047224 */ /* 0x000fc800078e0005 */
[----:B------:R-:W-:Y:S01]  /*0610*/  @!P2 IMAD.MOV R4, RZ, RZ, -R4 ;  /* 0x000000ffff04a224 */ /* 0x000fe200078e0a04 */
[----:B------:R-:W-:-:S05]  /*0620*/  @!P1 LOP3.LUT R4, RZ, R6, RZ, 0x33, !PT ;  /* 0x00000006ff049212 */ /* 0x000fca00078e33ff */
[----:B------:R-:W-:Y:S02]  /*0630*/  IMAD.SHL.U32 R10, R4, 0x8, RZ ;  /* 0x00000008040a7824 */ /* 0x000fe400078e00ff */
[----:B------:R-:W-:-:S03]  /*0640*/  IMAD.MOV R4, RZ, RZ, -R4 ;  /* 0x000000ffff047224 */ /* 0x000fc600078e0a04 */
[----:B------:R-:W-:Y:S01]  /*0650*/  LEA.HI.SX32 R3, R3, -R10, 0x19 ;  /* 0x8000000a03037211 */ /* 0x000fe200078fcaff */
[----:B------:R-:W-:Y:S02]  /*0660*/  IMAD R8, R6, R4, R7 ;  /* 0x0000000406087224 */ /* 0x000fe400078e0207 */
[----:B------:R-:W-:Y:S01]  /*0670*/  IMAD.MOV.U32 R4, RZ, RZ, RZ ;  /* 0x000000ffff047224 */ /* 0x000fe200078e00ff */
[----:B------:R-:W-:Y:S02]  /*0680*/  VIMNMX R11, PT, PT, R3, 0x8, PT ;  /* 0x00000008030b7848 */ /* 0x000fe40003fe0100 */
[----:B------:R-:W-:Y:S02]  /*0690*/  IABS R6, R8 ;  /* 0x0000000800067213 */ /* 0x000fe40000000000 */
[-C--:B------:R-:W-:Y:S02]  /*06a0*/  IABS R9, R11.reuse ;  /* 0x0000000b00097213 */ /* 0x080fe40000000000 */
[----:B------:R-:W-:-:S02]  /*06b0*/  IABS R7, R11 ;  /* 0x0000000b00077213 */ /* 0x000fc40000000000 */
[----:B------:R-:W0:Y:S08]  /*06c0*/  I2F.RP R0, R9 ;  /* 0x0000000900007306 */ /* 0x000e300000209400 */
[----:B0-----:R-:W0:Y:S02]  /*06d0*/  MUFU.RCP R0, R0 ;  /* 0x0000000000007308 */ /* 0x001e240000001000 */
[----:B0-----:R-:W-:-:S02]  /*06e0*/  VIADD R5, R0, 0xffffffe ;  /* 0x0ffffffe00057836 */ /* 0x001fc40000000000 */
[----:B------:R-:W-:-:S04]  /*06f0*/  IMAD.MOV R0, RZ, RZ, -R7 ;  /* 0x000000ffff007224 */ /* 0x000fc800078e0a07 */
[----:B------:R-:W0:Y:S02]  /*0700*/  F2I.FTZ.U32.TRUNC.NTZ R5, R5 ;  /* 0x0000000500057305 */ /* 0x000e24000021f000 */
[----:B0-----:R-:W-:-:S04]  /*0710*/  IMAD.MOV R12, RZ, RZ, -R5 ;  /* 0x000000ffff0c7224 */ /* 0x001fc800078e0a05 */
[----:B------:R-:W-:-:S04]  /*0720*/  IMAD R3, R12, R9, RZ ;  /* 0x000000090c037224 */ /* 0x000fc800078e02ff */
[----:B------:R-:W-:Y:S01]  /*0730*/  IMAD.HI.U32 R4, R5, R3, R4 ;  /* 0x0000000305047227 */ /* 0x000fe200078e0004 */
[----:B------:R-:W-:-:S03]  /*0740*/  IABS R5, R28 ;  /* 0x0000001c00057213 */ /* 0x000fc60000000000 */
[----:B------:R-:W-:Y:S02]  /*0750*/  IMAD.MOV.U32 R3, RZ, RZ, R6 ;  /* 0x000000ffff037224 */ /* 0x000fe400078e0006 */
[----:B------:R-:W0:Y:S02]  /*0760*/  I2F.RP R6, R39 ;  /* 0x0000002700067306 */ /* 0x000e240000209400 */
[----:B------:R-:W-:-:S04]  /*0770*/  IMAD.HI.U32 R4, R4, R3, RZ ;  /* 0x0000000304047227 */ /* 0x000fc800078e00ff */
[----:B------:R-:W-:Y:S02]  /*0780*/  IMAD R0, R4, R0, R3 ;  /* 0x0000000004007224 */ /* 0x000fe400078e0203 */
[----:B------:R-:W-:-:S03]  /*0790*/  IMAD.MOV.U32 R3, RZ, RZ, R5 ;  /* 0x000000ffff037224 */ /* 0x000fc600078e0005 */
[----:B------:R-:W-:Y:S01]  /*07a0*/  ISETP.GT.U32.AND P1, PT, R9, R0, PT ;  /* 0x000000000900720c */ /* 0x000fe20003f24070 */
[----:B------:R-:W1:Y:S08]  /*07b0*/  I2F.RP R5, R3 ;  /* 0x0000000300057306 */ /* 0x000e700000209400 */
[----:B0-----:R-:W0:Y:S04]  /*07c0*/  MUFU.RCP R6, R6 ;  /* 0x0000000600067308 */ /* 0x001e280000001000 */
[----:B------:R-:W-:-:S02]  /*07d0*/  @!P1 IMAD.IADD R0, R0, 0x1, -R9 ;  /* 0x0000000100009824 */ /* 0x000fc400078e0a09 */
[----:B------:R-:W-:Y:S01]  /*07e0*/  @!P1 VIADD R4, R4, 0x1 ;  /* 0x0000000104049836 */ /* 0x000fe20000000000 */
[----:B------:R-:W-:Y:S01]  /*07f0*/  ISETP.NE.AND P1, PT, R11, RZ, PT ;  /* 0x000000ff0b00720c */ /* 0x000fe20003f25270 */
[----:B-1----:R-:W1:Y:S01]  /*0800*/  MUFU.RCP R5, R5 ;  /* 0x0000000500057308 */ /* 0x002e620000001000 */
[----:B------:R-:W-:Y:S02]  /*0810*/  ISETP.GE.U32.AND P0, PT, R0, R9, PT ;  /* 0x000000090000720c */ /* 0x000fe40003f06070 */
[----:B------:R-:W-:Y:S01]  /*0820*/  LOP3.LUT R0, R8, R11, RZ, 0x3c, !PT ;  /* 0x0000000b08007212 */ /* 0x000fe200078e3cff */
[----:B------:R-:W2:Y:S01]  /*0830*/  LDS R9, [UR9] ;  /* 0x00000009ff097984 */ /* 0x000ea20008000800 */
[----:B------:R-:W-:Y:S01]  /*0840*/  BAR.SYNC.DEFER_BLOCKING 0x0 ;  /* 0x0000000000007b1d */ /* 0x000fe20000010000 */
[----:B0-----:R-:W-:Y:S01]  /*0850*/  VIADD R40, R6, 0xffffffe ;  /* 0x0ffffffe06287836 */ /* 0x001fe20000000000 */
[----:B------:R-:W-:-:S04]  /*0860*/  ISETP.GE.AND P2, PT, R0, RZ, PT ;  /* 0x000000ff0000720c */ /* 0x000fc80003f46270 */
[----:B------:R0:W4:Y:S03]  /*0870*/  F2I.FTZ.U32.TRUNC.NTZ R41, R40 ;  /* 0x0000002800297305 */ /* 0x000126000021f000 */
[----:B------:R-:W-:Y:S02]  /*0880*/  @P0 VIADD R4, R4, 0x1 ;  /* 0x0000000104040836 */ /* 0x000fe40000000000 */
[----:B-1----:R-:W-:-:S04]  /*0890*/  VIADD R5, R5, 0xffffffe ;  /* 0x0ffffffe05057836 */ /* 0x002fc80000000000 */
[----:B------:R-:W-:Y:S01]  /*08a0*/  @!P2 IMAD.MOV R4, RZ, RZ, -R4 ;  /* 0x000000ffff04a224 */ /* 0x000fe200078e0a04 */
[----:B------:R-:W-:Y:S01]  /*08b0*/  @!P1 LOP3.LUT R4, RZ, R11, RZ, 0x33, !PT ;  /* 0x0000000bff049212 */ /* 0x000fe200078e33ff */
[----:B0-----:R-:W-:Y:S01]  /*08c0*/  IMAD.MOV.U32 R40, RZ, RZ, RZ ;  /* 0x000000ffff287224 */ /* 0x001fe200078e00ff */
[----:B------:R-:W0:Y:S01]  /*08d0*/  F2I.FTZ.U32.TRUNC.NTZ R5, R5 ;  /* 0x0000000500057305 */ /* 0x000e22000021f000 */
[----:B------:R-:W-:Y:S01]  /*08e0*/  ISETP.NE.U32.AND P1, PT, R107, RZ, PT ;  /* 0x000000ff6b00720c */ /* 0x000fe20003f25070 */
[--C-:B----4-:R-:W-:Y:S02]  /*08f0*/  IMAD.MOV R6, RZ, RZ, -R41.reuse ;  /* 0x000000ffff067224 */ /* 0x110fe400078e0a29 */
[----:B------:R-:W-:Y:S02]  /*0900*/  IMAD.SHL.U32 R0, R4, 0x80, RZ ;  /* 0x0000008004007824 */ /* 0x000fe400078e00ff */
[----:B------:R-:W-:Y:S01]  /*0910*/  IMAD R7, R6, R39, RZ ;  /* 0x0000002706077224 */ /* 0x000fe200078e02ff */
[----:B------:R-:W-:Y:S01]  /*0920*/  SHF.R.U32.HI R6, RZ, 0x5, R2 ;  /* 0x00000005ff067819 */ /* 0x000fe20000011602 */
[----:B------:R-:W-:Y:S01]  /*0930*/  VIADD R101, R0, 0x1 ;  /* 0x0000000100657836 */ /* 0x000fe20000000000 */
[----:B------:R-:W-:Y:S01]  /*0940*/  IABS R47, R0 ;  /* 0x00000000002f7213 */ /* 0x000fe20000000000 */
[----:B------:R-:W-:Y:S01]  /*0950*/  IMAD.HI.U32 R40, R41, R7, R40 ;  /* 0x0000000729287227 */ /* 0x000fe200078e0028 */
[----:B------:R-:W-:-:S02]  /*0960*/  R2UR UR7, R6 ;  /* 0x00000000060772ca */ /* 0x000fc400000e0000 */
[----:B------:R-:W-:Y:S01]  /*0970*/  IABS R46, R101 ;  /* 0x00000065002e7213 */ /* 0x000fe20000000000 */
[----:B------:R-:W-:Y:S01]  /*0980*/  IMAD.MOV R6, RZ, RZ, -R4 ;  /* 0x000000ffff067224 */ /* 0x000fe200078e0a04 */
[----:B------:R-:W-:Y:S01]  /*0990*/  STL [R1+0x8e8], R101 ;  /* 0x0008e86501007387 */ /* 0x000fe20000100800 */
[----:B------:R-:W-:Y:S01]  /*09a0*/  VIADD R22, R0, 0x4 ;  /* 0x0000000400167836 */ /* 0x000fe20000000000 */
[----:B--2---:R-:W-:Y:S01]  /*09b0*/  R2UR UR8, R9 ;  /* 0x00000000090872ca */ /* 0x004fe200000e0000 */
[----:B------:R-:W-:-:S03]  /*09c0*/  IMAD.HI.U32 R4, R40, R47, RZ ;  /* 0x0000002f28047227 */ /* 0x000fc600078e00ff */
[----:B------:R-:W-:Y:S01]  /*09d0*/  IABS R43, R22 ;  /* 0x00000016002b7213 */ /* 0x000fe20000000000 */
[----:B------:R-:W-:Y:S02]  /*09e0*/  IMAD R6, R11, R6, R8 ;  /* 0x000000060b067224 */ /* 0x000fe400078e0208 */
[----:B------:R-:W-:Y:S01]  /*09f0*/  IMAD.MOV R8, RZ, RZ, -R4 ;  /* 0x000000ffff087224 */ /* 0x000fe200078e0a04 */
[----:B------:R-:W-:Y:S01]  /*0a00*/  USHF.L.U32 UR4, UR7, 0x15, URZ ;  /* 0x0000001507047899 */ /* 0x000fe200080006ff */
[C---:B------:R-:W-:Y:S02]  /*0a10*/  VIADD R15, R0.reuse, 0x3 ;  /* 0x00000003000f7836 */ /* 0x040fe40000000000 */
[----:B------:R-:W-:Y:S01]  /*0a20*/  IMAD R47, R39, R8, R47 ;  /* 0x00000008272f7224 */ /* 0x000fe200078e022f */
[----:B------:R-:W-:Y:S01]  /*0a30*/  ULOP3.LUT UR10, UR4, 0x600000, URZ, 0xc0, !UPT ;  /* 0x00600000040a7892 */ /* 0x000fe2000f8ec0ff */
[----:B------:R-:W-:Y:S01]  /*0a40*/  VIADD R16, R0, 0xc ;  /* 0x0000000c00107836 */ /* 0x000fe20000000000 */
[----:B------:R-:W-:Y:S01]  /*0a50*/  IABS R44, R15 ;  /* 0x0000000f002c7213 */ /* 0x000fe20000000000 */
[----:B------:R-:W-:Y:S01]  /*0a60*/  IMAD.HI.U32 R7, R40, R46, RZ ;  /* 0x0000002e28077227 */ /* 0x000fe200078e00ff */
[----:B------:R-:W-:-:S02]  /*0a70*/  UMOV UR4, 0x1 ;  /* 0x0000000100047882 */ /* 0x000fc40000000000 */
[----:B------:R-:W-:Y:S01]  /*0a80*/  IABS R32, R16 ;  /* 0x0000001000207213 */ /* 0x000fe20000000000 */
[----:B------:R-:W-:-:S04]  /*0a90*/  IMAD.HI.U32 R8, R40, R43, RZ ;  /* 0x0000002b28087227 */ /* 0x000fc800078e00ff */
[C---:B------:R-:W-:Y:S02]  /*0aa0*/  VIADD R13, R0.reuse, 0x8 ;  /* 0x00000008000d7836 */ /* 0x040fe40000000000 */
[----:B0-----:R-:W-:Y:S02]  /*0ab0*/  IMAD.MOV R12, RZ, RZ, -R5 ;  /* 0x000000ffff0c7224 */ /* 0x001fe400078e0a05 */
[----:B------:R-:W-:Y:S01]  /*0ac0*/  IMAD.MOV R7, RZ, RZ, -R7 ;  /* 0x000000ffff077224 */ /* 0x000fe200078e0a07 */
[----:B------:R-:W-:Y:S01]  /*0ad0*/  IABS R42, R13 ;  /* 0x0000000d002a7213 */ /* 0x000fe20000000000 */
[C---:B------:R-:W-:Y:S02]  /*0ae0*/  VIADD R25, R0.reuse, 0x2 ;  /* 0x0000000200197836 */ /* 0x040fe40000000000 */
[----:B------:R-:W-:Y:S02]  /*0af0*/  VIADD R14, R0, 0x9 ;  /* 0x00000009000e7836 */ /* 0x000fe40000000000 */
[----:B------:R-:W-:Y:S01]  /*0b00*/  IMAD.MOV R8, RZ, RZ, -R8 ;  /* 0x000000ffff087224 */ /* 0x000fe200078e0a08 */
[----:B------:R-:W-:Y:S01]  /*0b10*/  STL [R1+0x8e4], R25 ;  /* 0x0008e41901007387 */ /* 0x000fe20000100800 */
[----:B------:R-:W-:Y:S01]  /*0b20*/  IMAD R9, R12, R3, RZ ;  /* 0x000000030c097224 */ /* 0x000fe200078e02ff */
[----:B------:R-:W-:Y:S01]  /*0b30*/  IABS R41, R14 ;  /* 0x0000000e00297213 */ /* 0x000fe20000000000 */
[----:B------:R-:W-:Y:S01]  /*0b40*/  IMAD.MOV.U32 R4, RZ, RZ, RZ ;  /* 0x000000ffff047224 */ /* 0x000fe200078e00ff */
[----:B------:R0:W-:Y:S01]  /*0b50*/  STL [R1+0x8e0], R15 ;  /* 0x0008e00f01007387 */ /* 0x0001e20000100800 */
[C---:B------:R-:W-:Y:S01]  /*0b60*/  IMAD R46, R39.reuse, R7, R46 ;  /* 0x00000007272e7224 */ /* 0x040fe200078e022e */
[----:B------:R-:W-:Y:S01]  /*0b70*/  IABS R45, R25 ;  /* 0x00000019002d7213 */ /* 0x000fe20000000000 */
[----:B------:R-:W-:Y:S01]  /*0b80*/  IMAD R43, R39, R8, R43 ;  /* 0x00000008272b7224 */ /* 0x000fe200078e022b */
[----:B------:R-:W-:Y:S01]  /*0b90*/  STL [R1+0x8ec], R22 ;  /* 0x0008ec1601007387 */ /* 0x000fe20000100800 */
[----:B------:R-:W-:-:S02]  /*0ba0*/  VIADD R18, R0, 0xb ;  /* 0x0000000b00127836 */ /* 0x000fc40000000000 */
[----:B------:R-:W-:Y:S01]  /*0bb0*/  VIADD R103, R0, 0x30 ;  /* 0x0000003000677836 */ /* 0x000fe20000000000 */
[----:B------:R-:W-:Y:S01]  /*0bc0*/  STL [R1+0x8f0], R13 ;  /* 0x0008f00d01007387 */ /* 0x000fe20000100800 */
[----:B------:R-:W-:Y:S01]  /*0bd0*/  IMAD.HI.U32 R7, R40, R44, RZ ;  /* 0x0000002c28077227 */ /* 0x000fe200078e00ff */
[----:B------:R-:W-:Y:S02]  /*0be0*/  IABS R33, R18 ;  /* 0x0000001200217213 */ /* 0x000fe40000000000 */
[----:B------:R1:W-:Y:S01]  /*0bf0*/  STL [R1+0x8f4], R14 ;  /* 0x0008f40e01007387 */ /* 0x0003e20000100800 */
[----:B------:R-:W-:Y:S01]  /*0c00*/  VIADD R165, R0, 0xa ;  /* 0x0000000a00a57836 */ /* 0x000fe20000000000 */
[----:B------:R-:W-:Y:S01]  /*0c10*/  IABS R84, R103 ;  /* 0x0000006700547213 */ /* 0x000fe20000000000 */
[----:B------:R-:W-:-:S03]  /*0c20*/  IMAD.HI.U32 R8, R40, R32, RZ ;  /* 0x0000002028087227 */ /* 0x000fc600078e00ff */
[----:B------:R-:W-:Y:S01]  /*0c30*/  STL [R1+0x8f8], R165 ;  /* 0x0008f8a501007387 */ /* 0x000fe20000100800 */
[----:B------:R-:W-:Y:S01]  /*0c40*/  IMAD.HI.U32 R4, R5, R9, R4 ;  /* 0x0000000905047227 */ /* 0x000fe200078e0004 */
[----:B------:R-:W-:Y:S02]  /*0c50*/  IABS R34, R165 ;  /* 0x000000a500227213 */ /* 0x000fe40000000000 */
[----:B------:R-:W-:Y:S01]  /*0c60*/  STL [R1+0x8fc], R18 ;  /* 0x0008fc1201007387 */ /* 0x000fe20000100800 */
[----:B------:R-:W-:Y:S02]  /*0c70*/  VIADD R104, R0, 0x10 ;  /* 0x0000001000687836 */ /* 0x000fe40000000000 */
[----:B------:R-:W-:Y:S01]  /*0c80*/  IMAD.IADD R5, R10, 0x1, R6 ;  /* 0x000000010a057824 */ /* 0x000fe200078e0206 */
[----:B------:R-:W-:Y:S01]  /*0c90*/  STL [R1+0x900], R16 ;  /* 0x0009001001007387 */ /* 0x000fe20000100800 */
[----:B------:R-:W-:Y:S01]  /*0ca0*/  IMAD.HI.U32 R9, R40, R42, RZ ;  /* 0x0000002a28097227 */ /* 0x000fe200078e00ff */
[----:B------:R-:W-:-:S02]  /*0cb0*/  IABS R100, R104 ;  /* 0x0000006800647213 */ /* 0x000fc40000000000 */
[----:B------:R-:W-:Y:S01]  /*0cc0*/  STL [R1+0x904], R104 ;  /* 0x0009046801007387 */ /* 0x000fe20000100800 */
[----:B------:R-:W-:Y:S02]  /*0cd0*/  IMAD.MOV R7, RZ, RZ, -R7 ;  /* 0x000000ffff077224 */ /* 0x000fe400078e0a07 */
[----:B------:R-:W-:Y:S02]  /*0ce0*/  VIADD R24, R0, 0x18 ;  /* 0x0000001800187836 */ /* 0x000fe40000000000 */
[----:B------:R-:W-:Y:S02]  /*0cf0*/  IMAD.MOV R8, RZ, RZ, -R8 ;  /* 0x000000ffff087224 */ /* 0x000fe400078e0a08 */
[----:B------:R-:W-:Y:S01]  /*0d00*/  IMAD.HI.U32 R10, R40, R41, RZ ;  /* 0x00000029280a7227 */ /* 0x000fe200078e00ff */
[----:B------:R-:W-:Y:S01]  /*0d10*/  STL [R1+0x914], R24 ;  /* 0x0009141801007387 */ /* 0x000fe20000100800 */
[----:B------:R-:W-:Y:S02]  /*0d20*/  IABS R96, R24 ;  /* 0x0000001800607213 */ /* 0x000fe40000000000 */
[----:B0-----:R-:W-:-:S02]  /*0d30*/  VIADD R15, R0, 0x20 ;  /* 0x00000020000f7836 */ /* 0x001fc40000000000 */
[C---:B-1----:R-:W-:Y:S02]  /*0d40*/  VIADD R14, R0.reuse, 0x28 ;  /* 0x00000028000e7836 */ /* 0x042fe40000000000 */
[----:B------:R-:W-:Y:S01]  /*0d50*/  IMAD.MOV R9, RZ, RZ, -R9 ;  /* 0x000000ffff097224 */ /* 0x000fe200078e0a09 */
[----:B------:R-:W-:Y:S01]  /*0d60*/  STL [R1+0x930], R15 ;  /* 0x0009300f01007387 */ /* 0x000fe20000100800 */
[C---:B------:R-:W-:Y:S01]  /*0d70*/  IMAD R44, R39.reuse, R7, R44 ;  /* 0x00000007272c7224 */ /* 0x040fe200078e022c */
[----:B------:R-:W-:Y:S01]  /*0d80*/  IABS R88, R14 ;  /* 0x0000000e00587213 */ /* 0x000fe20000000000 */
[----:B------:R-:W-:Y:S01]  /*0d90*/  IMAD R32, R39, R8, R32 ;  /* 0x0000000827207224 */ /* 0x000fe200078e0220 */
[----:B------:R-:W-:Y:S01]  /*0da0*/  STL [R1+0x934], R14 ;  /* 0x0009340e01007387 */ /* 0x000fe20000100800 */
[C---:B------:R-:W-:Y:S01]  /*0db0*/  VIADD R11, R0.reuse, 0x38 ;  /* 0x00000038000b7836 */ /* 0x040fe20000000000 */
[----:B------:R-:W-:Y:S01]  /*0dc0*/  IABS R92, R15 ;  /* 0x0000000f005c7213 */ /* 0x000fe20000000000 */
[----:B------:R-:W-:Y:S01]  /*0dd0*/  VIADD R157, R0, 0x58 ;  /* 0x00000058009d7836 */ /* 0x000fe20000000000 */
[----:B------:R-:W-:Y:S01]  /*0de0*/  STL [R1+0x944], R103 ;  /* 0x0009446701007387 */ /* 0x000fe20000100800 */
[----:B------:R-:W-:Y:S01]  /*0df0*/  IMAD.MOV R10, RZ, RZ, -R10 ;  /* 0x000000ffff0a7224 */ /* 0x000fe200078e0a0a */
[----:B------:R-:W-:Y:S01]  /*0e00*/  IABS R80, R11 ;  /* 0x0000000b00507213 */ /* 0x000fe20000000000 */
[----:B------:R-:W-:Y:S01]  /*0e10*/  IMAD.HI.U32 R7, R40, R33, RZ ;  /* 0x0000002128077227 */ /* 0x000fe200078e00ff */
[----:B------:R0:W-:Y:S01]  /*0e20*/  STL [R1+0x964], R11 ;  /* 0x0009640b01007387 */ /* 0x0001e20000100800 */
[----:B------:R-:W-:-:S02]  /*0e30*/  IABS R64, R157 ;  /* 0x0000009d00407213 */ /* 0x000fc40000000000 */
[----:B------:R-:W-:-:S04]  /*0e40*/  IMAD.HI.U32 R8, R40, R84, RZ ;  /* 0x0000005428087227 */ /* 0x000fc800078e00ff */
[C---:B------:R-:W-:Y:S02]  /*0e50*/  VIADD R17, R0.reuse, 0x40 ;  /* 0x0000004000117836 */ /* 0x040fe40000000000 */
[C---:B------:R-:W-:Y:S02]  /*0e60*/  IMAD R42, R39.reuse, R9, R42 ;  /* 0x00000009272a7224 */ /* 0x040fe400078e022a */
[----:B------:R-:W-:Y:S01]  /*0e70*/  VIADD R20, R0, 0x48 ;  /* 0x0000004800147836 */ /* 0x000fe20000000000 */
[----:B------:R-:W-:Y:S01]  /*0e80*/  STL [R1+0x994], R17 ;  /* 0x0009941101007387 */ /* 0x000fe20000100800 */
[----:B------:R-:W-:Y:S01]  /*0e90*/  IMAD R41, R39, R10, R41 ;  /* 0x0000000a27297224 */ /* 0x000fe200078e0229 */
[----:B------:R-:W-:Y:S01]  /*0ea0*/  IABS R76, R17 ;  /* 0x00000011004c7213 */ /* 0x000fe20000000000 */
[----:B------:R-:W-:Y:S01]  /*0eb0*/  IMAD.HI.U32 R9, R40, R100, RZ ;  /* 0x0000006428097227 */ /* 0x000fe200078e00ff */
[----:B------:R-:W-:Y:S01]  /*0ec0*/  STL [R1+0x9c4], R20 ;  /* 0x0009c41401007387 */ /* 0x000fe20000100800 */
[----:B------:R-:W-:-:S02]  /*0ed0*/  IABS R72, R20 ;  /* 0x0000001400487213 */ /* 0x000fc40000000000 */
[----:B------:R-:W-:Y:S02]  /*0ee0*/  IMAD.MOV R12, RZ, RZ, -R7 ;  /* 0x000000ffff0c7224 */ /* 0x000fe400078e0a07 */
[----:B------:R-:W-:Y:S02]  /*0ef0*/  IMAD.MOV R8, RZ, RZ, -R8 ;  /* 0x000000ffff087224 */ /* 0x000fe400078e0a08 */
[----:B------:R-:W-:Y:S02]  /*0f00*/  VIADD R150, R0, 0x50 ;  /* 0x0000005000967836 */ /* 0x000fe40000000000 */
[----:B------:R-:W-:-:S03]  /*0f10*/  IMAD.HI.U32 R10, R40, R96, RZ ;  /* 0x00000060280a7227 */ /* 0x000fc600078e00ff */
[----:B------:R-:W-:Y:S01]  /*0f20*/  STL [R1+0x9cc], R150 ;  /* 0x0009cc9601007387 */ /* 0x000fe20000100800 */
[C---:B0-----:R-:W-:Y:S01]  /*0f30*/  VIADD R11, R0.reuse, 0x60 ;  /* 0x00000060000b7836 */ /* 0x041fe20000000000 */
[----:B------:R-:W-:Y:S01]  /*0f40*/  IABS R68, R150 ;  /* 0x0000009600447213 */ /* 0x000fe20000000000 */
[C---:B------:R-:W-:Y:S02]  /*0f50*/  VIADD R156, R0.reuse, 0x68 ;  /* 0x00000068009c7836 */ /* 0x040fe40000000000 */
[----:B------:R-:W-:Y:S01]  /*0f60*/  IMAD.MOV R9, RZ, RZ, -R9 ;  /* 0x000000ffff097224 */ /* 0x000fe200078e0a09 */
[----:B------:R0:W-:Y:S01]  /*0f70*/  STL [R1+0x99c], R11 ;  /* 0x00099c0b01007387 */ /* 0x0001e20000100800 */
        /* <DEDUP_REMOVED lines=11> */
[----:B------:R-:W-:Y:S01]  /*1030*/  STL [R1+0x978], R14 ;  /* 0x0009780e01007387 */ /* 0x000fe20000100800 */
[----:B------:R-:W-:-:S02]  /*1040*/  IABS R91, R21 ;  /* 0x00000015005b7213 */ /* 0x000fc40000000000 */
[C---:B------:R-:W-:Y:S02]  /*1050*/  VIADD R12, R0.reuse, 0x78 ;  /* 0x00000078000c7836 */ /* 0x040fe40000000000 */
[C---:B------:R-:W-:Y:S02]  /*1060*/  VIADD R102, R0.reuse, 0x11 ;  /* 0x0000001100667836 */ /* 0x040fe40000000000 */
[----:B0-----:R-:W-:Y:S01]  /*1070*/  VIADD R11, R0, 0x19 ;  /* 0x00000019000b7836 */ /* 0x001fe20000000000 */
[----:B------:R-:W-:Y:S01]  /*1080*/  STL [R1+0x95c], R12 ;  /* 0x00095c0c01007387 */ /* 0x000fe20000100800 */
[C---:B------:R-:W-:Y:S01]  /*1090*/  IMAD R100, R39.reuse, R9, R100 ;  /* 0x0000000927647224 */ /* 0x040fe200078e0264 */
[----:B------:R-:W-:Y:S01]  /*10a0*/  IABS R50, R12 ;  /* 0x0000000c00327213 */ /* 0x000fe20000000000 */
[----:B------:R-:W-:Y:S01]  /*10b0*/  IMAD R96, R39, R10, R96 ;  /* 0x0000000a27607224 */ /* 0x000fe200078e0260 */
[----:B------:R-:W-:Y:S01]  /*10c0*/  STL [R1+0x908], R102 ;  /* 0x0009086601007387 */ /* 0x000fe20000100800 */
[----:B------:R-:W-:Y:S01]  /*10d0*/  IMAD.HI.U32 R9, R40, R80, RZ ;  /* 0x0000005028097227 */ /* 0x000fe200078e00ff */
[----:B------:R-:W-:-:S02]  /*10e0*/  IABS R95, R11 ;  /* 0x0000000b005f7213 */ /* 0x000fc40000000000 */
[----:B------:R0:W-:Y:S01]  /*10f0*/  STL [R1+0x918], R11 ;  /* 0x0009180b01007387 */ /* 0x0001e20000100800 */
[----:B------:R-:W-:Y:S01]  /*1100*/  IMAD.MOV R8, RZ, RZ, -R8 ;  /* 0x000000ffff087224 */ /* 0x000fe200078e0a08 */
[----:B------:R-:W-:Y:S01]  /*1110*/  IABS R99, R102 ;  /* 0x0000006600637213 */ /* 0x000fe20000000000 */
[C---:B------:R-:W-:Y:S01]  /*1120*/  IMAD.HI.U32 R10, R40.reuse, R76, RZ ;  /* 0x0000004c280a7227 */ /* 0x040fe200078e00ff */
[----:B------:R-:W-:Y:S03]  /*1130*/  STL [R1+0x92c], R21 ;  /* 0x00092c1501007387 */ /* 0x000fe60000100800 */
[----:B------:R-:W-:-:S04]  /*1140*/  IMAD.HI.U32 R7, R40, R88, RZ ;  /* 0x0000005828077227 */ /* 0x000fc800078e00ff */
[----:B------:R-:W-:Y:S02]  /*1150*/  IMAD.MOV R9, RZ, RZ, -R9 ;  /* 0x000000ffff097224 */ /* 0x000fe400078e0a09 */
[----:B------:R-:W-:Y:S02]  /*1160*/  IMAD R64, R39, R8, R64 ;  /* 0x0000000827407224 */ /* 0x000fe400078e0240 */
[----:B0-----:R-:W-:Y:S02]  /*1170*/  VIADD R11, R0, 0x39 ;  /* 0x00000039000b7836 */ /* 0x001fe40000000000 */
[----:B------:R-:W-:Y:S02]  /*1180*/  IMAD.MOV R10, RZ, RZ, -R10 ;  /* 0x000000ffff0a7224 */ /* 0x000fe400078e0a0a */
[----:B------:R-:W-:Y:S01]  /*1190*/  IMAD.HI.U32 R8, R40, R91, RZ ;  /* 0x0000005b28087227 */ /* 0x000fe200078e00ff */
[----:B------:R-:W-:-:S03]  /*11a0*/  IABS R79, R11 ;  /* 0x0000000b004f7213 */ /* 0x000fc60000000000 */
[----:B------:R-:W-:Y:S02]  /*11b0*/  IMAD.MOV R7, RZ, RZ, -R7 ;  /* 0x000000ffff077224 */ /* 0x000fe400078e0a07 */
[----:B------:R-:W-:Y:S02]  /*11c0*/  VIADD R15, R0, 0x29 ;  /* 0x00000029000f7836 */ /* 0x000fe40000000000 */
[C---:B------:R-:W-:Y:S02]  /*11d0*/  IMAD R80, R39.reuse, R9, R80 ;  /* 0x0000000927507224 */ /* 0x040fe400078e0250 */
[----:B------:R-:W-:Y:S01]  /*11e0*/  IMAD R76, R39, R10, R76 ;  /* 0x0000000a274c7224 */ /* 0x000fe200078e024c */
[----:B------:R0:W-:Y:S01]  /*11f0*/  STL [R1+0x938], R15 ;  /* 0x0009380f01007387 */ /* 0x0001e20000100800 */
[----:B------:R-:W-:Y:S01]  /*1200*/  IMAD.HI.U32 R9, R40, R60, RZ ;  /* 0x0000003c28097227 */ /* 0x000fe200078e00ff */
[----:B------:R-:W-:-:S03]  /*1210*/  IABS R87, R15 ;  /* 0x0000000f00577213 */ /* 0x000fc60000000000 */
[----:B------:R-:W-:Y:S02]  /*1220*/  IMAD.MOV R8, RZ, RZ, -R8 ;  /* 0x000000ffff087224 */ /* 0x000fe400078e0a08 */
[----:B------:R-:W-:Y:S02]  /*1230*/  VIADD R14, R0, 0x31 ;  /* 0x00000031000e7836 */ /* 0x000fe40000000000 */
[----:B------:R-:W-:-:S03]  /*1240*/  IMAD.HI.U32 R6, R40, R45, RZ ;  /* 0x0000002d28067227 */ /* 0x000fc600078e00ff */
[----:B------:R-:W-:Y:S01]  /*1250*/  STL [R1+0x948], R14 ;  /* 0x0009480e01007387 */ /* 0x000fe20000100800 */
[----:B------:R-:W-:Y:S01]  /*1260*/  IMAD R88, R39, R7, R88 ;  /* 0x0000000727587224 */ /* 0x000fe200078e0258 */
[----:B------:R-:W-:Y:S01]  /*1270*/  IABS R83, R14 ;  /* 0x0000000e00537213 */ /* 0x000fe20000000000 */
[C---:B------:R-:W-:Y:S01]  /*1280*/  IMAD.HI.U32 R10, R40.reuse, R56, RZ ;  /* 0x00000038280a7227 */ /* 0x040fe200078e00ff */
[----:B------:R1:W-:Y:S03]  /*1290*/  STL [R1+0x968], R11 ;  /* 0x0009680b01007387 */ /* 0x0003e60000100800 */
[----:B------:R-:W-:-:S04]  /*12a0*/  IMAD.HI.U32 R7, R40, R68, RZ ;  /* 0x0000004428077227 */ /* 0x000fc800078e00ff */
[C---:B------:R-:W-:Y:S02]  /*12b0*/  VIADD R158, R0.reuse, 0x41 ;  /* 0x00000041009e7836 */ /* 0x040fe40000000000 */
[C---:B------:R-:W-:Y:S02]  /*12c0*/  VIADD R118, R0.reuse, 0x49 ;  /* 0x0000004900767836 */ /* 0x040fe40000000000 */
[----:B------:R-:W-:Y:S01]  /*12d0*/  IMAD.MOV R9, RZ, RZ, -R9 ;  /* 0x000000ffff097224 */ /* 0x000fe200078e0a09 */
[----:B------:R-:W-:Y:S01]  /*12e0*/  STL [R1+0x998], R158 ;  /* 0x0009989e01007387 */ /* 0x000fe20000100800 */
[----:B------:R-:W-:Y:S01]  /*12f0*/  IMAD R91, R39, R8, R91 ;  /* 0x00000008275b7224 */ /* 0x000fe200078e025b */
[----:B------:R-:W-:Y:S01]  /*1300*/  IABS R71, R118 ;  /* 0x0000007600477213 */ /* 0x000fe20000000000 */
[C---:B------:R-:W-:Y:S01]  /*1310*/  VIADD R105, R0.reuse, 0x51 ;  /* 0x0000005100697836 */ /* 0x040fe20000000000 */
[----:B------:R-:W-:Y:S01]  /*1320*/  STL [R1+0x9c8], R118 ;  /* 0x0009c87601007387 */ /* 0x000fe20000100800 */
[----:B0-----:R-:W-:Y:S01]  /*1330*/  VIADD R15, R0, 0x61 ;  /* 0x00000061000f7836 */ /* 0x001fe20000000000 */
[----:B------:R-:W-:Y:S01]  /*1340*/  IABS R75, R158 ;  /* 0x0000009e004b7213 */ /* 0x000fe20000000000 */
[----:B------:R-:W-:Y:S01]  /*1350*/  IMAD.MOV R6, RZ, RZ, -R6 ;  /* 0x000000ffff067224 */ /* 0x000fe200078e0a06 */
[----:B------:R-:W-:Y:S01]  /*1360*/  STL [R1+0x9c0], R105 ;  /* 0x0009c06901007387 */ /* 0x000fe20000100800 */
[----:B------:R-:W-:Y:S01]  /*1370*/  IMAD.MOV R10, RZ, RZ, -R10 ;  /* 0x000000ffff0a7224 */ /* 0x000fe200078e0a0a */
[----:B------:R-:W-:Y:S01]  /*1380*/  IABS R59, R15 ;  /* 0x0000000f003b7213 */ /* 0x000fe20000000000 */
[----:B------:R-:W-:Y:S01]  /*1390*/  IMAD.HI.U32 R8, R40, R79, RZ ;  /* 0x0000004f28087227 */ /* 0x000fe200078e00ff */
[----:B------:R-:W-:-:S03]  /*13a0*/  IABS R67, R105 ;  /* 0x0000006900437213 */ /* 0x000fc60000000000 */
[C---:B------:R-:W-:Y:S02]  /*13b0*/  VIADD R19, R0.reuse, 0x59 ;  /* 0x0000005900137836 */ /* 0x040fe40000000000 */
[----:B------:R-:W-:Y:S02]  /*13c0*/  IMAD.MOV R7, RZ, RZ, -R7 ;  /* 0x000000ffff077224 */ /* 0x000fe400078e0a07 */
[----:B-1----:R-:W-:Y:S01]  /*13d0*/  VIADD R11, R0, 0x69 ;  /* 0x00000069000b7836 */ /* 0x002fe20000000000 */
[----:B------:R-:W-:Y:S01]  /*13e0*/  STL [R1+0x9b0], R19 ;  /* 0x0009b01301007387 */ /* 0x000fe20000100800 */
[C---:B------:R-:W-:Y:S01]  /*13f0*/  IMAD R60, R39.reuse, R9, R60 ;  /* 0x00000009273c7224 */ /* 0x040fe200078e023c */
[----:B------:R-:W-:Y:S01]  /*1400*/  IABS R63, R19 ;  /* 0x00000013003f7213 */ /* 0x000fe20000000000 */
[C---:B------:R-:W-:Y:S01]  /*1410*/  IMAD R45, R39.reuse, R6, R45 ;  /* 0x00000006272d7224 */ /* 0x040fe200078e022d */
[----:B------:R0:W-:Y:S01]  /*1420*/  STL [R1+0x990], R15 ;  /* 0x0009900f01007387 */ /* 0x0001e20000100800 */
[----:B------:R-:W-:Y:S01]  /*1430*/  IMAD R56, R39, R10, R56 ;  /* 0x0000000a27387224 */ /* 0x000fe200078e0238 */
[----:B------:R-:W-:Y:S01]  /*1440*/  IABS R55, R11 ;  /* 0x0000000b00377213 */ /* 0x000fe20000000000 */
[----:B------:R-:W-:Y:S01]  /*1450*/  IMAD.HI.U32 R9, R40, R53, RZ ;  /* 0x0000003528097227 */ /* 0x000fe200078e00ff */
[----:B------:R1:W-:Y:S03]  /*1460*/  STL [R1+0x980], R11 ;  /* 0x0009800b01007387 */ /* 0x0003e60000100800 */
[----:B------:R-:W-:-:S02]  /*1470*/  IMAD.MOV R8, RZ, RZ, -R8 ;  /* 0x000000ffff087224 */ /* 0x000fc400078e0a08 */
[----:B------:R-:W-:-:S04]  /*1480*/  IMAD.HI.U32 R6, R40, R34, RZ ;  /* 0x0000002228067227 */ /* 0x000fc800078e00ff */
[----:B------:R-:W-:Y:S02]  /*1490*/  IMAD R68, R39, R7, R68 ;  /* 0x0000000727447224 */ /* 0x000fe400078e0244 */
[----:B------:R-:W-:-:S04]  /*14a0*/  IMAD.HI.U32 R10, R40, R50, RZ ;  /* 0x00000032280a7227 */ /* 0x000fc800078e00ff */
[----:B------:R-:W-:-:S04]  /*14b0*/  IMAD.HI.U32 R7, R40, R95, RZ ;  /* 0x0000005f28077227 */ /* 0x000fc800078e00ff */
[C---:B------:R-:W-:Y:S02]  /*14c0*/  VIADD R164, R0.reuse, 0x71 ;  /* 0x0000007100a47836 */ /* 0x040fe40000000000 */
[----:B------:R-:W-:Y:S02]  /*14d0*/  IMAD.MOV R12, RZ, RZ, -R9 ;  /* 0x000000ffff0c7224 */ /* 0x000fe400078e0a09 */
[----:B------:R-:W-:Y:S01]  /*14e0*/  IMAD R79, R39, R8, R79 ;  /* 0x00000008274f7224 */ /* 0x000fe200078e024f */
[----:B------:R-:W-:Y:S01]  /*14f0*/  STL [R1+0x96c], R164 ;  /* 0x00096ca401007387 */ /* 0x000fe20000100800 */
[C---:B0-----:R-:W-:Y:S01]  /*1500*/  VIADD R15, R0.reuse, 0x79 ;  /* 0x00000079000f7836 */ /* 0x041fe20000000000 */
[----:B------:R-:W-:Y:S01]  /*1510*/  IABS R52, R164 ;  /* 0x000000a400347213 */ /* 0x000fe20000000000 */
[----:B-1----:R-:W-:Y:S02]  /*1520*/  VIADD R11, R0, 0x22 ;  /* 0x00000022000b7836 */ /* 0x002fe40000000000 */
[----:B------:R-:W-:Y:S01]  /*1530*/  IMAD.MOV R6, RZ, RZ, -R6 ;  /* 0x000000ffff067224 */ /* 0x000fe200078e0a06 */
[----:B------:R0:W-:Y:S01]  /*1540*/  STL [R1+0x958], R15 ;  /* 0x0009580f01007387 */ /* 0x0001e20000100800 */
[----:B------:R-:W-:Y:S01]  /*1550*/  IMAD.MOV R9, RZ, RZ, -R10 ;  /* 0x000000ffff097224 */ /* 0x000fe200078e0a0a */
[----:B------:R-:W-:Y:S01]  /*1560*/  IABS R90, R11 ;  /* 0x0000000b005a7213 */ /* 0x000fe20000000000 */
[----:B------:R-:W-:Y:S01]  /*1570*/  IMAD.HI.U32 R8, R40, R59, RZ ;  /* 0x0000003b28087227 */ /* 0x000fe200078e00ff */
[----:B------:R-:W-:-:S03]  /*1580*/  IABS R49, R15 ;  /* 0x0000000f00317213 */ /* 0x000fc60000000000 */
[C---:B------:R-:W-:Y:S02]  /*1590*/  VIADD R27, R0.reuse, 0x12 ;  /* 0x00000012001b7836 */ /* 0x040fe40000000000 */
[----:B------:R-:W-:Y:S01]  /*15a0*/  IMAD.MOV R10, RZ, RZ, -R7 ;  /* 0x000000ffff0a7224 */ /* 0x000fe200078e0a07 */
[----:B0-----:R-:W0:Y:S01]  /*15b0*/  LDC R15, c[0x0][0x3a0] ;  /* 0x0000e800ff0f7b82 */ /* 0x001e220000000800 */
[----:B------:R-:W-:Y:S01]  /*15c0*/  VIADD R146, R0, 0x1a ;  /* 0x0000001a00927836 */ /* 0x000fe20000000000 */
[----:B------:R-:W-:Y:S01]  /*15d0*/  STL [R1+0x90c], R27 ;  /* 0x00090c1b01007387 */ /* 0x000fe20000100800 */
[C---:B------:R-:W-:Y:S01]  /*15e0*/  IMAD.HI.U32 R7, R40.reuse, R83, RZ ;  /* 0x0000005328077227 */ /* 0x040fe200078e00ff */
[----:B------:R-:W-:Y:S02]  /*15f0*/  IABS R98, R27 ;  /* 0x0000001b00627213 */ /* 0x000fe40000000000 */
[----:B------:R-:W-:Y:S01]  /*1600*/  STL [R1+0x91c], R146 ;  /* 0x00091c9201007387 */ /* 0x000fe20000100800 */
[----:B------:R-:W-:Y:S01]  /*1610*/  IMAD R34, R39, R6, R34 ;  /* 0x0000000627227224 */ /* 0x000fe200078e0222 */
[----:B------:R-:W-:Y:S01]  /*1620*/  IABS R94, R146 ;  /* 0x00000092005e7213 */ /* 0x000fe20000000000 */
[----:B------:R-:W-:Y:S01]  /*1630*/  IMAD.MOV R8, RZ, RZ, -R8 ;  /* 0x000000ffff087224 */ /* 0x000fe200078e0a08 */
[----:B------:R1:W-:Y:S01]  /*1640*/  STL [R1+0x928], R11 ;  /* 0x0009280b01007387 */ /* 0x0003e20000100800 */
[----:B------:R-:W-:-:S04]  /*1650*/  IMAD.HI.U32 R6, R40, R92, RZ ;  /* 0x0000005c28067227 */ /* 0x000fc800078e00ff */
[----:B------:R-:W-:Y:S02]  /*1660*/  IMAD R53, R39, R12, R53 ;  /* 0x0000000c27357224 */ /* 0x000fe400078e0235 */
[----:B------:R-:W-:Y:S02]  /*1670*/  IMAD.MOV R12, RZ, RZ, -R7 ;  /* 0x000000ffff0c7224 */ /* 0x000fe400078e0a07 */
[----:B------:R-:W-:-:S04]  /*1680*/  IMAD.HI.U32 R7, R40, R63, RZ ;  /* 0x0000003f28077227 */ /* 0x000fc800078e00ff */
[----:B------:R-:W-:Y:S02]  /*1690*/  IMAD R59, R39, R8, R59 ;  /* 0x00000008273b7224 */ /* 0x000fe400078e023b */
[----:B-1----:R-:W-:Y:S02]  /*16a0*/  VIADD R11, R0, 0x42 ;  /* 0x00000042000b7836 */ /* 0x002fe40000000000 */
[----:B------:R-:W-:Y:S02]  /*16b0*/  IMAD.MOV R6, RZ, RZ, -R6 ;  /* 0x000000ffff067224 */ /* 0x000fe400078e0a06 */
[----:B------:R-:W-:Y:S01]  /*16c0*/  IMAD.HI.U32 R8, R40, R90, RZ ;  /* 0x0000005a28087227 */ /* 0x000fe200078e00ff */
[----:B------:R-:W-:-:S03]  /*16d0*/  IABS R74, R11 ;  /* 0x0000000b004a7213 */ /* 0x000fc60000000000 */
[C---:B------:R-:W-:Y:S02]  /*16e0*/  IMAD R83, R39.reuse, R12, R83 ;  /* 0x0000000c27537224 */ /* 0x040fe400078e0253 */
[----:B------:R-:W-:Y:S02]  /*16f0*/  IMAD.MOV R12, RZ, RZ, -R7 ;  /* 0x000000ffff0c7224 */ /* 0x000fe400078e0a07 */
[----:B------:R-:W-:Y:S02]  /*1700*/  IMAD R92, R39, R6, R92 ;  /* 0x00000006275c7224 */ /* 0x000fe400078e025c */
[----:B------:R-:W-:Y:S02]  /*1710*/  IMAD.MOV R8, RZ, RZ, -R8 ;  /* 0x000000ffff087224 */ /* 0x000fe400078e0a08 */
[----:B------:R-:W-:-:S04]  /*1720*/  IMAD.HI.U32 R6, R40, R72, RZ ;  /* 0x0000004828067227 */ /* 0x000fc800078e00ff */
[C---:B------:R-:W-:Y:S02]  /*1730*/  IMAD R63, R39.reuse, R12, R63 ;  /* 0x0000000c273f7224 */ /* 0x040fe400078e023f */
[C---:B------:R-:W-:Y:S02]  /*1740*/  VIADD R35, R0.reuse, 0x2a ;  /* 0x0000002a00237836 */ /* 0x040fe40000000000 */
[C---:B------:R-:W-:Y:S02]  /*1750*/  VIADD R12, R0.reuse, 0x32 ;  /* 0x00000032000c7836 */ /* 0x040fe40000000000 */
        /* <DEDUP_REMOVED lines=11> */
[C---:B------:R-:W-:Y:S01]  /*1810*/  VIADD R111, R0.reuse, 0x4a ;  /* 0x0000004a006f7836 */ /* 0x040fe20000000000 */
[----:B------:R1:W-:Y:S01]  /*1820*/  STL [R1+0x9a4], R11 ;  /* 0x0009a40b01007387 */ /* 0x0003e20000100800 */
[C---:B------:R-:W-:Y:S01]  /*1830*/  VIADD R19, R0.reuse, 0x52 ;  /* 0x0000005200137836 */ /* 0x040fe20000000000 */
[----:B------:R-:W-:Y:S01]  /*1840*/  IABS R78, R31 ;  /* 0x0000001f004e7213 */ /* 0x000fe20000000000 */
[C---:B------:R-:W-:Y:S01]  /*1850*/  VIADD R38, R0.reuse, 0x5a ;  /* 0x0000005a00267836 */ /* 0x040fe20000000000 */
[----:B------:R-:W-:Y:S01]  /*1860*/  STL [R1+0x9d4], R111 ;  /* 0x0009d46f01007387 */ /* 0x000fe20000100800 */
[----:B------:R-:W-:Y:S01]  /*1870*/  IMAD R72, R39, R6, R72 ;  /* 0x0000000627487224 */ /* 0x000fe200078e0248 */
[----:B------:R-:W-:Y:S01]  /*1880*/  IABS R66, R19 ;  /* 0x0000001300427213 */ /* 0x000fe20000000000 */
[----:B------:R-:W-:Y:S01]  /*1890*/  IMAD.MOV R8, RZ, RZ, -R8 ;  /* 0x000000ffff087224 */ /* 0x000fe200078e0a08 */
[----:B------:R-:W-:Y:S01]  /*18a0*/  STL [R1+0x9bc], R19 ;  /* 0x0009bc1301007387 */ /* 0x000fe20000100800 */
[----:B------:R-:W-:Y:S01]  /*18b0*/  VIADD R30, R0, 0x62 ;  /* 0x00000062001e7836 */ /* 0x000fe20000000000 */
[----:B------:R-:W-:Y:S01]  /*18c0*/  IABS R62, R38 ;  /* 0x00000026003e7213 */ /* 0x000fe20000000000 */
[----:B------:R-:W-:Y:S01]  /*18d0*/  IMAD.HI.U32 R6, R40, R99, RZ ;  /* 0x0000006328067227 */ /* 0x000fe200078e00ff */
[----:B------:R-:W-:Y:S01]  /*18e0*/  STL [R1+0x9ac], R38 ;  /* 0x0009ac2601007387 */ /* 0x000fe20000100800 */
[----:B------:R-:W-:-:S02]  /*18f0*/  IABS R70, R111 ;  /* 0x0000006f00467213 */ /* 0x000fc40000000000 */
[C---:B------:R-:W-:Y:S01]  /*1900*/  VIADD R163, R0.reuse, 0x72 ;  /* 0x0000007200a37836 */ /* 0x040fe20000000000 */
[----:B------:R-:W-:Y:S01]  /*1910*/  STL [R1+0x98c], R30 ;  /* 0x00098c1e01007387 */ /* 0x000fe20000100800 */
[----:B-1----:R-:W-:Y:S01]  /*1920*/  VIADD R11, R0, 0x7a ;  /* 0x0000007a000b7836 */ /* 0x002fe20000000000 */
[----:B------:R-:W-:Y:S01]  /*1930*/  IABS R58, R30 ;  /* 0x0000001e003a7213 */ /* 0x000fe20000000000 */
[----:B------:R-:W-:Y:S01]  /*1940*/  IMAD R74, R39, R8, R74 ;  /* 0x00000008274a7224 */ /* 0x000fe200078e024a */
[----:B------:R-:W-:Y:S01]  /*1950*/  STL [R1+0x960], R163 ;  /* 0x000960a301007387 */ /* 0x000fe20000100800 */
[----:B------:R-:W-:Y:S01]  /*1960*/  IMAD.MOV R6, RZ, RZ, -R6 ;  /* 0x000000ffff067224 */ /* 0x000fe200078e0a06 */
[----:B------:R-:W-:Y:S01]  /*1970*/  IABS R48, R11 ;  /* 0x0000000b00307213 */ /* 0x000fe20000000000 */
[----:B------:R-:W-:Y:S01]  /*1980*/  IMAD.HI.U32 R8, R40, R54, RZ ;  /* 0x0000003628087227 */ /* 0x000fe200078e00ff */
[----:B------:R-:W-:Y:S01]  /*1990*/  STL [R1+0x97c], R123 ;  /* 0x00097c7b01007387 */ /* 0x000fe20000100800 */
[----:B------:R-:W-:-:S02]  /*19a0*/  IABS R51, R163 ;  /* 0x000000a300337213 */ /* 0x000fc40000000000 */
[----:B------:R-:W-:Y:S01]  /*19b0*/  VIADD R139, R0, 0x13 ;  /* 0x00000013008b7836 */ /* 0x000fe20000000000 */
[----:B------:R1:W-:Y:S01]  /*19c0*/  STL [R1+0x954], R11 ;  /* 0x0009540b01007387 */ /* 0x0003e20000100800 */
[C---:B------:R-:W-:Y:S02]  /*19d0*/  IMAD R99, R39.reuse, R6, R99 ;  /* 0x0000000627637224 */ /* 0x040fe400078e0263 */
[----:B------:R-:W-:Y:S01]  /*19e0*/  IMAD R95, R39, R10, R95 ;  /* 0x0000000a275f7224 */ /* 0x000fe200078e025f */
[----:B------:R-:W-:Y:S01]  /*19f0*/  IABS R97, R139 ;  /* 0x0000008b00617213 */ /* 0x000fe20000000000 */
[----:B------:R-:W-:Y:S01]  /*1a00*/  IMAD.MOV R8, RZ, RZ, -R8 ;  /* 0x000000ffff087224 */ /* 0x000fe200078e0a08 */
[----:B------:R2:W-:Y:S01]  /*1a10*/  STL [R1+0x910], R139 ;  /* 0x0009108b01007387 */ /* 0x0005e20000100800 */
[----:B------:R-:W-:-:S04]  /*1a20*/  IMAD.HI.U32 R6, R40, R87, RZ ;  /* 0x0000005728067227 */ /* 0x000fc800078e00ff */
[----:B-1----:R-:W-:Y:S02]  /*1a30*/  IMAD R11, R5, 0x80, R107 ;  /* 0x00000080050b7824 */ /* 0x002fe400078e026b */
[----:B------:R-:W-:-:S03]  /*1a40*/  IMAD.HI.U32 R10, R40, R71, RZ ;  /* 0x00000047280a7227 */ /* 0x000fc600078e00ff */
[----:B------:R-:W-:Y:S01]  /*1a50*/  ISETP.GE.AND P6, PT, R11, RZ, PT ;  /* 0x000000ff0b00720c */ /* 0x000fe20003fc6270 */
[C---:B------:R-:W-:Y:S01]  /*1a60*/  IMAD R54, R39.reuse, R8, R54 ;  /* 0x0000000827367224 */ /* 0x040fe200078e0236 */
[----:B------:R-:W-:Y:S01]  /*1a70*/  IABS R8, R11 ;  /* 0x0000000b00087213 */ /* 0x000fe20000000000 */
[----:B------:R-:W-:Y:S02]  /*1a80*/  IMAD.MOV R6, RZ, RZ, -R6 ;  /* 0x000000ffff067224 */ /* 0x000fe400078e0a06 */
[----:B------:R-:W-:Y:S02]  /*1a90*/  IMAD.MOV R10, RZ, RZ, -R10 ;  /* 0x000000ffff0a7224 */ /* 0x000fe400078e0a0a */
[C---:B------:R-:W-:Y:S02]  /*1aa0*/  IMAD R87, R39.reuse, R6, R87 ;  /* 0x0000000627577224 */ /* 0x040fe400078e0257 */
[----:B------:R-:W-:Y:S02]  /*1ab0*/  IMAD R71, R39, R10, R71 ;  /* 0x0000000a27477224 */ /* 0x000fe400078e0247 */
[----:B------:R-:W-:-:S04]  /*1ac0*/  IMAD.HI.U32 R2, R40, R97, RZ ;  /* 0x0000006128027227 */ /* 0x000fc800078e00ff */
[----:B------:R-:W-:-:S04]  /*1ad0*/  IMAD.HI.U32 R6, R40, R67, RZ ;  /* 0x0000004328067227 */ /* 0x000fc800078e00ff */
[----:B------:R-:W-:-:S04]  /*1ae0*/  IMAD.HI.U32 R10, R40, R52, RZ ;  /* 0x00000034280a7227 */ /* 0x000fc800078e00ff */
[----:B------:R-:W-:-:S04]  /*1af0*/  IMAD.HI.U32 R4, R4, R8, RZ ;  /* 0x0000000804047227 */ /* 0x000fc800078e00ff */
[----:B------:R-:W-:Y:S02]  /*1b00*/  IMAD.MOV R2, RZ, RZ, -R2 ;  /* 0x000000ffff027224 */ /* 0x000fe400078e0a02 */
[----:B------:R-:W-:Y:S02]  /*1b10*/  IMAD.MOV R6, RZ, RZ, -R6 ;  /* 0x000000ffff067224 */ /* 0x000fe400078e0a06 */
[----:B------:R-:W-:Y:S02]  /*1b20*/  IMAD.MOV R10, RZ, RZ, -R10 ;  /* 0x000000ffff0a7224 */ /* 0x000fe400078e0a0a */
[----:B------:R-:W-:Y:S02]  /*1b30*/  IMAD.MOV R4, RZ, RZ, -R4 ;  /* 0x000000ffff047224 */ /* 0x000fe400078e0a04 */
[C---:B------:R-:W-:Y:S02]  /*1b40*/  IMAD R97, R39.reuse, R2, R97 ;  /* 0x0000000227617224 */ /* 0x040fe400078e0261 */
[----:B------:R-:W-:-:S02]  /*1b50*/  IMAD R67, R39, R6, R67 ;  /* 0x0000000627437224 */ /* 0x000fc400078e0243 */
[----:B------:R-:W-:Y:S02]  /*1b60*/  IMAD R52, R39, R10, R52 ;  /* 0x0000000a27347224 */ /* 0x000fe400078e0234 */
[----:B------:R-:W-:Y:S02]  /*1b70*/  IMAD R2, R3, R4, R8 ;  /* 0x0000000403027224 */ /* 0x000fe400078e0208 */
[----:B------:R-:W-:-:S03]  /*1b80*/  IMAD.HI.U32 R10, R40, R49, RZ ;  /* 0x00000031280a7227 */ /* 0x000fc600078e00ff */
[----:B------:R-:W-:Y:S01]  /*1b90*/  ISETP.GT.U32.AND P0, PT, R3, R2, PT ;  /* 0x000000020300720c */ /* 0x000fe20003f04070 */
[----:B------:R-:W-:-:S04]  /*1ba0*/  IMAD.HI.U32 R6, R40, R98, RZ ;  /* 0x0000006228067227 */ /* 0x000fc800078e00ff */
[----:B------:R-:W-:Y:S02]  /*1bb0*/  IMAD R50, R39, R9, R50 ;  /* 0x0000000927327224 */ /* 0x000fe400078e0232 */
[----:B------:R-:W-:-:S04]  /*1bc0*/  IMAD.HI.U32 R9, R40, R75, RZ ;  /* 0x0000004b28097227 */ /* 0x000fc800078e00ff */
[----:B------:R-:W-:Y:S02]  /*1bd0*/  IMAD.MOV R10, RZ, RZ, -R10 ;  /* 0x000000ffff0a7224 */ /* 0x000fe400078e0a0a */
        /* <DEDUP_REMOVED lines=8> */
[----:B------:R-:W-:Y:S02]  /*1c60*/  IMAD R75, R39, R14, R75 ;  /* 0x0000000e274b7224 */ /* 0x000fe400078e024b */
[----:B------:R-:W-:Y:S02]  /*1c70*/  IMAD.MOV R14, RZ, RZ, -R9 ;  /* 0x000000ffff0e7224 */ /* 0x000fe400078e0a09 */
[----:B------:R-:W-:Y:S02]  /*1c80*/  IMAD.MOV R6, RZ, RZ, -R6 ;  /* 0x000000ffff067224 */ /* 0x000fe400078e0a06 */
[----:B------:R-:W-:Y:S02]  /*1c90*/  IMAD.MOV R10, RZ, RZ, -R10 ;  /* 0x000000ffff0a7224 */ /* 0x000fe400078e0a0a */
[----:B------:R-:W-:Y:S02]  /*1ca0*/  VIADD R26, R0, 0x1b ;  /* 0x0000001b001a7836 */ /* 0x000fe40000000000 */
[----:B------:R-:W-:-:S03]  /*1cb0*/  IMAD.HI.U32 R9, R40, R86, RZ ;  /* 0x0000005628097227 */ /* 0x000fc600078e00ff */
[----:B------:R-:W-:Y:S01]  /*1cc0*/  IABS R93, R26 ;  /* 0x0000001a005d7213 */ /* 0x000fe20000000000 */
[----:B------:R-:W-:Y:S01]  /*1cd0*/  IMAD.MOV R7, RZ, RZ, -R7 ;  /* 0x000000ffff077224 */ /* 0x000fe200078e0a07 */
[----:B------:R2:W-:Y:S01]  /*1ce0*/  STL [R1+0x920], R26 ;  /* 0x0009201a01007387 */ /* 0x0005e20000100800 */
[C---:B------:R-:W-:Y:S02]  /*1cf0*/  VIADD R119, R0.reuse, 0x23 ;  /* 0x0000002300777836 */ /* 0x040fe40000000000 */
[C---:B------:R-:W-:Y:S02]  /*1d00*/  IMAD R82, R39.reuse, R6, R82 ;  /* 0x0000000627527224 */ /* 0x040fe400078e0252 */
[----:B------:R-:W-:Y:S01]  /*1d10*/  IMAD R66, R39, R10, R66 ;  /* 0x0000000a27427224 */ /* 0x000fe200078e0242 */
[----:B------:R2:W-:Y:S01]  /*1d20*/  STL [R1+0x924], R119 ;  /* 0x0009247701007387 */ /* 0x0005e20000100800 */
[----:B------:R-:W-:Y:S01]  /*1d30*/  VIADD R106, R0, 0x2b ;  /* 0x0000002b006a7836 */ /* 0x000fe20000000000 */
[----:B------:R-:W-:Y:S01]  /*1d40*/  IABS R89, R119 ;  /* 0x0000007700597213 */ /* 0x000fe20000000000 */
[----:B------:R-:W-:-:S02]  /*1d50*/  @!P0 IMAD.IADD R2, R2, 0x1, -R3 ;  /* 0x0000000102028824 */ /* 0x000fc400078e0a03 */
[----:B------:R-:W-:Y:S01]  /*1d60*/  IMAD.MOV R9, RZ, RZ, -R9 ;  /* 0x000000ffff097224 */ /* 0x000fe200078e0a09 */
[----:B------:R2:W-:Y:S01]  /*1d70*/  STL [R1+0x93c], R106 ;  /* 0x00093c6a01007387 */ /* 0x0005e20000100800 */
[----:B------:R-:W-:Y:S01]  /*1d80*/  IMAD R94, R39, R7, R94 ;  /* 0x00000007275e7224 */ /* 0x000fe200078e025e */
[----:B------:R-:W-:Y:S01]  /*1d90*/  ISETP.GT.U32.AND P0, PT, R3, R2, PT ;  /* 0x000000020300720c */ /* 0x000fe20003f04070 */
[C---:B------:R-:W-:Y:S01]  /*1da0*/  IMAD.HI.U32 R6, R40.reuse, R62, RZ ;  /* 0x0000003e28067227 */ /* 0x040fe200078e00ff */
[----:B------:R2:W-:Y:S01]  /*1db0*/  STL [R1+0x8a4], R11 ;  /* 0x0008a40b01007387 */ /* 0x0005e20000100800 */
[----:B------:R-:W-:Y:S02]  /*1dc0*/  IABS R85, R106 ;  /* 0x0000006a00557213 */ /* 0x000fe40000000000 */
[----:B------:R-:W-:-:S04]  /*1dd0*/  IMAD.HI.U32 R10, R40, R48, RZ ;  /* 0x00000030280a7227 */ /* 0x000fc800078e00ff */
[C---:B------:R-:W-:Y:S02]  /*1de0*/  VIADD R117, R0.reuse, 0x33 ;  /* 0x0000003300757836 */ /* 0x040fe40000000000 */
[----:B------:R-:W-:Y:S02]  /*1df0*/  VIADD R116, R0, 0x3b ;  /* 0x0000003b00747836 */ /* 0x000fe40000000000 */
[----:B------:R-:W-:Y:S01]  /*1e00*/  IMAD.HI.U32 R7, R40, R78, RZ ;  /* 0x0000004e28077227 */ /* 0x000fe200078e00ff */
[----:B------:R-:W-:Y:S01]  /*1e10*/  IABS R81, R117 ;  /* 0x0000007500517213 */ /* 0x000fe20000000000 */
[----:B------:R2:W-:Y:S01]  /*1e20*/  STL [R1+0x94c], R117 ;  /* 0x00094c7501007387 */ /* 0x0005e20000100800 */
[----:B------:R-:W-:Y:S01]  /*1e30*/  IABS R77, R116 ;  /* 0x00000074004d7213 */ /* 0x000fe20000000000 */
[C---:B------:R-:W-:Y:S02]  /*1e40*/  VIADD R115, R0.reuse, 0x43 ;  /* 0x0000004300737836 */ /* 0x040fe40000000000 */
[----:B------:R-:W-:Y:S01]  /*1e50*/  IMAD R86, R39, R9, R86 ;  /* 0x0000000927567224 */ /* 0x000fe200078e0256 */
[----:B------:R2:W-:Y:S01]  /*1e60*/  STL [R1+0x970], R116 ;  /* 0x0009707401007387 */ /* 0x0005e20000100800 */
[----:B------:R-:W-:Y:S01]  /*1e70*/  IMAD.MOV R6, RZ, RZ, -R6 ;  /* 0x000000ffff067224 */ /* 0x000fe200078e0a06 */
[----:B------:R-:W-:Y:S01]  /*1e80*/  IABS R73, R115 ;  /* 0x0000007300497213 */ /* 0x000fe20000000000 */
[----:B------:R-:W-:Y:S01]  /*1e90*/  IMAD.MOV R10, RZ, RZ, -R10 ;  /* 0x000000ffff0a7224 */ /* 0x000fe200078e0a0a */
[----:B------:R2:W-:Y:S01]  /*1ea0*/  STL [R1+0x9a0], R115 ;  /* 0x0009a07301007387 */ /* 0x0005e20000100800 */
[----:B------:R-:W-:-:S02]  /*1eb0*/  VIADD R114, R0, 0x4b ;  /* 0x0000004b00727836 */ /* 0x000fc40000000000 */
[----:B------:R-:W-:-:S03]  /*1ec0*/  IMAD.HI.U32 R9, R40, R70, RZ ;  /* 0x0000004628097227 */ /* 0x000fc600078e00ff */
[----:B------:R2:W-:Y:S01]  /*1ed0*/  STL [R1+0x9d0], R114 ;  /* 0x0009d07201007387 */ /* 0x0005e20000100800 */
[----:B------:R-:W-:Y:S01]  /*1ee0*/  IMAD.MOV R7, RZ, RZ, -R7 ;  /* 0x000000ffff077224 */ /* 0x000fe200078e0a07 */
[----:B------:R-:W-:Y:S01]  /*1ef0*/  IABS R69, R114 ;  /* 0x0000007200457213 */ /* 0x000fe20000000000 */
[----:B------:R-:W-:-:S04]  /*1f00*/  IMAD.HI.U32 R5, R40, R93, RZ ;  /* 0x0000005d28057227 */ /* 0x000fc800078e00ff */
[C---:B------:R-:W-:Y:S02]  /*1f10*/  VIADD R113, R0.reuse, 0x53 ;  /* 0x0000005300717836 */ /* 0x040fe40000000000 */
[C---:B------:R-:W-:Y:S02]  /*1f20*/  VIADD R109, R0.reuse, 0x5b ;  /* 0x0000005b006d7836 */ /* 0x040fe40000000000 */
[----:B------:R-:W-:Y:S01]  /*1f30*/  VIADD R108, R0, 0x63 ;  /* 0x00000063006c7836 */ /* 0x000fe20000000000 */
[----:B------:R2:W-:Y:S01]  /*1f40*/  STL [R1+0x9b8], R113 ;  /* 0x0009b87101007387 */ /* 0x0005e20000100800 */
[C---:B------:R-:W-:Y:S01]  /*1f50*/  IMAD R62, R39.reuse, R6, R62 ;  /* 0x00000006273e7224 */ /* 0x040fe200078e023e */
[----:B------:R-:W-:Y:S01]  /*1f60*/  IABS R65, R113 ;  /* 0x0000007100417213 */ /* 0x000fe20000000000 */
[C---:B------:R-:W-:Y:S01]  /*1f70*/  IMAD R48, R39.reuse, R10, R48 ;  /* 0x0000000a27307224 */ /* 0x040fe200078e0230 */
[----:B------:R2:W-:Y:S01]  /*1f80*/  STL [R1+0x9a8], R109 ;  /* 0x0009a86d01007387 */ /* 0x0005e20000100800 */
[----:B------:R-:W-:Y:S01]  /*1f90*/  IMAD.MOV R9, RZ, RZ, -R9 ;  /* 0x000000ffff097224 */ /* 0x000fe200078e0a09 */
[----:B------:R-:W-:Y:S01]  /*1fa0*/  IABS R61, R109 ;  /* 0x0000006d003d7213 */ /* 0x000fe20000000000 */
[----:B------:R-:W-:Y:S01]  /*1fb0*/  IMAD R78, R39, R7, R78 ;  /* 0x00000007274e7224 */ /* 0x000fe200078e024e */
[----:B------:R2:W-:Y:S01]  /*1fc0*/  STL [R1+0x988], R108 ;  /* 0x0009886c01007387 */ /* 0x0005e20000100800 */
[----:B------:R-:W-:Y:S01]  /*1fd0*/  IMAD.HI.U32 R6, R40, R89, RZ ;  /* 0x0000005928067227 */ /* 0x000fe200078e00ff */
[----:B------:R-:W-:-:S03]  /*1fe0*/  IABS R57, R108 ;  /* 0x0000006c00397213 */ /* 0x000fc60000000000 */
[----:B------:R-:W-:Y:S02]  /*1ff0*/  IMAD.MOV R10, RZ, RZ, -R5 ;  /* 0x000000ffff0a7224 */ /* 0x000fe400078e0a05 */
[----:B------:R-:W-:-:S04]  /*2000*/  IMAD.HI.U32 R7, R40, R58, RZ ;  /* 0x0000003a28077227 */ /* 0x000fc800078e00ff */
[----:B------:R-:W-:-:S04]  /*2010*/  IMAD.HI.U32 R4, R40, R81, RZ ;  /* 0x0000005128047227 */ /* 0x000fc800078e00ff */
[----:B------:R-:W-:-:S04]  /*2020*/  IMAD.HI.U32 R5, R40, R77, RZ ;  /* 0x0000004d28057227 */ /* 0x000fc800078e00ff */
[C---:B------:R-:W-:Y:S02]  /*2030*/  IMAD R70, R39.reuse, R9, R70 ;  /* 0x0000000927467224 */ /* 0x040fe400078e0246 */
[----:B------:R-:W-:Y:S02]  /*2040*/  IMAD.MOV R6, RZ, RZ, -R6 ;  /* 0x000000ffff067224 */ /* 0x000fe400078e0a06 */
[----:B------:R-:W-:Y:S02]  /*2050*/  IMAD R93, R39, R10, R93 ;  /* 0x0000000a275d7224 */ /* 0x000fe400078e025d */
[----:B------:R-:W-:-:S04]  /*2060*/  IMAD.HI.U32 R9, R40, R51, RZ ;  /* 0x0000003328097227 */ /* 0x000fc800078e00ff */
[----:B------:R-:W-:Y:S02]  /*2070*/  IMAD.MOV R7, RZ, RZ, -R7 ;  /* 0x000000ffff077224 */ /* 0x000fe400078e0a07 */
[----:B------:R-:W-:Y:S02]  /*2080*/  IMAD.MOV R8, RZ, RZ, -R4 ;  /* 0x000000ffff087224 */ /* 0x000fe400078e0a04 */
[----:B------:R-:W-:Y:S02]  /*2090*/  IMAD.MOV R10, RZ, RZ, -R5 ;  /* 0x000000ffff0a7224 */ /* 0x000fe400078e0a05 */
[----:B------:R-:W-:-:S04]  /*20a0*/  IMAD.HI.U32 R4, R40, R65, RZ ;  /* 0x0000004128047227 */ /* 0x000fc800078e00ff */
[----:B0-----:R-:W-:Y:S02]  /*20b0*/  VIADD R5, R15, 0xffffffff ;  /* 0xffffffff0f057836 */ /* 0x001fe40000000000 */
[----:B------:R-:W-:Y:S02]  /*20c0*/  IMAD R89, R39, R6, R89 ;  /* 0x0000000627597224 */ /* 0x000fe400078e0259 */
[----:B------:R-:W-:Y:S01]  /*20d0*/  @!P0 IMAD.IADD R2, R2, 0x1, -R3 ;  /* 0x0000000102028824 */ /* 0x000fe200078e0a03 */
[----:B------:R-:W-:Y:S01]  /*20e0*/  ISETP.GE.U32.AND P2, PT, R5, 0x7fffff80, PT ;  /* 0x7fffff800500780c */ /* 0x000fe20003f46070 */
[----:B------:R-:W-:Y:S02]  /*20f0*/  IMAD.MOV R12, RZ, RZ, -R9 ;  /* 0x000000ffff0c7224 */ /* 0x000fe400078e0a09 */
[----:B------:R-:W-:Y:S02]  /*2100*/  IMAD R58, R39, R7, R58 ;  /* 0x00000007273a7224 */ /* 0x000fe400078e023a */
[----:B------:R-:W-:-:S04]  /*2110*/  IMAD.HI.U32 R6, R40, R73, RZ ;  /* 0x0000004928067227 */ /* 0x000fc800078e00ff */
[----:B------:R-:W-:Y:S02]  /*2120*/  VIADD R3, R15, 0xffffffef ;  /* 0xffffffef0f037836 */ /* 0x000fe40000000000 */
[----:B------:R-:W-:-:S03]  /*2130*/  IMAD.HI.U32 R7, R40, R85, RZ ;  /* 0x0000005528077227 */ /* 0x000fc600078e00ff */
[----:B------:R-:W-:Y:S01]  /*2140*/  ISETP.GE.U32.AND P4, PT, R3, 0x7fffff70, PT ;  /* 0x7fffff700300780c */ /* 0x000fe20003f86070 */
[----:B------:R-:W-:Y:S02]  /*2150*/  IMAD.MOV R4, RZ, RZ, -R4 ;  /* 0x000000ffff047224 */ /* 0x000fe400078e0a04 */
[----:B------:R-:W-:Y:S02]  /*2160*/  VIADD R5, R15, 0xffffffe7 ;  /* 0xffffffe70f057836 */ /* 0x000fe40000000000 */
[----:B------:R-:W-:Y:S02]  /*2170*/  IMAD R51, R39, R12, R51 ;  /* 0x0000000c27337224 */ /* 0x000fe400078e0233 */
[----:B------:R-:W-:Y:S01]  /*2180*/  IMAD.MOV R6, RZ, RZ, -R6 ;  /* 0x000000ffff067224 */ /* 0x000fe200078e0a06 */
[----:B------:R-:W-:Y:S01]  /*2190*/  ISETP.GE.U32.AND P5, PT, R5, 0x7fffff68, PT ;  /* 0x7fffff680500780c */ /* 0x000fe20003fa6070 */
[----:B------:R-:W-:Y:S02]  /*21a0*/  IMAD.MOV R12, RZ, RZ, -R7 ;  /* 0x000000ffff0c7224 */ /* 0x000fe400078e0a07 */
[----:B------:R-:W-:-:S02]  /*21b0*/  IMAD R65, R39, R4, R65 ;  /* 0x0000000427417224 */ /* 0x000fc400078e0241 */
[----:B------:R-:W-:-:S04]  /*21c0*/  IMAD.HI.U32 R7, R40, R69, RZ ;  /* 0x0000004528077227 */ /* 0x000fc800078e00ff */
[----:B------:R-:W-:-:S04]  /*21d0*/  IMAD.HI.U32 R3, R40, R61, RZ ;  /* 0x0000003d28037227 */ /* 0x000fc800078e00ff */
[----:B------:R-:W-:-:S04]  /*21e0*/  IMAD.HI.U32 R4, R40, R57, RZ ;  /* 0x0000003928047227 */ /* 0x000fc800078e00ff */
[C---:B------:R-:W-:Y:S02]  /*21f0*/  IMAD R73, R39.reuse, R6, R73 ;  /* 0x0000000627497224 */ /* 0x040fe400078e0249 */
[----:B------:R-:W-:Y:S02]  /*2200*/  IMAD R85, R39, R12, R85 ;  /* 0x0000000c27557224 */ /* 0x000fe400078e0255 */
[----:B------:R-:W-:Y:S02]  /*2210*/  VIADD R6, R15, 0xfffffff7 ;  /* 0xfffffff70f067836 */ /* 0x000fe40000000000 */
[----:B------:R-:W-:Y:S02]  /*2220*/  IMAD.MOV.U32 R5, RZ, RZ, R2 ;  /* 0x000000ffff057224 */ /* 0x000fe400078e0002 */
[----:B------:R-:W-:Y:S01]  /*2230*/  IMAD.MOV R12, RZ, RZ, -R7 ;  /* 0x000000ffff0c7224 */ /* 0x000fe200078e0a07 */
[----:B------:R-:W-:Y:S01]  /*2240*/  ISETP.GE.U32.AND P0, PT, R6, 0x7fffff78, PT ;  /* 0x7fffff780600780c */ /* 0x000fe20003f06070 */
[----:B------:R-:W-:-:S02]  /*2250*/  IMAD.MOV R2, RZ, RZ, -R3 ;  /* 0x000000ffff027224 */ /* 0x000fc400078e0a03 */
[----:B------:R-:W-:Y:S02]  /*2260*/  IMAD.MOV R4, RZ, RZ, -R4 ;  /* 0x000000ffff047224 */ /* 0x000fe400078e0a04 */
[----:B------:R-:W-:Y:S01]  /*2270*/  @!P6 IMAD.MOV R5, RZ, RZ, -R5 ;  /* 0x000000ffff05e224 */ /* 0x000fe200078e0a05 */
[----:B------:R-:W-:Y:S01]  /*2280*/  @!P3 LOP3.LUT R5, RZ, R28, RZ, 0x33, !PT ;  /* 0x0000001cff05b212 */ /* 0x000fe200078e33ff */
[C---:B------:R-:W-:Y:S02]  /*2290*/  IMAD R55, R39.reuse, R14, R55 ;  /* 0x0000000e27377224 */ /* 0x040fe400078e0237 */
[C---:B------:R-:W-:Y:S02]  /*22a0*/  IMAD R81, R39.reuse, R8, R81 ;  /* 0x0000000827517224 */ /* 0x040fe400078e0251 */
[C---:B------:R-:W-:Y:S02]  /*22b0*/  IMAD R77, R39.reuse, R10, R77 ;  /* 0x0000000a274d7224 */ /* 0x040fe400078e024d */
[----:B------:R-:W-:-:S02]  /*22c0*/  IMAD R69, R39, R12, R69 ;  /* 0x0000000c27457224 */ /* 0x000fc400078e0245 */
[C---:B------:R-:W-:Y:S02]  /*22d0*/  IMAD R61, R39.reuse, R2, R61 ;  /* 0x00000002273d7224 */ /* 0x040fe400078e023d */
[----:B------:R-:W-:Y:S02]  /*22e0*/  IMAD R57, R39, R4, R57 ;  /* 0x0000000427397224 */ /* 0x000fe400078e0239 */
[----:B------:R-:W-:Y:S01]  /*22f0*/  VIADD R3, R15, 0xffffffdf ;  /* 0xffffffdf0f037836 */ /* 0x000fe20000000000 */
[----:B--23--:R-:W-:Y:S06]  /*2300*/  BRA.U UP0, `(.L_x_5) ;  /* 0x0000000100187547 */ /* 0x00cfec000b800000 */
[----:B------:R-:W-:Y:S01]  /*2310*/  ELECT P3, URZ, PT ;  /* 0x0000000000ff782f */ /* 0x000fe20003860000 */
[----:B------:R-:W-:Y:S01]  /*2320*/  IMAD.MOV.U32 R2, RZ, RZ, 0x1 ;  /* 0x00000001ff027424 */ /* 0x000fe200078e00ff */
[----:B------:R-:W-:Y:S01]  /*2330*/  UMOV UR6, 0x40 ;  /* 0x0000004000067882 */ /* 0x000fe20000000000 */
[----:B------:R-:W-:Y:S01]  /*2340*/  UVIRTCOUNT.DEALLOC.SMPOOL 0x80 ;  /* 0x000000800000784c */ /* 0x000fe20000000000 */
[----:B------:R-:W-:-:S09]  /*2350*/  ULEA UR6, UR5, UR6, 0x18 ;  /* 0x0000000605067291 */ /* 0x000fd2000f8ec0ff */
[----:B------:R0:W-:Y:S03]  /*2360*/  @P3 STS.U8 [UR6], R2 ;  /* 0x00000002ff003988 */ /* 0x0001e60008000006 */
.L_x_5:
[----:B------:R-:W-:Y:S01]  /*2370*/  UIADD3 UR10, UPT, UPT, UR8, UR10, URZ ;  /* 0x0000000a080a7290 */ /* 0x000fe2000fffe0ff */
[----:B------:R-:W-:Y:S01]  /*2380*/  ISETP.GE.U32.AND P3, PT, R3, 0x7fffff60, PT ;  /* 0x7fffff600300780c */ /* 0x000fe20003f66070 */
[----:B------:R-:W-:Y:S01]  /*2390*/  VOTEU.ALL UP1, P1 ;  /* 0x0000000000ff7886 */ /* 0x000fe20000820000 */
[----:B------:R-:W-:Y:S01]  /*23a0*/  UIADD3 UR6, UPT, UPT, UR9, 0x10000, URZ ;  /* 0x0001000009067890 */ /* 0x000fe2000fffe0ff */
[----:B------:R-:W-:Y:S01]  /*23b0*/  IMAD R3, R5, UR11, RZ ;  /* 0x0000000b05037c24 */ /* 0x000fe2000f8e02ff */
[----:B------:R-:W-:Y:S01]  /*23c0*/  VOTEU.ALL UP2, P1 ;  /* 0x0000000000ff7886 */ /* 0x000fe20000840000 */
[----:B------:R-:W-:Y:S01]  /*23d0*/  IMAD.SHL.U32 R5, R36, 0x8, RZ ;  /* 0x0000000824057824 */ /* 0x000fe200078e00ff */
[----:B------:R-:W-:-:S04]  /*23e0*/  @!UP1 UIADD3 UR16, UPT, UPT, -UR4, 0x100000, URZ ;  /* 0x0010000004109890 */ /* 0x000fc8000fffe1ff */
[----:B------:R-:W-:Y:S02]  /*23f0*/  @!UP1 USHF.L.U32 UR17, UR16, 0xb, URZ ;  /* 0x0000000b10119899 */ /* 0x000fe400080006ff */
[----:B------:R-:W-:Y:S01]  /*2400*/  @!UP1 USHF.L.U32 UR16, UR16, 0x1, URZ ;  /* 0x0000000110109899 */ /* 0x000fe200080006ff */
[----:B------:R-:W-:Y:S01]  /*2410*/  STL [R1+0xc58], R66 ;  /* 0x000c584201007387 */ /* 0x000fe20000100800 */
[C---:B0-----:R-:W-:Y:S01]  /*2420*/  IADD3 R2, P6, PT, R3.reuse, UR12, RZ ;  /* 0x0000000c03027c10 */ /* 0x041fe2000ffde0ff */
[----:B------:R-:W-:Y:S01]  /*2430*/  IMAD.SHL.U32 R125, R36, 0x10, RZ ;  /* 0x00000010247d7824 */ /* 0x000fe200078e00ff */
[----:B------:R-:W-:Y:S01]  /*2440*/  PRMT R8, RZ, 0x7610, R8 ;  /* 0x00007610ff087816 */ /* 0x000fe20000000008 */
[----:B------:R-:W-:Y:S01]  /*2450*/  STTM.x128 tmem[UR10], RZ ;  /* 0x000000ff000079ed */ /* 0x000fe200083c000a */
[----:B------:R-:W0:Y:S02]  /*2460*/  FENCE.VIEW.ASYNC.T ;  /* 0x00000000000073c6 */ /* 0x000e240000000200 */
[----:B0-----:R-:W-:Y:S01]  /*2470*/  BAR.SYNC.DEFER_BLOCKING 0x0 ;  /* 0x0000000000007b1d */ /* 0x001fe20000010000 */
[----:B------:R-:W-:Y:S01]  /*2480*/  LEA.HI.X.SX32 R3, R3, UR13, 0x1, P6 ;  /* 0x0000000d03037c11 */ /* 0x000fe2000b0f0eff */
[----:B------:R-:W-:Y:S01]  /*2490*/  VIADD R6, R15, 0xffffffd7 ;  /* 0xffffffd70f067836 */ /* 0x000fe20000000000 */
[----:B------:R-:W-:-:S02]  /*24a0*/  IADD3 R4, P6, PT, R5, R2, RZ ;  /* 0x0000000205047210 */ /* 0x000fc40007fde0ff */
[----:B------:R-:W-:Y:S02]  /*24b0*/  PRMT R7, RZ, 0x7610, R7 ;  /* 0x00007610ff077816 */ /* 0x000fe40000000007 */
[----:B------:R-:W-:Y:S01]  /*24c0*/  PRMT R10, RZ, 0x7610, R10 ;  /* 0x00007610ff0a7816 */ /* 0x000fe2000000000a */
[----:B------:R-:W-:Y:S01]  /*24d0*/  STL [R1+0xc54], R62 ;  /* 0x000c543e01007387 */ /* 0x000fe20000100800 */
[----:B------:R-:W-:Y:S01]  /*24e0*/  LEA.HI.X.SX32 R5, R5, R3, 0x1, P6 ;  /* 0x0000000305057211 */ /* 0x000fe200030f0eff */
[----:B------:R-:W-:Y:S01]  /*24f0*/  VIADD R9, R15, 0xffffffc7 ;  /* 0xffffffc70f097836 */ /* 0x000fe20000000000 */
[----:B------:R-:W-:Y:S01]  /*2500*/  PRMT R132, RZ, 0x7610, R132 ;  /* 0x00007610ff847816 */ /* 0x000fe20000000084 */
[----:B------:R0:W-:Y:S01]  /*2510*/  STL [R1+0xc50], R58 ;  /* 0x000c503a01007387 */ /* 0x0001e20000100800 */
[----:B------:R-:W-:Y:S01]  /*2520*/  PRMT R130, RZ, 0x7610, R130 ;  /* 0x00007610ff827816 */ /* 0x000fe20000000082 */
[----:B------:R-:W1:Y:S02]  /*2530*/  LDCU UR11, c[0x0][0x3b0] ;  /* 0x00007600ff0b77ac */ /* 0x000e640008000800 */
[----:B------:R2:W-:Y:S01]  /*2540*/  STL [R1+0xc4c], R54 ;  /* 0x000c4c3601007387 */ /* 0x0005e20000100800 */
[----:B------:R-:W-:Y:S01]  /*2550*/  PRMT R11, RZ, 0x7610, R11 ;  /* 0x00007610ff0b7816 */ /* 0x000fe2000000000b */
[----:B------:R-:W3:Y:S02]  /*2560*/  LDCU UR5, c[0x0][0x3b0] ;  /* 0x00007600ff0577ac */ /* 0x000ee40008000800 */
[----:B------:R-:W-:Y:S01]  /*2570*/  STL [R1+0xc48], R51 ;  /* 0x000c483301007387 */ /* 0x000fe20000100800 */
[----:B------:R-:W-:Y:S01]  /*2580*/  PRMT R12, RZ, 0x7610, R12 ;  /* 0x00007610ff0c7816 */ /* 0x000fe2000000000c */
[----:B------:R-:W4:Y:S02]  /*2590*/  LDCU UR21, c[0x0][0x3b0] ;  /* 0x00007600ff1577ac */ /* 0x000f240008000800 */
[----:B------:R-:W0:Y:S02]  /*25a0*/  FENCE.VIEW.ASYNC.S ;  /* 0x00000000000073c6 */ /* 0x000e240000000000 */
[----:B0-----:R0:W0:Y:S02]  /*25b0*/  @!UP2 SYNCS.EXCH.64 URZ, [UR6], UR16 ;  /* 0x0000001006ffa5b2 */ /* 0x0010240008000100 */
[----:B0-----:R-:W-:Y:S01]  /*25c0*/  BAR.SYNC.DEFER_BLOCKING 0x0 ;  /* 0x0000000000007b1d */ /* 0x001fe20000010000 */
[----:B------:R-:W-:-:S02]  /*25d0*/  PRMT R138, RZ, 0x7610, R138 ;  /* 0x00007610ff8a7816 */ /* 0x000fc4000000008a */
[----:B------:R-:W-:Y:S02]  /*25e0*/  PRMT R135, RZ, 0x7610, R135 ;  /* 0x00007610ff877816 */ /* 0x000fe40000000087 */
[----:B------:R-:W-:Y:S01]  /*25f0*/  PRMT R28, RZ, 0x7610, R28 ;  /* 0x00007610ff1c7816 */ /* 0x000fe2000000001c */
[----:B------:R-:W0:Y:S01]  /*2600*/  LDCU UR25, c[0x0][0x3b0] ;  /* 0x00007600ff1977ac */ /* 0x000e220008000800 */
[----:B------:R-:W-:Y:S01]  /*2610*/  STL [R1+0xc44], R48 ;  /* 0x000c443001007387 */ /* 0x000fe20000100800 */
[----:B------:R-:W-:Y:S01]  /*2620*/  IADD3 R126, P6, PT, R125, R2, RZ ;  /* 0x000000027d7e7210 */ /* 0x000fe20007fde0ff */
[----:B------:R-:W0:Y:S02]  /*2630*/  LDCU UR29, c[0x0][0x3b0] ;  /* 0x00007600ff1d77ac */ /* 0x000e240008000800 */
[----:B------:R-:W-:Y:S01]  /*2640*/  STL [R1+0xc40], R97 ;  /* 0x000c406101007387 */ /* 0x000fe20000100800 */
[----:B------:R-:W-:Y:S01]  /*2650*/  PRMT R58, RZ, 0x7610, R58 ;  /* 0x00007610ff3a7816 */ /* 0x000fe2000000003a */
[----:B------:R-:W0:Y:S02]  /*2660*/  LDCU UR16, c[0x0][0x3b0] ;  /* 0x00007600ff1077ac */ /* 0x000e240008000800 */
[----:B------:R-:W-:Y:S01]  /*2670*/  STL [R1+0xc3c], R93 ;  /* 0x000c3c5d01007387 */ /* 0x000fe20000100800 */
[----:B--2---:R-:W-:Y:S01]  /*2680*/  PRMT R54, RZ, 0x7610, R54 ;  /* 0x00007610ff367816 */ /* 0x004fe20000000036 */
[----:B------:R-:W2:Y:S02]  /*2690*/  LDCU UR17, c[0x0][0x3b0] ;  /* 0x00007600ff1177ac */ /* 0x000ea40008000800 */
[----:B------:R-:W-:Y:S01]  /*26a0*/  STL [R1+0xc38], R89 ;  /* 0x000c385901007387 */ /* 0x000fe20000100800 */
[----:B------:R-:W-:Y:S01]  /*26b0*/  PRMT R14, RZ, 0x7610, R14 ;  /* 0x00007610ff0e7816 */ /* 0x000fe2000000000e */
[----:B------:R-:W0:Y:S02]  /*26c0*/  LDCU UR33, c[0x0][0x3b0] ;  /* 0x00007600ff2177ac */ /* 0x000e240008000800 */
[----:B------:R-:W2:Y:S01]  /*26d0*/  @!P2 LDG.E.U8 R8, desc[UR18][R2.64] ;  /* 0x000000120208a981 */ /* 0x000ea2000c1e1100 */
[----:B------:R-:W-:Y:S01]  /*26e0*/  PRMT R23, RZ, 0x7610, R23 ;  /* 0x00007610ff177816 */ /* 0x000fe20000000017 */
[----:B------:R-:W0:Y:S02]  /*26f0*/  LDCU UR12, c[0x0][0x3b0] ;  /* 0x00007600ff0c77ac */ /* 0x000e240008000800 */
[----:B------:R-:W3:Y:S01]  /*2700*/  @!P0 LDG.E.U8 R7, desc[UR18][R4.64] ;  /* 0x0000001204078981 */ /* 0x000ee2000c1e1100 */
[----:B------:R-:W-:Y:S01]  /*2710*/  PRMT R110, RZ, 0x7610, R110 ;  /* 0x00007610ff6e7816 */ /* 0x000fe2000000006e */
[----:B------:R-:W0:Y:S02]  /*2720*/  LDCU UR37, c[0x0][0x3b0] ;  /* 0x00007600ff2577ac */ /* 0x000e240008000800 */
[----:B------:R-:W-:Y:S01]  /*2730*/  STL [R1+0xc34], R85 ;  /* 0x000c345501007387 */ /* 0x000fe20000100800 */
[----:B------:R-:W-:Y:S01]  /*2740*/  PRMT R112, RZ, 0x7610, R112 ;  /* 0x00007610ff707816 */ /* 0x000fe20000000070 */
[----:B------:R-:W0:Y:S02]  /*2750*/  LDCU UR41, c[0x0][0x3b0] ;  /* 0x00007600ff2977ac */ /* 0x000e240008000800 */
[----:B------:R-:W-:Y:S01]  /*2760*/  STL [R1+0xc30], R81 ;  /* 0x000c305101007387 */ /* 0x000fe20000100800 */
[----:B------:R-:W0:Y:S03]  /*2770*/  LDCU UR45, c[0x0][0x3b0] ;  /* 0x00007600ff2d77ac */ /* 0x000e260008000800 */
        /* <DEDUP_REMOVED lines=77> */
[----:B------:R-:W-:Y:S01]  /*2c50*/  ISETP.GE.U32.AND P2, PT, R6, 0x7fffff58, PT ;  /* 0x7fffff580600780c */ /* 0x000fe20003f46070 */
[----:B------:R-:W0:Y:S02]  /*2c60*/  LDCU UR52, c[0x0][0x3b0] ;  /* 0x00007600ff3477ac */ /* 0x000e240008000800 */
[----:B------:R-:W-:Y:S01]  /*2c70*/  STL [R1+0xb00], R128 ;  /* 0x000b008001007387 */ /* 0x000fe20000100800 */
[----:B------:R-:W-:Y:S01]  /*2c80*/  VIADD R6, R15, 0xffffffcf ;  /* 0xffffffcf0f067836 */ /* 0x000fe20000000000 */
[----:B------:R-:W0:Y:S02]  /*2c90*/  LDCU UR56, c[0x0][0x3b0] ;  /* 0x00007600ff3877ac */ /* 0x000e240008000800 */
[----:B------:R-:W-:Y:S01]  /*2ca0*/  STL [R1+0xafc], R127 ;  /* 0x000afc7f01007387 */ /* 0x000fe20000100800 */
[----:B------:R-:W-:Y:S01]  /*2cb0*/  LEA.HI.X.SX32 R125, R125, R3, 0x1, P6 ;  /* 0x000000037d7d7211 */ /* 0x000fe200030f0eff */
[----:B------:R-:W0:Y:S02]  /*2cc0*/  LDCU UR60, c[0x0][0x3b0] ;  /* 0x00007600ff3c77ac */ /* 0x000e240008000800 */
[----:B------:R-:W-:Y:S01]  /*2cd0*/  STL [R1+0xaf8], R124 ;  /* 0x000af87c01007387 */ /* 0x000fe20000100800 */
[----:B------:R-:W0:Y:S03]  /*2ce0*/  LDCU UR64, c[0x0][0x3b0] ;  /* 0x00007600ff4077ac */ /* 0x000e260008000800 */
[----:B------:R-:W-:Y:S01]  /*2cf0*/  STL [R1+0xaf4], R122 ;  /* 0x000af47a01007387 */ /* 0x000fe20000100800 */
[----:B------:R-:W0:Y:S03]  /*2d00*/  LDCU UR68, c[0x0][0x3b0] ;  /* 0x00007600ff4477ac */ /* 0x000e260008000800 */
[----:B------:R-:W-:Y:S04]  /*2d10*/  STL [R1+0xaf0], R121 ;  /* 0x000af07901007387 */ /* 0x000fe80000100800 */
[----:B------:R-:W-:Y:S01]  /*2d20*/  STL [R1+0xaec], R120 ;  /* 0x000aec7801007387 */ /* 0x000fe20000100800 */
[----:B------:R-:W-:-:S03]  /*2d30*/  ISETP.GE.U32.AND P0, PT, R6, 0x7fffff50, PT ;  /* 0x7fffff500600780c */ /* 0x000fc60003f06070 */
[----:B------:R-:W-:Y:S01]  /*2d40*/  STL [R1+0x9dc], R4 ;  /* 0x0009dc0401007387 */ /* 0x000fe20000100800 */
[----:B------:R-:W-:-:S03]  /*2d50*/  @!P4 IMAD.MOV.U32 R6, RZ, RZ, R126 ;  /* 0x000000ffff06c224 */ /* 0x000fc600078e007e */
[----:B------:R-:W-:Y:S04]  /*2d60*/  STL [R1+0x9d8], R5 ;  /* 0x0009d80501007387 */ /* 0x000fe80000100800 */
[----:B--2---:R-:W-:Y:S04]  /*2d70*/  STL [R1+0x2f0], R8 ;  /* 0x0002f00801007387 */ /* 0x004fe80000100800 */
[----:B---3--:R2:W-:Y:S02]  /*2d80*/  STL [R1+0x2f4], R7 ;  /* 0x0002f40701007387 */ /* 0x0085e40000100800 */
[----:B--2---:R-:W-:-:S05]  /*2d90*/  @!P4 IMAD.MOV.U32 R7, RZ, RZ, R125 ;  /* 0x000000ffff07c224 */ /* 0x004fca00078e007d */
[----:B------:R2:W3:Y:S01]  /*2da0*/  @!P4 LDG.E.U8 R10, desc[UR18][R6.64] ;  /* 0x00000012060ac981 */ /* 0x0004e2000c1e1100 */
[----:B------:R-:W-:-:S05]  /*2db0*/  IMAD R8, R36, 0x18, RZ ;  /* 0x0000001824087824 */ /* 0x000fca00078e02ff */
[----:B------:R-:W-:-:S04]  /*2dc0*/  IADD3 R66, P6, PT, R8, R2, RZ ;  /* 0x0000000208427210 */ /* 0x000fc80007fde0ff */
[----:B--2---:R-:W-:Y:S01]  /*2dd0*/  LEA.HI.X.SX32 R7, R8, R3, 0x1, P6 ;  /* 0x0000000308077211 */ /* 0x004fe200030f0eff */
[----:B------:R-:W-:-:S05]  /*2de0*/  @!P5 IMAD.MOV.U32 R6, RZ, RZ, R66 ;  /* 0x000000ffff06d224 */ /* 0x000fca00078e0042 */
[----:B------:R2:W4:Y:S01]  /*2df0*/  @!P5 LDG.E.U8 R58, desc[UR18][R6.64] ;  /* 0x00000012063ad981 */ /* 0x000522000c1e1100 */
[----:B------:R-:W-:Y:S01]  /*2e00*/  ISETP.GE.U32.AND P4, PT, R9, 0x7fffff48, PT ;  /* 0x7fffff480900780c */ /* 0x000fe20003f86070 */
[----:B------:R-:W-:Y:S02]  /*2e10*/  IMAD.SHL.U32 R9, R36, 0x20, RZ ;  /* 0x0000002024097824 */ /* 0x000fe400078e00ff */
[----:B------:R-:W-:Y:S03]  /*2e20*/  STL [R1+0x9e4], R126 ;  /* 0x0009e47e01007387 */ /* 0x000fe60000100800 */
[----:B------:R-:W-:Y:S01]  /*2e30*/  IADD3 R62, P6, PT, R9, R2, RZ ;  /* 0x00000002093e7210 */ /* 0x000fe20007fde0ff */
[----:B------:R-:W-:Y:S01]  /*2e40*/  STL [R1+0x9e0], R125 ;  /* 0x0009e07d01007387 */ /* 0x000fe20000100800 */
[----:B------:R-:W-:-:S03]  /*2e50*/  PRMT R97, RZ, 0x7610, R97 ;  /* 0x00007610ff617816 */ /* 0x000fc60000000061 */
[----:B------:R0:W-:Y:S01]  /*2e60*/  STL [R1+0x18], R66 ;  /* 0x0000184201007387 */ /* 0x0001e20000100800 */
[----:B--2---:R-:W-:-:S03]  /*2e70*/  @!P3 IMAD.MOV.U32 R6, RZ, RZ, R62 ;  /* 0x000000ffff06b224 */ /* 0x004fc600078e003e */
[----:B---3--:R-:W-:Y:S04]  /*2e80*/  STL [R1+0x2fc], R10 ;  /* 0x0002fc0a01007387 */ /* 0x008fe80000100800 */
[----:B------:R2:W-:Y:S01]  /*2e90*/  STL [R1+0x14], R7 ;  /* 0x0000140701007387 */ /* 0x0005e20000100800 */
[----:B------:R-:W-:-:S03]  /*2ea0*/  IMAD R8, R36, 0x28, RZ ;  /* 0x0000002824087824 */ /* 0x000fc600078e02ff */
[----:B0-----:R-:W3:Y:S01]  /*2eb0*/  LDL.LU R66, [R1+0xc58] ;  /* 0x000c580001427983 */ /* 0x001ee20000300800 */
[----:B--2---:R-:W-:-:S05]  /*2ec0*/  LEA.HI.X.SX32 R7, R9, R3, 0x1, P6 ;  /* 0x0000000309077211 */ /* 0x004fca00030f0eff */
[----:B------:R0:W2:Y:S04]  /*2ed0*/  @!P3 LDG.E.U8 R97, desc[UR18][R6.64] ;  /* 0x000000120661b981 */ /* 0x0000a8000c1e1100 */
[----:B------:R-:W-:Y:S04]  /*2ee0*/  STL [R1+0xcc], R62 ;  /* 0x0000cc3e01007387 */ /* 0x000fe80000100800 */
[----:B----4-:R4:W-:Y:S02]  /*2ef0*/  STL [R1+0x328], R58 ;  /* 0x0003283a01007387 */ /* 0x0109e40000100800 */
[----:B----4-:R-:W-:-:S04]  /*2f00*/  IADD3 R58, P6, PT, R8, R2, RZ ;  /* 0x00000002083a7210 */ /* 0x010fc80007fde0ff */
[----:B------:R-:W-:Y:S01]  /*2f10*/  LEA.HI.X.SX32 R8, R8, R3, 0x1, P6 ;  /* 0x0000000308087211 */ /* 0x000fe200030f0eff */
[----:B------:R4:W-:Y:S01]  /*2f20*/  STL [R1+0xc8], R7 ;  /* 0x0000c80701007387 */ /* 0x0009e20000100800 */
[----:B0-----:R-:W-:-:S03]  /*2f30*/  @!P2 IMAD.MOV.U32 R6, RZ, RZ, R58 ;  /* 0x000000ffff06a224 */ /* 0x001fc600078e003a */
[----:B----4-:R-:W-:-:S05]  /*2f40*/  @!P2 IMAD.MOV.U32 R7, RZ, RZ, R8 ;  /* 0x000000ffff07a224 */ /* 0x010fca00078e0008 */
[----:B------:R0:W4:Y:S01]  /*2f50*/  @!P2 LDG.E.U8 R54, desc[UR18][R6.64] ;  /* 0x000000120636a981 */ /* 0x000122000c1e1100 */
[----:B------:R-:W-:-:S03]  /*2f60*/  IMAD R9, R36, 0x30, RZ ;  /* 0x0000003024097824 */ /* 0x000fc600078e02ff */
[----:B------:R-:W-:Y:S04]  /*2f70*/  STL [R1+0x53c], R58 ;  /* 0x00053c3a01007387 */ /* 0x000fe80000100800 */
[----:B------:R-:W3:Y:S04]  /*2f80*/  LDL.LU R62, [R1+0xc54] ;  /* 0x000c5400013e7983 */ /* 0x000ee80000300800 */
[----:B------:R0:W-:Y:S01]  /*2f90*/  STL [R1+0x538], R8 ;  /* 0x0005380801007387 */ /* 0x0001e20000100800 */
[----:B------:R-:W-:-:S03]  /*2fa0*/  PRMT R48, RZ, 0x7610, R48 ;  /* 0x00007610ff307816 */ /* 0x000fc60000000030 */
[----:B--2---:R2:W-:Y:S01]  /*2fb0*/  STL [R1+0x330], R97 ;  /* 0x0003306101007387 */ /* 0x0045e20000100800 */
[----:B------:R-:W-:Y:S02]  /*2fc0*/  VIADD R10, R15, 0xffffffbf ;  /* 0xffffffbf0f0a7836 */ /* 0x000fe40000000000 */
[----:B0-----:R-:W-:Y:S01]  /*2fd0*/  IMAD R8, R36, 0x38, RZ ;  /* 0x0000003824087824 */ /* 0x001fe200078e02ff */
[----:B------:R-:W3:Y:S01]  /*2fe0*/  LDL.LU R58, [R1+0xc50] ;  /* 0x000c5000013a7983 */ /* 0x000ee20000300800 */
[----:B--2---:R-:W-:-:S04]  /*2ff0*/  IADD3 R97, P6, PT, R9, R2, RZ ;  /* 0x0000000209617210 */ /* 0x004fc80007fde0ff */
[----:B------:R-:W-:Y:S01]  /*3000*/  LEA.HI.X.SX32 R7, R9, R3, 0x1, P6 ;  /* 0x0000000309077211 */ /* 0x000fe200030f0eff */
[----:B------:R-:W-:-:S05]  /*3010*/  @!P0 IMAD.MOV.U32 R6, RZ, RZ, R97 ;  /* 0x000000ffff068224 */ /* 0x000fca00078e0061 */
[----:B------:R0:W2:Y:S01]  /*3020*/  @!P0 LDG.E.U8 R48, desc[UR18][R6.64] ;  /* 0x0000001206308981 */ /* 0x0000a2000c1e1100 */
[----:B------:R-:W-:Y:S01]  /*3030*/  ISETP.GE.U32.AND P5, PT, R10, 0x7fffff40, PT ;  /* 0x7fffff400a00780c */ /* 0x000fe20003fa6070 */
[----:B------:R-:W-:-:S05]  /*3040*/  VIADD R10, R15, 0xffffffb7 ;  /* 0xffffffb70f0a7836 */ /* 0x000fca0000000000 */
[----:B------:R-:W-:Y:S01]  /*3050*/  ISETP.GE.U32.AND P3, PT, R10, 0x7fffff38, PT ;  /* 0x7fffff380a00780c */ /* 0x000fe20003f66070 */
[----:B------:R-:W-:Y:S01]  /*3060*/  VIADD R10, R15, 0xffffffaf ;  /* 0xffffffaf0f0a7836 */ /* 0x000fe20000000000 */
[----:B----4-:R4:W-:Y:S04]  /*3070*/  STL [R1+0x364], R54 ;  /* 0x0003643601007387 */ /* 0x0109e80000100800 */
[----:B------:R-:W-:Y:S01]  /*3080*/  ISETP.GE.U32.AND P2, PT, R10, 0x7fffff30, PT ;  /* 0x7fffff300a00780c */ /* 0x000fe20003f46070 */
[----:B------:R-:W-:Y:S01]  /*3090*/  IMAD.SHL.U32 R10, R36, 0x40, RZ ;  /* 0x00000040240a7824 */ /* 0x000fe200078e00ff */
[----:B----4-:R-:W4:Y:S04]  /*30a0*/  LDL.LU R54, [R1+0xc4c] ;  /* 0x000c4c0001367983 */ /* 0x010f280000300800 */
[----:B------:R-:W-:Y:S04]  /*30b0*/  STL [R1+0x57c], R97 ;  /* 0x00057c6101007387 */ /* 0x000fe80000100800 */
[----:B------:R0:W-:Y:S02]  /*30c0*/  STL [R1+0x578], R7 ;  /* 0x0005780701007387 */ /* 0x0001e40000100800 */
[----:B0-----:R-:W-:-:S04]  /*30d0*/  IADD3 R7, P6, PT, R8, R2, RZ ;  /* 0x0000000208077210 */ /* 0x001fc80007fde0ff */
[----:B------:R-:W-:Y:S01]  /*30e0*/  LEA.HI.X.SX32 R6, R8, R3, 0x1, P6 ;  /* 0x0000000308067211 */ /* 0x000fe200030f0eff */
[----:B------:R0:W-:Y:S01]  /*30f0*/  STL [R1+0x5bc], R7 ;  /* 0x0005bc0701007387 */ /* 0x0001e20000100800 */
[----:B------:R-:W-:-:S03]  /*3100*/  IADD3 R97, P6, PT, R10, R2, RZ ;  /* 0x000000020a617210 */ /* 0x000fc60007fde0ff */
[----:B------:R1:W-:Y:S01]  /*3110*/  STL [R1+0x5b8], R6 ;  /* 0x0005b80601007387 */ /* 0x0003e20000100800 */
[----:B0-----:R-:W-:-:S03]  /*3120*/  @!P4 LOP3.LUT R7, R7, R6, RZ, 0x3c, !PT ;  /* 0x000000060707c212 */ /* 0x001fc600078e3cff */
[----:B------:R-:W-:Y:S01]  /*3130*/  STL [R1+0x5fc], R97 ;  /* 0x0005fc6101007387 */ /* 0x000fe20000100800 */
[C---:B-1----:R-:W-:Y:S02]  /*3140*/  @!P4 LOP3.LUT R6, R7.reuse, R6, RZ, 0x3c, !PT ;  /* 0x000000060706c212 */ /* 0x042fe400078e3cff */
[----:B------:R-:W-:Y:S02]  /*3150*/  PRMT R51, RZ, 0x7610, R51 ;  /* 0x00007610ff337816 */ /* 0x000fe40000000033 */
[----:B------:R-:W-:Y:S02]  /*3160*/  @!P4 LOP3.LUT R7, R7, R6, RZ, 0x3c, !PT ;  /* 0x000000060707c212 */ /* 0x000fe400078e3cff */
[----:B------:R-:W-:-:S03]  /*3170*/  PRMT R93, RZ, 0x7610, R93 ;  /* 0x00007610ff5d7816 */ /* 0x000fc6000000005d */
[----:B------:R0:W3:Y:S02]  /*3180*/  @!P4 LDG.E.U8 R51, desc[UR18][R6.64] ;  /* 0x000000120633c981 */ /* 0x0000e4000c1e1100 */
[----:B0-----:R-:W-:Y:S02]  /*3190*/  @!P5 IMAD.MOV.U32 R6, RZ, RZ, R97 ;  /* 0x000000ffff06d224 */ /* 0x001fe400078e0061 */
[----:B--2---:R0:W-:Y:S02]  /*31a0*/  STL [R1+0x338], R48 ;  /* 0x0003383001007387 */ /* 0x0041e40000100800 */
[----:B0-----:R-:W-:-:S05]  /*31b0*/  LEA.HI.X.SX32 R48, R10, R3, 0x1, P6 ;  /* 0x000000030a307211 */ /* 0x001fca00030f0eff */
[----:B------:R-:W-:-:S05]  /*31c0*/  @!P5 IMAD.MOV.U32 R7, RZ, RZ, R48 ;  /* 0x000000ffff07d224 */ /* 0x000fca00078e0030 */
[----:B------:R0:W2:Y:S01]  /*31d0*/  @!P5 LDG.E.U8 R93, desc[UR18][R6.64] ;  /* 0x00000012065dd981 */ /* 0x0000a2000c1e1100 */
[----:B------:R-:W-:-:S05]  /*31e0*/  VIADD R9, R15, 0xffffffa7 ;  /* 0xffffffa70f097836 */ /* 0x000fca0000000000 */
[----:B------:R-:W-:Y:S01]  /*31f0*/  ISETP.GE.U32.AND P0, PT, R9, 0x7fffff28, PT ;  /* 0x7fffff280900780c */ /* 0x000fe20003f06070 */
[----:B------:R-:W-:-:S05]  /*3200*/  IMAD R9, R36, 0x48, RZ ;  /* 0x0000004824097824 */ /* 0x000fca00078e02ff */
[----:B------:R-:W-:Y:S01]  /*3210*/  IADD3 R10, P6, PT, R9, R2, RZ ;  /* 0x00000002090a7210 */ /* 0x000fe20007fde0ff */
[----:B0-----:R-:W-:-:S03]  /*3220*/  VIADD R6, R15, 0xffffff97 ;  /* 0xffffff970f067836 */ /* 0x001fc60000000000 */
[----:B------:R-:W-:Y:S01]  /*3230*/  LEA.HI.X.SX32 R9, R9, R3, 0x1, P6 ;  /* 0x0000000309097211 */ /* 0x000fe200030f0eff */
[----:B------:R-:W-:Y:S01]  /*3240*/  IMAD.MOV.U32 R7, RZ, RZ, R10 ;  /* 0x000000ffff077224 */ /* 0x000fe200078e000a */
[----:B------:R-:W-:-:S03]  /*3250*/  ISETP.GE.U32.AND P5, PT, R6, 0x7fffff18, PT ;  /* 0x7fffff180600780c */ /* 0x000fc60003fa6070 */
[----:B------:R-:W-:Y:S02]  /*3260*/  IMAD.MOV.U32 R6, RZ, RZ, R9 ;  /* 0x000000ffff067224 */ /* 0x000fe400078e0009 */
[----:B------:R-:W-:-:S03]  /*3270*/  VIADD R8, R15, 0xffffff9f ;  /* 0xffffff9f0f087836 */ /* 0x000fc60000000000 */
[-C--:B------:R-:W-:Y:S02]  /*3280*/  @!P3 LOP3.LUT R7, R7, R6.reuse, RZ, 0x3c, !PT ;  /* 0x000000060707b212 */ /* 0x080fe400078e3cff */
[----:B------:R-:W-:Y:S01]  /*3290*/  ISETP.GE.U32.AND P4, PT, R8, 0x7fffff20, PT ;  /* 0x7fffff200800780c */ /* 0x000fe20003f86070 */
[----:B------:R-:W-:Y:S01]  /*32a0*/  IMAD R8, R36, 0x50, RZ ;  /* 0x0000005024087824 */ /* 0x000fe200078e02ff */
[C---:B------:R-:W-:Y:S02]  /*32b0*/  @!P3 LOP3.LUT R6, R7.reuse, R6, RZ, 0x3c, !PT ;  /* 0x000000060706b212 */ /* 0x040fe400078e3cff */
[----:B------:R-:W-:Y:S02]  /*32c0*/  PRMT R89, RZ, 0x7610, R89 ;  /* 0x00007610ff597816 */ /* 0x000fe40000000059 */
[----:B------:R-:W-:-:S05]  /*32d0*/  @!P3 LOP3.LUT R7, R7, R6, RZ, 0x3c, !PT ;  /* 0x000000060707b212 */ /* 0x000fca00078e3cff */
[----:B------:R0:W4:Y:S04]  /*32e0*/  @!P3 LDG.E.U8 R89, desc[UR18][R6.64] ;  /* 0x000000120659b981 */ /* 0x000128000c1e1100 */
[----:B---3--:R1:W-:Y:S04]  /*32f0*/  STL [R1+0x334], R51 ;  /* 0x0003343301007387 */ /* 0x0083e80000100800 */
[----:B-1----:R-:W3:Y:S04]  /*3300*/  LDL.LU R51, [R1+0xc48] ;  /* 0x000c480001337983 */ /* 0x002ee80000300800 */
[----:B------:R1:W-:Y:S04]  /*3310*/  STL [R1+0x5f8], R48 ;  /* 0x0005f83001007387 */ /* 0x0003e80000100800 */
[----:B-1----:R-:W3:Y:S04]  /*3320*/  LDL.LU R48, [R1+0xc44] ;  /* 0x000c440001307983 */ /* 0x002ee80000300800 */
[----:B------:R-:W3:Y:S01]  /*3330*/  LDL.LU R97, [R1+0xc40] ;  /* 0x000c400001617983 */ /* 0x000ee20000300800 */
[----:B------:R-:W-:-:S03]  /*3340*/  PRMT R85, RZ, 0x7610, R85 ;  /* 0x00007610ff557816 */ /* 0x000fc60000000055 */
[----:B--2---:R1:W-:Y:S04]  /*3350*/  STL [R1+0x3a8], R93 ;  /* 0x0003a85d01007387 */ /* 0x0043e80000100800 */
[----:B-1----:R-:W2:Y:S04]  /*3360*/  LDL.LU R93, [R1+0xc3c] ;  /* 0x000c3c00015d7983 */ /* 0x002ea80000300800 */
[----:B------:R1:W-:Y:S02]  /*3370*/  STL [R1+0x63c], R10 ;  /* 0x00063c0a01007387 */ /* 0x0003e40000100800 */
[----:B-1----:R-:W-:-:S04]  /*3380*/  IADD3 R10, P6, PT, R8, R2, RZ ;  /* 0x00000002080a7210 */ /* 0x002fc80007fde0ff */
[----:B0-----:R-:W-:Y:S01]  /*3390*/  LEA.HI.X.SX32 R6, R8, R3, 0x1, P6 ;  /* 0x0000000308067211 */ /* 0x001fe200030f0eff */
[----:B------:R-:W-:Y:S01]  /*33a0*/  IMAD.MOV.U32 R7, RZ, RZ, R10 ;  /* 0x000000ffff077224 */ /* 0x000fe200078e000a */
[----:B------:R-:W-:Y:S04]  /*33b0*/  STL [R1+0x638], R9 ;  /* 0x0006380901007387 */ /* 0x000fe80000100800 */
[-C--:B------:R-:W-:Y:S01]  /*33c0*/  @!P2 LOP3.LUT R7, R7, R6.reuse, RZ, 0x3c, !PT ;  /* 0x000000060707a212 */ /* 0x080fe200078e3cff */
[----:B------:R-:W-:Y:S04]  /*33d0*/  STL [R1+0x67c], R10 ;  /* 0x00067c0a01007387 */ /* 0x000fe80000100800 */
[----:B------:R0:W-:Y:S02]  /*33e0*/  STL [R1+0x678], R6 ;  /* 0x0006780601007387 */ /* 0x0001e40000100800 */
[----:B0-----:R-:W-:-:S04]  /*33f0*/  @!P2 LOP3.LUT R6, R7, R6, RZ, 0x3c, !PT ;  /* 0x000000060706a212 */ /* 0x001fc800078e3cff */
[----:B------:R-:W-:-:S05]  /*3400*/  @!P2 LOP3.LUT R7, R7, R6, RZ, 0x3c, !PT ;  /* 0x000000060707a212 */ /* 0x000fca00078e3cff */
[----:B------:R0:W2:Y:S01]  /*3410*/  @!P2 LDG.E.U8 R85, desc[UR18][R6.64] ;  /* 0x000000120655a981 */ /* 0x0000a2000c1e1100 */
[----:B------:R-:W-:-:S05]  /*3420*/  VIADD R9, R15, 0xffffff8f ;  /* 0xffffff8f0f097836 */ /* 0x000fca0000000000 */
[----:B------:R-:W-:Y:S01]  /*3430*/  ISETP.GE.U32.AND P3, PT, R9, 0x7fffff10, PT ;  /* 0x7fffff100900780c */ /* 0x000fe20003f66070 */
[C---:B------:R-:W-:Y:S01]  /*3440*/  IMAD R9, R36.reuse, 0x58, RZ ;  /* 0x0000005824097824 */ /* 0x040fe200078e02ff */
[----:B----4-:R1:W-:Y:S01]  /*3450*/  STL [R1+0x340], R89 ;  /* 0x0003405901007387 */ /* 0x0103e20000100800 */
[----:B------:R-:W-:Y:S01]  /*3460*/  IMAD R8, R36, 0x60, RZ ;  /* 0x0000006024087824 */ /* 0x000fe200078e02ff */
[----:B------:R-:W-:Y:S02]  /*3470*/  PRMT R81, RZ, 0x7610, R81 ;  /* 0x00007610ff517816 */ /* 0x000fe40000000051 */
[----:B-1----:R-:W-:-:S04]  /*3480*/  IADD3 R89, P6, PT, R9, R2, RZ ;  /* 0x0000000209597210 */ /* 0x002fc80007fde0ff */
[----:B0-----:R-:W-:Y:S01]  /*3490*/  LEA.HI.X.SX32 R7, R9, R3, 0x1, P6 ;  /* 0x0000000309077211 */ /* 0x001fe200030f0eff */
[----:B------:R-:W-:Y:S01]  /*34a0*/  STL [R1+0x6b4], R89 ;  /* 0x0006b45901007387 */ /* 0x000fe20000100800 */
[----:B------:R-:W-:-:S05]  /*34b0*/  @!P0 IMAD.MOV.U32 R6, RZ, RZ, R89 ;  /* 0x000000ffff068224 */ /* 0x000fca00078e0059 */
[----:B------:R0:W4:Y:S04]  /*34c0*/  @!P0 LDG.E.U8 R81, desc[UR18][R6.64] ;  /* 0x0000001206518981 */ /* 0x000128000c1e1100 */
[----:B--2---:R1:W-:Y:S02]  /*34d0*/  STL [R1+0x374], R85 ;  /* 0x0003745501007387 */ /* 0x0043e40000100800 */
[----:B-1----:R-:W-:-:S04]  /*34e0*/  IADD3 R85, P6, PT, R8, R2, RZ ;  /* 0x0000000208557210 */ /* 0x002fc80007fde0ff */
[----:B------:R-:W-:Y:S01]  /*34f0*/  LEA.HI.X.SX32 R8, R8, R3, 0x1, P6 ;  /* 0x0000000308087211 */ /* 0x000fe200030f0eff */
[----:B------:R1:W-:Y:S01]  /*3500*/  STL [R1+0x6b0], R7 ;  /* 0x0006b00701007387 */ /* 0x0003e20000100800 */
[----:B0-----:R-:W-:-:S03]  /*3510*/  @!P4 IMAD.MOV.U32 R6, RZ, RZ, R85 ;  /* 0x000000ffff06c224 */ /* 0x001fc600078e0055 */
[----:B-1----:R-:W-:-:S05]  /*3520*/  @!P4 IMAD.MOV.U32 R7, RZ, RZ, R8 ;  /* 0x000000ffff07c224 */ /* 0x002fca00078e0008 */
[----:B------:R0:W2:Y:S01]  /*3530*/  @!P4 LDG.E.U8 R132, desc[UR18][R6.64] ;  /* 0x000000120684c981 */ /* 0x0000a2000c1e1100 */
[----:B------:R-:W-:Y:S02]  /*3540*/  IMAD R9, R36, 0x68, RZ ;  /* 0x0000006824097824 */ /* 0x000fe400078e02ff */
[----:B------:R-:W-:Y:S01]  /*3550*/  VIADD R10, R15, 0xffffff87 ;  /* 0xffffff870f0a7836 */ /* 0x000fe20000000000 */
[----:B------:R1:W-:Y:S04]  /*3560*/  STL [R1+0x6ec], R85 ;  /* 0x0006ec5501007387 */ /* 0x0003e80000100800 */
[----:B------:R-:W3:Y:S04]  /*3570*/  LDL.LU R89, [R1+0xc38] ;  /* 0x000c380001597983 */ /* 0x000ee80000300800 */
[----:B------:R-:W-:Y:S01]  /*3580*/  STL [R1+0x6e8], R8 ;  /* 0x0006e80801007387 */ /* 0x000fe20000100800 */
[----:B------:R-:W-:-:S03]  /*3590*/  ISETP.GE.U32.AND P2, PT, R10, 0x7fffff08, PT ;  /* 0x7fffff080a00780c */ /* 0x000fc60003f46070 */
[----:B----4-:R4:W-:Y:S01]  /*35a0*/  STL [R1+0x36c], R81 ;  /* 0x00036c5101007387 */ /* 0x0109e20000100800 */
[C---:B------:R-:W-:Y:S02]  /*35b0*/  VIADD R10, R15.reuse, 0xfffffff6 ;  /* 0xfffffff60f0a7836 */ /* 0x040fe40000000000 */
[----:B0-----:R-:W-:Y:S01]  /*35c0*/  VIADD R6, R15, 0xffffffee ;  /* 0xffffffee0f067836 */ /* 0x001fe20000000000 */
[----:B-1----:R-:W3:Y:S01]  /*35d0*/  LDL.LU R85, [R1+0xc34] ;  /* 0x000c340001557983 */ /* 0x002ee20000300800 */
[----:B----4-:R-:W-:Y:S01]  /*35e0*/  IADD3 R81, P6, PT, R9, R2, RZ ;  /* 0x0000000209517210 */ /* 0x010fe20007fde0ff */
[----:B------:R-:W-:-:S03]  /*35f0*/  IMAD R8, R36, 0x70, RZ ;  /* 0x0000007024087824 */ /* 0x000fc600078e02ff */
[----:B------:R-:W-:Y:S01]  /*3600*/  LEA.HI.X.SX32 R7, R9, R3, 0x1, P6 ;  /* 0x0000000309077211 */ /* 0x000fe200030f0eff */
[----:B------:R-:W-:Y:S01]  /*3610*/  STL [R1+0x724], R81 ;  /* 0x0007245101007387 */ /* 0x000fe20000100800 */
[----:B------:R-:W-:Y:S02]  /*3620*/  ISETP.GE.U32.AND P0, PT, R10, 0x7fffff77, PT ;  /* 0x7fffff770a00780c */ /* 0x000fe40003f06070 */
[----:B------:R-:W-:Y:S01]  /*3630*/  PRMT R10, RZ, 0x7610, R10 ;  /* 0x00007610ff0a7816 */ /* 0x000fe2000000000a */
[----:B------:R-:W-:Y:S01]  /*3640*/  STL [R1+0x720], R7 ;  /* 0x0007200701007387 */ /* 0x000fe20000100800 */
[----:B------:R-:W-:Y:S01]  /*3650*/  ISETP.GE.U32.AND P4, PT, R6, 0x7fffff6f, PT ;  /* 0x7fffff6f0600780c */ /* 0x000fe20003f86070 */
[----:B------:R-:W-:-:S05]  /*3660*/  @!P5 IMAD.MOV.U32 R6, RZ, RZ, R81 ;  /* 0x000000ffff06d224 */ /* 0x000fca00078e0051 */
[----:B------:R0:W4:Y:S04]  /*3670*/  @!P5 LDG.E.U8 R10, desc[UR18][R6.64] ;  /* 0x00000012060ad981 */ /* 0x000128000c1e1100 */
[----:B--2---:R1:W-:Y:S02]  /*3680*/  STL [R1+0x3f4], R132 ;  /* 0x0003f48401007387 */ /* 0x0043e40000100800 */
[----:B-1----:R-:W-:-:S04]  /*3690*/  IADD3 R132, P6, PT, R8, R2, RZ ;  /* 0x0000000208847210 */ /* 0x002fc80007fde0ff */
[----:B0-----:R-:W-:Y:S01]  /*36a0*/  LEA.HI.X.SX32 R7, R8, R3, 0x1, P6 ;  /* 0x0000000308077211 */ /* 0x001fe200030f0eff */
[----:B------:R-:W-:-:S05]  /*36b0*/  @!P3 IMAD.MOV.U32 R6, RZ, RZ, R132 ;  /* 0x000000ffff06b224 */ /* 0x000fca00078e0084 */
[----:B------:R0:W2:Y:S01]  /*36c0*/  @!P3 LDG.E.U8 R130, desc[UR18][R6.64] ;  /* 0x000000120682b981 */ /* 0x0000a2000c1e1100 */
[----:B------:R-:W-:-:S05]  /*36d0*/  VIADD R9, R15, 0xffffffe6 ;  /* 0xffffffe60f097836 */ /* 0x000fca0000000000 */
[----:B------:R-:W-:Y:S01]  /*36e0*/  ISETP.GE.U32.AND P5, PT, R9, 0x7fffff67, PT ;  /* 0x7fffff670900780c */ /* 0x000fe20003fa6070 */
[C---:B------:R-:W-:Y:S02]  /*36f0*/  IMAD R9, R36.reuse, 0x78, RZ ;  /* 0x0000007824097824 */ /* 0x040fe400078e02ff */
[----:B------:R-:W-:-:S03]  /*3700*/  IMAD R8, R36, 0x9, RZ ;  /* 0x0000000924087824 */ /* 0x000fc600078e02ff */
[CC--:B------:R-:W-:Y:S01]  /*3710*/  IADD3 R81, P6, PT, R9.reuse, R2.reuse, RZ ;  /* 0x0000000209517210 */ /* 0x0c0fe20007fde0ff */
[----:B------:R-:W-:Y:S03]  /*3720*/  STL [R1+0x75c], R132 ;  /* 0x00075c8401007387 */ /* 0x000fe60000100800 */
[----:B------:R-:W-:Y:S02]  /*3730*/  LEA.HI.X.SX32 R9, R9, R3, 0x1, P6 ;  /* 0x0000000309097211 */ /* 0x000fe400030f0eff */
[----:B0-----:R-:W-:Y:S01]  /*3740*/  IADD3 R6, P6, PT, R8, R2, RZ ;  /* 0x0000000208067210 */ /* 0x001fe20007fde0ff */
[----:B----4-:R-:W-:Y:S04]  /*3750*/  STL [R1+0x380], R10 ;  /* 0x0003800a01007387 */ /* 0x010fe80000100800 */
[----:B------:R0:W-:Y:S04]  /*3760*/  STL [R1+0x758], R7 ;  /* 0x0007580701007387 */ /* 0x0001e80000100800 */
[----:B------:R-:W-:Y:S01]  /*3770*/  STL [R1+0x794], R81 ;  /* 0x0007945101007387 */ /* 0x000fe20000100800 */
[----:B------:R-:W-:-:S03]  /*3780*/  PRMT R69, RZ, 0x7610, R69 ;  /* 0x00007610ff457816 */ /* 0x000fc60000000045 */
[----:B------:R-:W-:Y:S01]  /*3790*/  STL [R1+0x790], R9 ;  /* 0x0007900901007387 */ /* 0x000fe20000100800 */
[----:B0-----:R-:W-:Y:S01]  /*37a0*/  LEA.HI.X.SX32 R7, R8, R3, 0x1, P6 ;  /* 0x0000000308077211 */ /* 0x001fe200030f0eff */
[----:B------:R-:W-:-:S04]  /*37b0*/  @!P2 IMAD.MOV.U32 R8, RZ, RZ, R81 ;  /* 0x000000ffff08a224 */ /* 0x000fc800078e0051 */
[----:B------:R-:W4:Y:S04]  /*37c0*/  @!P0 LDG.E.U8 R11, desc[UR18][R6.64] ;  /* 0x00000012060b8981 */ /* 0x000f28000c1e1100 */
[----:B------:R0:W3:Y:S01]  /*37d0*/  @!P2 LDG.E.U8 R69, desc[UR18][R8.64] ;  /* 0x000000120845a981 */ /* 0x0000e2000c1e1100 */
[C---:B------:R-:W-:Y:S02]  /*37e0*/  VIADD R10, R15.reuse, 0xffffffde ;  /* 0xffffffde0f0a7836 */ /* 0x040fe40000000000 */
[----:B0-----:R-:W-:-:S05]  /*37f0*/  VIADD R8, R15, 0xffffffce ;  /* 0xffffffce0f087836 */ /* 0x001fca0000000000 */
[----:B------:R-:W-:Y:S02]  /*3800*/  ISETP.GE.U32.AND P0, PT, R8, 0x7fffff4f, PT ;  /* 0x7fffff4f0800780c */ /* 0x000fe40003f06070 */
[----:B------:R-:W-:Y:S01]  /*3810*/  ISETP.GE.U32.AND P3, PT, R10, 0x7fffff5f, PT ;  /* 0x7fffff5f0a00780c */ /* 0x000fe20003f66070 */
[----:B------:R-:W-:-:S05]  /*3820*/  VIADD R10, R15, 0xffffffd6 ;  /* 0xffffffd60f0a7836 */ /* 0x000fca0000000000 */
[----:B------:R-:W-:Y:S01]  /*3830*/  ISETP.GE.U32.AND P2, PT, R10, 0x7fffff57, PT ;  /* 0x7fffff570a00780c */ /* 0x000fe20003f46070 */
[C---:B------:R-:W-:Y:S01]  /*3840*/  IMAD R10, R36.reuse, 0x19, RZ ;  /* 0x00000019240a7824 */ /* 0x040fe200078e02ff */
[----:B------:R-:W-:Y:S01]  /*3850*/  PRMT R73, RZ, 0x7610, R73 ;  /* 0x00007610ff497816 */ /* 0x000fe20000000049 */
[----:B--2---:R0:W-:Y:S02]  /*3860*/  STL [R1+0x3b8], R130 ;  /* 0x0003b88201007387 */ /* 0x0041e40000100800 */
[----:B0-----:R-:W-:-:S05]  /*3870*/  IMAD R130, R36, 0x11, RZ ;  /* 0x0000001124827824 */ /* 0x001fca00078e02ff */
[----:B------:R-:W-:-:S04]  /*3880*/  IADD3 R132, P6, PT, R130, R2, RZ ;  /* 0x0000000282847210 */ /* 0x000fc80007fde0ff */
[----:B------:R-:W-:Y:S01]  /*3890*/  LEA.HI.X.SX32 R130, R130, R3, 0x1, P6 ;  /* 0x0000000382827211 */ /* 0x000fe200030f0eff */
[----:B------:R-:W-:-:S04]  /*38a0*/  @!P4 IMAD.MOV.U32 R8, RZ, RZ, R132 ;  /* 0x000000ffff08c224 */ /* 0x000fc800078e0084 */
[----:B------:R-:W-:-:S05]  /*38b0*/  @!P4 IMAD.MOV.U32 R9, RZ, RZ, R130 ;  /* 0x000000ffff09c224 */ /* 0x000fca00078e0082 */
[----:B------:R0:W2:Y:S01]  /*38c0*/  @!P4 LDG.E.U8 R12, desc[UR18][R8.64] ;  /* 0x00000012080cc981 */ /* 0x0000a2000c1e1100 */
[----:B------:R-:W-:-:S04]  /*38d0*/  IADD3 R81, P6, PT, R10, R2, RZ ;  /* 0x000000020a517210 */ /* 0x000fc80007fde0ff */
[----:B0-----:R-:W-:Y:S01]  /*38e0*/  LEA.HI.X.SX32 R9, R10, R3, 0x1, P6 ;  /* 0x000000030a097211 */ /* 0x001fe200030f0eff */
[----:B------:R-:W-:-:S05]  /*38f0*/  @!P5 IMAD.MOV.U32 R8, RZ, RZ, R81 ;  /* 0x000000ffff08d224 */ /* 0x000fca00078e0051 */
[----:B------:R0:W3:Y:S04]  /*3900*/  @!P5 LDG.E.U8 R73, desc[UR18][R8.64] ;  /* 0x000000120849d981 */ /* 0x0000e8000c1e1100 */
[----:B------:R-:W-:Y:S04]  /*3910*/  STL [R1+0x9ec], R6 ;  /* 0x0009ec0601007387 */ /* 0x000fe80000100800 */
[----:B------:R-:W-:Y:S04]  /*3920*/  STL [R1+0x9e8], R7 ;  /* 0x0009e80701007387 */ /* 0x000fe80000100800 */
[----:B----4-:R1:W-:Y:S04]  /*3930*/  STL [R1+0x428], R11 ;  /* 0x0004280b01007387 */ /* 0x0103e80000100800 */
[----:B------:R-:W-:Y:S01]  /*3940*/  STL [R1+0x9f4], R132 ;  /* 0x0009f48401007387 */ /* 0x000fe20000100800 */
[----:B-1----:R-:W-:-:S03]  /*3950*/  VIADD R11, R15, 0xffffffc6 ;  /* 0xffffffc60f0b7836 */ /* 0x002fc60000000000 */
[----:B------:R-:W-:Y:S02]  /*3960*/  STL [R1+0x9f0], R130 ;  /* 0x0009f08201007387 */ /* 0x000fe40000100800 */
[----:B------:R-:W-:Y:S01]  /*3970*/  ISETP.GE.U32.AND P4, PT, R11, 0x7fffff47, PT ;  /* 0x7fffff470b00780c */ /* 0x000fe20003f86070 */
[C---:B------:R-:W-:Y:S01]  /*3980*/  IMAD R11, R36.reuse, 0x21, RZ ;  /* 0x00000021240b7824 */ /* 0x040fe200078e02ff */
[----:B------:R1:W-:Y:S01]  /*3990*/  STL [R1+0x94], R81 ;  /* 0x0000945101007387 */ /* 0x0003e20000100800 */
[----:B------:R-:W-:Y:S01]  /*39a0*/  IMAD R10, R36, 0x29, RZ ;  /* 0x00000029240a7824 */ /* 0x000fe200078e02ff */
[----:B------:R-:W-:Y:S02]  /*39b0*/  PRMT R77, RZ, 0x7610, R77 ;  /* 0x00007610ff4d7816 */ /* 0x000fe4000000004d */
[----:B------:R-:W-:Y:S02]  /*39c0*/  PRMT R106, RZ, 0x7610, R106 ;  /* 0x00007610ff6a7816 */ /* 0x000fe4000000006a */
[----:B------:R-:W-:Y:S01]  /*39d0*/  PRMT R65, RZ, 0x7610, R65 ;  /* 0x00007610ff417816 */ /* 0x000fe20000000041 */
[----:B--2---:R-:W-:Y:S04]  /*39e0*/  STL [R1+0x3f0], R12 ;  /* 0x0003f00c01007387 */ /* 0x004fe80000100800 */
[----:B------:R-:W-:Y:S04]  /*39f0*/  STL [R1+0x2c], R9 ;  /* 0x00002c0901007387 */ /* 0x000fe80000100800 */
[----:B---3--:R2:W-:Y:S04]  /*3a00*/  STL [R1+0x368], R69 ;  /* 0x0003684501007387 */ /* 0x0085e80000100800 */
[----:B-1----:R-:W3:Y:S01]  /*3a10*/  LDL.LU R81, [R1+0xc30] ;  /* 0x000c300001517983 */ /* 0x002ee20000300800 */
[----:B--2---:R-:W-:-:S04]  /*3a20*/  IADD3 R69, P6, PT, R11, R2, RZ ;  /* 0x000000020b457210 */ /* 0x004fc80007fde0ff */
[----:B0-----:R-:W-:Y:S01]  /*3a30*/  LEA.HI.X.SX32 R8, R11, R3, 0x1, P6 ;  /* 0x000000030b087211 */ /* 0x001fe200030f0eff */
[----:B------:R-:W-:Y:S01]  /*3a40*/  IMAD.MOV.U32 R9, RZ, RZ, R69 ;  /* 0x000000ffff097224 */ /* 0x000fe200078e0045 */
[----:B------:R0:W-:Y:S04]  /*3a50*/  STL [R1+0xd4], R69 ;  /* 0x0000d44501007387 */ /* 0x0001e80000100800 */
[----:B------:R-:W-:Y:S01]  /*3a60*/  @!P3 LOP3.LUT R9, R9, R8, RZ, 0x3c, !PT ;  /* 0x000000080909b212 */ /* 0x000fe200078e3cff */
[----:B------:R1:W-:Y:S01]  /*3a70*/  STL [R1+0xd0], R8 ;  /* 0x0000d00801007387 */ /* 0x0003e20000100800 */
[----:B0-----:R-:W-:Y:S02]  /*3a80*/  IADD3 R69, P6, PT, R10, R2, RZ ;  /* 0x000000020a457210 */ /* 0x001fe40007fde0ff */
[----:B-1----:R-:W-:-:S03]  /*3a90*/  @!P3 LOP3.LUT R8, R9, R8, RZ, 0x3c, !PT ;  /* 0x000000080908b212 */ /* 0x002fc600078e3cff */
[----:B------:R-:W-:Y:S01]  /*3aa0*/  STL [R1+0x544], R69 ;  /* 0x0005444501007387 */ /* 0x000fe20000100800 */
[----:B------:R-:W-:-:S03]  /*3ab0*/  @!P3 LOP3.LUT R9, R9, R8, RZ, 0x3c, !PT ;  /* 0x000000080909b212 */ /* 0x000fc600078e3cff */
[----:B------:R0:W-:Y:S04]  /*3ac0*/  STL [R1+0x3ec], R73 ;  /* 0x0003ec4901007387 */ /* 0x0001e80000100800 */
[----:B------:R1:W2:Y:S01]  /*3ad0*/  @!P3 LDG.E.U8 R77, desc[UR18][R8.64] ;  /* 0x00000012084db981 */ /* 0x0002a2000c1e1100 */
[----:B0-----:R-:W-:Y:S01]  /*3ae0*/  LEA.HI.X.SX32 R73, R10, R3, 0x1, P6 ;  /* 0x000000030a497211 */ /* 0x001fe200030f0eff */
[----:B-1----:R-:W-:-:S04]  /*3af0*/  @!P2 IMAD.MOV.U32 R8, RZ, RZ, R69 ;  /* 0x000000ffff08a224 */ /* 0x002fc800078e0045 */
[----:B------:R-:W-:-:S05]  /*3b00*/  @!P2 IMAD.MOV.U32 R9, RZ, RZ, R73 ;  /* 0x000000ffff09a224 */ /* 0x000fca00078e0049 */
[----:B------:R0:W4:Y:S01]  /*3b10*/  @!P2 LDG.E.U8 R106, desc[UR18][R8.64] ;  /* 0x00000012086aa981 */ /* 0x000122000c1e1100 */
[----:B------:R-:W-:-:S05]  /*3b20*/  IMAD R11, R36, 0x31, RZ ;  /* 0x00000031240b7824 */ /* 0x000fca00078e02ff */
[----:B------:R-:W-:Y:S01]  /*3b30*/  IADD3 R10, P6, PT, R11, R2, RZ ;  /* 0x000000020b0a7210 */ /* 0x000fe20007fde0ff */
[----:B0-----:R-:W-:-:S03]  /*3b40*/  VIADD R8, R15, 0xffffffae ;  /* 0xffffffae0f087836 */ /* 0x001fc60000000000 */
[----:B------:R-:W-:Y:S01]  /*3b50*/  LEA.HI.X.SX32 R11, R11, R3, 0x1, P6 ;  /* 0x000000030b0b7211 */ /* 0x000fe200030f0eff */
[----:B------:R-:W-:Y:S01]  /*3b60*/  IMAD.MOV.U32 R9, RZ, RZ, R10 ;  /* 0x000000ffff097224 */ /* 0x000fe200078e000a */
[----:B------:R-:W-:-:S03]  /*3b70*/  ISETP.GE.U32.AND P2, PT, R8, 0x7fffff2f, PT ;  /* 0x7fffff2f0800780c */ /* 0x000fc60003f46070 */
[----:B------:R-:W-:-:S05]  /*3b80*/  IMAD.MOV.U32 R8, RZ, RZ, R11 ;  /* 0x000000ffff087224 */ /* 0x000fca00078e000b */
[----:B------:R-:W-:-:S04]  /*3b90*/  @!P0 LOP3.LUT R9, R9, R8, RZ, 0x3c, !PT ;  /* 0x0000000809098212 */ /* 0x000fc800078e3cff */
[----:B------:R-:W-:-:S04]  /*3ba0*/  @!P0 LOP3.LUT R8, R9, R8, RZ, 0x3c, !PT ;  /* 0x0000000809088212 */ /* 0x000fc800078e3cff */
[----:B------:R-:W-:-:S05]  /*3bb0*/  @!P0 LOP3.LUT R9, R9, R8, RZ, 0x3c, !PT ;  /* 0x0000000809098212 */ /* 0x000fca00078e3cff */
[----:B------:R0:W3:Y:S01]  /*3bc0*/  @!P0 LDG.E.U8 R65, desc[UR18][R8.64] ;  /* 0x0000001208418981 */ /* 0x0000e2000c1e1100 */
[----:B------:R-:W-:-:S05]  /*3bd0*/  VIADD R12, R15, 0xffffffbe ;  /* 0xffffffbe0f0c7836 */ /* 0x000fca0000000000 */
[----:B------:R-:W-:Y:S01]  /*3be0*/  ISETP.GE.U32.AND P5, PT, R12, 0x7fffff3f, PT ;  /* 0x7fffff3f0c00780c */ /* 0x000fe20003fa6070 */
[----:B------:R-:W-:-:S05]  /*3bf0*/  VIADD R12, R15, 0xffffffb6 ;  /* 0xffffffb60f0c7836 */ /* 0x000fca0000000000 */
[----:B------:R-:W-:Y:S02]  /*3c00*/  ISETP.GE.U32.AND P3, PT, R12, 0x7fffff37, PT ;  /* 0x7fffff370c00780c */ /* 0x000fe40003f66070 */
[----:B------:R-:W-:Y:S02]  /*3c10*/  PRMT R61, RZ, 0x7610, R61 ;  /* 0x00007610ff3d7816 */ /* 0x000fe4000000003d */
[----:B------:R-:W-:Y:S01]  /*3c20*/  PRMT R160, RZ, 0x7610, R160 ;  /* 0x00007610ffa07816 */ /* 0x000fe200000000a0 */
[----:B--2---:R1:W-:Y:S04]  /*3c30*/  STL [R1+0x3f8], R77 ;  /* 0x0003f84d01007387 */ /* 0x0043e80000100800 */
[----:B-1----:R-:W2:Y:S04]  /*3c40*/  LDL.LU R77, [R1+0xc2c] ;  /* 0x000c2c00014d7983 */ /* 0x002ea80000300800 */
[----:B------:R1:W-:Y:S04]  /*3c50*/  STL [R1+0x540], R73 ;  /* 0x0005404901007387 */ /* 0x0003e80000100800 */
[----:B-1----:R-:W2:Y:S04]  /*3c60*/  LDL.LU R73, [R1+0xc28] ;  /* 0x000c280001497983 */ /* 0x002ea80000300800 */
[----:B------:R-:W2:Y:S04]  /*3c70*/  LDL.LU R69, [R1+0xc24] ;  /* 0x000c240001457983 */ /* 0x000ea80000300800 */
[----:B----4-:R1:W-:Y:S04]  /*3c80*/  STL [R1+0x478], R106 ;  /* 0x0004786a01007387 */ /* 0x0103e80000100800 */
[----:B-1----:R-:W4:Y:S04]  /*3c90*/  LDL.LU R106, [R1+0xc20] ;  /* 0x000c2000016a7983 */ /* 0x002f280000300800 */
[----:B------:R1:W-:Y:S02]  /*3ca0*/  STL [R1+0x584], R10 ;  /* 0x0005840a01007387 */ /* 0x0003e40000100800 */
[----:B-1----:R-:W-:-:S05]  /*3cb0*/  IMAD R10, R36, 0x39, RZ ;  /* 0x00000039240a7824 */ /* 0x002fca00078e02ff */
[----:B------:R-:W-:-:S04]  /*3cc0*/  IADD3 R12, P6, PT, R10, R2, RZ ;  /* 0x000000020a0c7210 */ /* 0x000fc80007fde0ff */
        /* <DEDUP_REMOVED lines=11> */
[----:B------:R-:W-:Y:S01]  /*3d80*/  IMAD R11, R36, 0x41, RZ ;  /* 0x00000041240b7824 */ /* 0x000fe200078e02ff */
[----:B---3--:R1:W-:Y:S04]  /*3d90*/  STL [R1+0x43c], R65 ;  /* 0x00043c4101007387 */ /* 0x0083e80000100800 */
[----:B-1----:R-:W-:-:S04]  /*3da0*/  IADD3 R65, P6, PT, R11, R2, RZ ;  /* 0x000000020b417210 */ /* 0x002fc80007fde0ff */
[----:B0-----:R-:W-:Y:S01]  /*3db0*/  LEA.HI.X.SX32 R9, R11, R3, 0x1, P6 ;  /* 0x000000030b097211 */ /* 0x001fe200030f0eff */
[----:B------:R-:W-:-:S05]  /*3dc0*/  @!P5 IMAD.MOV.U32 R8, RZ, RZ, R65 ;  /* 0x000000ffff08d224 */ /* 0x000fca00078e0041 */
[----:B------:R0:W3:Y:S01]  /*3dd0*/  @!P5 LDG.E.U8 R160, desc[UR18][R8.64] ;  /* 0x0000001208a0d981 */ /* 0x0000e2000c1e1100 */
[----:B------:R-:W-:-:S03]  /*3de0*/  IMAD R10, R36, 0x49, RZ ;  /* 0x00000049240a7824 */ /* 0x000fc600078e02ff */
[----:B------:R-:W-:Y:S01]  /*3df0*/  STL [R1+0x604], R65 ;  /* 0x0006044101007387 */ /* 0x000fe20000100800 */
[----:B------:R-:W-:Y:S02]  /*3e00*/  VIADD R12, R15, 0xffffff9e ;  /* 0xffffff9e0f0c7836 */ /* 0x000fe40000000000 */
[----:B------:R-:W-:-:S03]  /*3e10*/  IMAD R11, R36, 0x51, RZ ;  /* 0x00000051240b7824 */ /* 0x000fc600078e02ff */
[----:B------:R-:W-:Y:S01]  /*3e20*/  ISETP.GE.U32.AND P4, PT, R12, 0x7fffff1f, PT ;  /* 0x7fffff1f0c00780c */ /* 0x000fe20003f86070 */
[----:B------:R-:W-:-:S05]  /*3e30*/  VIADD R12, R15, 0xffffff96 ;  /* 0xffffff960f0c7836 */ /* 0x000fca0000000000 */
[----:B------:R-:W-:Y:S02]  /*3e40*/  ISETP.GE.U32.AND P5, PT, R12, 0x7fffff17, PT ;  /* 0x7fffff170c00780c */ /* 0x000fe40003fa6070 */
[----:B------:R-:W-:Y:S01]  /*3e50*/  PRMT R12, RZ, 0x7610, R12 ;  /* 0x00007610ff0c7816 */ /* 0x000fe2000000000c */
[----:B--2---:R1:W-:Y:S02]  /*3e60*/  STL [R1+0x434], R61 ;  /* 0x0004343d01007387 */ /* 0x0043e40000100800 */
[----:B-1----:R-:W-:-:S04]  /*3e70*/  IADD3 R61, P6, PT, R10, R2, RZ ;  /* 0x000000020a3d7210 */ /* 0x002fc80007fde0ff */
[----:B------:R-:W-:Y:S01]  /*3e80*/  LEA.HI.X.SX32 R10, R10, R3, 0x1, P6 ;  /* 0x000000030a0a7211 */ /* 0x000fe200030f0eff */
[----:B------:R1:W-:Y:S01]  /*3e90*/  STL [R1+0x600], R9 ;  /* 0x0006000901007387 */ /* 0x0003e20000100800 */
[----:B0-----:R-:W-:-:S03]  /*3ea0*/  @!P3 IMAD.MOV.U32 R8, RZ, RZ, R61 ;  /* 0x000000ffff08b224 */ /* 0x001fc600078e003d */
[----:B-1----:R-:W-:-:S05]  /*3eb0*/  @!P3 IMAD.MOV.U32 R9, RZ, RZ, R10 ;  /* 0x000000ffff09b224 */ /* 0x002fca00078e000a */
[----:B------:R0:W2:Y:S04]  /*3ec0*/  @!P3 LDG.E.U8 R138, desc[UR18][R8.64] ;  /* 0x00000012088ab981 */ /* 0x0000a8000c1e1100 */
[----:B------:R1:W-:Y:S04]  /*3ed0*/  STL [R1+0x644], R61 ;  /* 0x0006443d01007387 */ /* 0x0003e80000100800 */
[----:B------:R-:W4:Y:S01]  /*3ee0*/  LDL.LU R65, [R1+0xc1c] ;  /* 0x000c1c0001417983 */ /* 0x000f220000300800 */
[----:B0-----:R-:W-:-:S03]  /*3ef0*/  VIADD R8, R15, 0xffffff8e ;  /* 0xffffff8e0f087836 */ /* 0x001fc60000000000 */
[----:B------:R-:W-:Y:S04]  /*3f00*/  STL [R1+0x640], R10 ;  /* 0x0006400a01007387 */ /* 0x000fe80000100800 */
[----:B---3--:R0:W-:Y:S01]  /*3f10*/  STL [R1+0x468], R160 ;  /* 0x000468a001007387 */ /* 0x0081e20000100800 */
[----:B------:R-:W-:-:S03]  /*3f20*/  ISETP.GE.U32.AND P3, PT, R8, 0x7fffff0f, PT ;  /* 0x7fffff0f0800780c */ /* 0x000fc60003f66070 */
[----:B-1----:R-:W3:Y:S01]  /*3f30*/  LDL.LU R61, [R1+0xc18] ;  /* 0x000c1800013d7983 */ /* 0x002ee20000300800 */
[----:B0-----:R-:W-:-:S04]  /*3f40*/  IADD3 R160, P6, PT, R11, R2, RZ ;  /* 0x000000020ba07210 */ /* 0x001fc80007fde0ff */
[----:B------:R-:W-:Y:S01]  /*3f50*/  LEA.HI.X.SX32 R9, R11, R3, 0x1, P6 ;  /* 0x000000030b097211 */ /* 0x000fe200030f0eff */
[----:B------:R-:W-:-:S05]  /*3f60*/  @!P2 IMAD.MOV.U32 R8, RZ, RZ, R160 ;  /* 0x000000ffff08a224 */ /* 0x000fca00078e00a0 */
[----:B------:R0:W3:Y:S01]  /*3f70*/  @!P2 LDG.E.U8 R12, desc[UR18][R8.64] ;  /* 0x00000012080ca981 */ /* 0x0000e2000c1e1100 */
[----:B------:R-:W-:-:S03]  /*3f80*/  IMAD R10, R36, 0x59, RZ ;  /* 0x00000059240a7824 */ /* 0x000fc600078e02ff */
[----:B------:R-:W-:Y:S04]  /*3f90*/  STL [R1+0x684], R160 ;  /* 0x000684a001007387 */ /* 0x000fe80000100800 */
[----:B------:R-:W-:Y:S01]  /*3fa0*/  STL [R1+0x680], R9 ;  /* 0x0006800901007387 */ /* 0x000fe20000100800 */
[----:B------:R-:W-:-:S05]  /*3fb0*/  VIADD R11, R15, 0xffffff86 ;  /* 0xffffff860f0b7836 */ /* 0x000fca0000000000 */
[----:B------:R-:W-:Y:S01]  /*3fc0*/  ISETP.GE.U32.AND P2, PT, R11, 0x7fffff07, PT ;  /* 0x7fffff070b00780c */ /* 0x000fe20003f46070 */
[----:B------:R-:W-:Y:S01]  /*3fd0*/  IMAD R11, R36, 0x61, RZ ;  /* 0x00000061240b7824 */ /* 0x000fe200078e02ff */
[----:B--2---:R1:W-:Y:S02]  /*3fe0*/  STL [R1+0x4b4], R138 ;  /* 0x0004b48a01007387 */ /* 0x0043e40000100800 */
[----:B-1----:R-:W-:-:S04]  /*3ff0*/  IADD3 R138, P6, PT, R10, R2, RZ ;  /* 0x000000020a8a7210 */ /* 0x002fc80007fde0ff */
[----:B0-----:R-:W-:Y:S01]  /*4000*/  LEA.HI.X.SX32 R9, R10, R3, 0x1, P6 ;  /* 0x000000030a097211 */ /* 0x001fe200030f0eff */
[----:B------:R-:W-:-:S05]  /*4010*/  @!P0 IMAD.MOV.U32 R8, RZ, RZ, R138 ;  /* 0x000000ffff088224 */ /* 0x000fca00078e008a */
[----:B------:R0:W2:Y:S01]  /*4020*/  @!P0 LDG.E.U8 R135, desc[UR18][R8.64] ;  /* 0x0000001208878981 */ /* 0x0000a2000c1e1100 */
[----:B------:R-:W-:-:S03]  /*4030*/  IADD3 R160, P6, PT, R11, R2, RZ ;  /* 0x000000020ba07210 */ /* 0x000fc60007fde0ff */
[----:B------:R-:W-:Y:S02]  /*4040*/  STL [R1+0x6bc], R138 ;  /* 0x0006bc8a01007387 */ /* 0x000fe40000100800 */
[----:B0-----:R-:W-:Y:S02]  /*4050*/  @!P4 IMAD.MOV.U32 R8, RZ, RZ, R160 ;  /* 0x000000ffff08c224 */ /* 0x001fe400078e00a0 */
[----:B---3--:R-:W-:Y:S04]  /*4060*/  STL [R1+0x4a4], R12 ;  /* 0x0004a40c01007387 */ /* 0x008fe80000100800 */
[----:B------:R0:W-:Y:S02]  /*4070*/  STL [R1+0x6b8], R9 ;  /* 0x0006b80901007387 */ /* 0x0001e40000100800 */
[----:B0-----:R-:W-:-:S05]  /*4080*/  LEA.HI.X.SX32 R9, R11, R3, 0x1, P6 ;  /* 0x000000030b097211 */ /* 0x001fca00030f0eff */
[----:B------:R0:W3:Y:S01]  /*4090*/  @!P4 LDG.E.U8 R28, desc[UR18][R8.64] ;  /* 0x00000012081cc981 */ /* 0x0000e2000c1e1100 */
[----:B------:R-:W-:-:S03]  /*40a0*/  IMAD R10, R36, 0x69, RZ ;  /* 0x00000069240a7824 */ /* 0x000fc600078e02ff */
[----:B------:R-:W-:Y:S01]  /*40b0*/  STL [R1+0x6f4], R160 ;  /* 0x0006f4a001007387 */ /* 0x000fe20000100800 */
[----:B------:R-:W-:Y:S01]  /*40c0*/  PRMT R115, RZ, 0x7610, R115 ;  /* 0x00007610ff737816 */ /* 0x000fe20000000073 */
[----:B------:R-:W-:Y:S02]  /*40d0*/  IMAD R11, R36, 0x71, RZ ;  /* 0x00000071240b7824 */ /* 0x000fe400078e02ff */
[----:B------:R-:W-:-:S05]  /*40e0*/  VIADD R12, R15, 0xfffffffe ;  /* 0xfffffffe0f0c7836 */ /* 0x000fca0000000000 */
        /* <DEDUP_REMOVED lines=9> */
[----:B-1----:R-:W-:Y:S01]  /*4180*/  @!P5 IMAD.MOV.U32 R9, RZ, RZ, R138 ;  /* 0x000000ffff09d224 */ /* 0x002fe200078e008a */
[----:B------:R-:W-:Y:S04]  /*4190*/  STL [R1+0x72c], R135 ;  /* 0x00072c8701007387 */ /* 0x000fe80000100800 */
[----:B------:R0:W2:Y:S04]  /*41a0*/  @!P5 LDG.E.U8 R115, desc[UR18][R8.64] ;  /* 0x000000120873d981 */ /* 0x0000a8000c1e1100 */
[----:B------:R-:W-:Y:S04]  /*41b0*/  STL [R1+0x728], R138 ;  /* 0x0007288a01007387 */ /* 0x000fe80000100800 */
[----:B---3--:R1:W-:Y:S01]  /*41c0*/  STL [R1+0x4b0], R28 ;  /* 0x0004b01c01007387 */ /* 0x0083e20000100800 */
[----:B0-----:R-:W-:Y:S01]  /*41d0*/  VIADD R8, R15, 0xfffffff5 ;  /* 0xfffffff50f087836 */ /* 0x001fe20000000000 */
[----:B-1----:R-:W-:-:S04]  /*41e0*/  IADD3 R28, P6, PT, R11, R2, RZ ;  /* 0x000000020b1c7210 */ /* 0x002fc80007fde0ff */
[----:B------:R-:W-:Y:S02]  /*41f0*/  LEA.HI.X.SX32 R135, R11, R3, 0x1, P6 ;  /* 0x000000030b877211 */ /* 0x000fe400030f0eff */
[----:B------:R-:W-:Y:S01]  /*4200*/  ISETP.GE.U32.AND P5, PT, R8, 0x7fffff76, PT ;  /* 0x7fffff760800780c */ /* 0x000fe20003fa6070 */
[----:B------:R-:W-:Y:S02]  /*4210*/  @!P3 IMAD.MOV.U32 R8, RZ, RZ, R28 ;  /* 0x000000ffff08b224 */ /* 0x000fe400078e001c */
[----:B------:R-:W-:-:S05]  /*4220*/  @!P3 IMAD.MOV.U32 R9, RZ, RZ, R135 ;  /* 0x000000ffff09b224 */ /* 0x000fca00078e0087 */
[----:B------:R0:W3:Y:S01]  /*4230*/  @!P3 LDG.E.U8 R12, desc[UR18][R8.64] ;  /* 0x00000012080cb981 */ /* 0x0000e2000c1e1100 */
[----:B------:R-:W-:-:S03]  /*4240*/  IMAD R10, R36, 0x79, RZ ;  /* 0x00000079240a7824 */ /* 0x000fc600078e02ff */
[----:B------:R1:W-:Y:S04]  /*4250*/  STL [R1+0x764], R28 ;  /* 0x0007641c01007387 */ /* 0x0003e80000100800 */
[----:B------:R-:W-:Y:S01]  /*4260*/  STL [R1+0x760], R135 ;  /* 0x0007608701007387 */ /* 0x000fe20000100800 */
[----:B------:R-:W-:Y:S01]  /*4270*/  VIADD R11, R15, 0xffffffed ;  /* 0xffffffed0f0b7836 */ /* 0x000fe20000000000 */
[----:B------:R-:W-:-:S04]  /*4280*/  PRMT R114, RZ, 0x7610, R114 ;  /* 0x00007610ff727816 */ /* 0x000fc80000000072 */
[----:B------:R-:W-:Y:S01]  /*4290*/  ISETP.GE.U32.AND P3, PT, R11, 0x7fffff6e, PT ;  /* 0x7fffff6e0b00780c */ /* 0x000fe20003f66070 */
[----:B-1----:R-:W-:Y:S02]  /*42a0*/  IMAD.MOV.U32 R28, RZ, RZ, R13 ;  /* 0x000000ffff1c7224 */ /* 0x002fe400078e000d */
[----:B------:R-:W-:Y:S01]  /*42b0*/  VIADD R13, R15, 0xffffffe5 ;  /* 0xffffffe50f0d7836 */ /* 0x000fe20000000000 */
[----:B------:R-:W-:Y:S01]  /*42c0*/  PRMT R57, RZ, 0x7610, R57 ;  /* 0x00007610ff397816 */ /* 0x000fe20000000039 */
[----:B--2---:R1:W-:Y:S02]  /*42d0*/  STL [R1+0x4ec], R115 ;  /* 0x0004ec7301007387 */ /* 0x0043e40000100800 */
[----:B-1----:R-:W-:-:S04]  /*42e0*/  IADD3 R115, P6, PT, R10, R2, RZ ;  /* 0x000000020a737210 */ /* 0x002fc80007fde0ff */
[----:B------:R-:W-:Y:S02]  /*42f0*/  LEA.HI.X.SX32 R10, R10, R3, 0x1, P6 ;  /* 0x000000030a0a7211 */ /* 0x000fe400030f0eff */
[----:B0-----:R-:W-:-:S04]  /*4300*/  IADD3 R8, P6, PT, R2, R36, RZ ;  /* 0x0000002402087210 */ /* 0x001fc80007fde0ff */
[----:B------:R-:W-:Y:S01]  /*4310*/  LEA.HI.X.SX32 R9, R36, R3, 0x1, P6 ;  /* 0x0000000324097211 */ /* 0x000fe200030f0eff */
[----:B------:R-:W-:Y:S01]  /*4320*/  STL [R1+0x79c], R115 ;  /* 0x00079c7301007387 */ /* 0x000fe20000100800 */
[----:B------:R-:W-:-:S03]  /*4330*/  @!P2 IMAD.MOV.U32 R11, RZ, RZ, R10 ;  /* 0x000000ffff0ba224 */ /* 0x000fc600078e000a */
[----:B------:R-:W2:Y:S04]  /*4340*/  @!P0 LDG.E.U8 R14, desc[UR18][R8.64] ;  /* 0x00000012080e8981 */ /* 0x000ea8000c1e1100 */
[----:B------:R0:W-:Y:S04]  /*4350*/  STL [R1+0x798], R10 ;  /* 0x0007980a01007387 */ /* 0x0001e80000100800 */
[----:B---3--:R1:W-:Y:S01]  /*4360*/  STL [R1+0x4e4], R12 ;  /* 0x0004e40c01007387 */ /* 0x0083e20000100800 */
[----:B0-----:R-:W-:Y:S02]  /*4370*/  @!P2 IMAD.MOV.U32 R10, RZ, RZ, R115 ;  /* 0x000000ffff0aa224 */ /* 0x001fe400078e0073 */
[----:B-1----:R-:W-:-:S03]  /*4380*/  IMAD.SHL.U32 R12, R36, 0x2, RZ ;  /* 0x00000002240c7824 */ /* 0x002fc600078e00ff */
[----:B------:R0:W3:Y:S01]  /*4390*/  @!P2 LDG.E.U8 R114, desc[UR18][R10.64] ;  /* 0x000000120a72a981 */ /* 0x0000e2000c1e1100 */
[----:B------:R-:W-:Y:S01]  /*43a0*/  ISETP.GE.U32.AND P2, PT, R13, 0x7fffff66, PT ;  /* 0x7fffff660d00780c */ /* 0x000fe20003f46070 */
[----:B------:R-:W-:Y:S01]  /*43b0*/  IMAD R13, R36, 0xa, RZ ;  /* 0x0000000a240d7824 */ /* 0x000fe200078e02ff */
[----:B0-----:R-:W-:-:S04]  /*43c0*/  IADD3 R10, P6, PT, R12, R2, RZ ;  /* 0x000000020c0a7210 */ /* 0x001fc80007fde0ff */
[----:B------:R-:W-:Y:S02]  /*43d0*/  LEA.HI.X.SX32 R11, R12, R3, 0x1, P6 ;  /* 0x000000030c0b7211 */ /* 0x000fe400030f0eff */
[----:B------:R-:W-:-:S04]  /*43e0*/  IADD3 R12, P6, PT, R13, R2, RZ ;  /* 0x000000020d0c7210 */ /* 0x000fc80007fde0ff */
[----:B------:R-:W-:-:S05]  /*43f0*/  LEA.HI.X.SX32 R13, R13, R3, 0x1, P6 ;  /* 0x000000030d0d7211 */ /* 0x000fca00030f0eff */
[----:B------:R0:W4:Y:S04]  /*4400*/  @!P5 LDG.E.U8 R57, desc[UR18][R12.64] ;  /* 0x000000120c39d981 */ /* 0x000128000c1e1100 */
[----:B------:R-:W-:Y:S04]  /*4410*/  STL [R1+0x9fc], R8 ;  /* 0x0009fc0801007387 */ /* 0x000fe80000100800 */
[----:B------:R-:W-:Y:S01]  /*4420*/  STL [R1+0x9f8], R9 ;  /* 0x0009f80901007387 */ /* 0x000fe20000100800 */
[----:B------:R-:W-:Y:S01]  /*4430*/  PRMT R113, RZ, 0x7610, R113 ;  /* 0x00007610ff717816 */ /* 0x000fe20000000071 */
[----:B------:R-:W-:-:S05]  /*4440*/  IMAD R135, R36, 0x12, RZ ;  /* 0x0000001224877824 */ /* 0x000fca00078e02ff */
[----:B------:R-:W4:Y:S01]  /*4450*/  @!P4 LDG.E.U8 R113, desc[UR18][R10.64] ;  /* 0x000000120a71c981 */ /* 0x000f22000c1e1100 */
[----:B------:R-:W-:-:S04]  /*4460*/  IADD3 R138, P6, PT, R135, R2, RZ ;  /* 0x00000002878a7210 */ /* 0x000fc80007fde0ff */
[----:B------:R-:W-:Y:S02]  /*4470*/  LEA.HI.X.SX32 R135, R135, R3, 0x1, P6 ;  /* 0x0000000387877211 */ /* 0x000fe400030f0eff */
[----:B------:R-:W-:Y:S01]  /*4480*/  PRMT R117, RZ, 0x7610, R117 ;  /* 0x00007610ff757816 */ /* 0x000fe20000000075 */
[----:B--2---:R1:W-:Y:S02]  /*4490*/  STL [R1+0x4f0], R14 ;  /* 0x0004f00e01007387 */ /* 0x0043e40000100800 */
[----:B-1----:R-:W-:-:S05]  /*44a0*/  VIADD R14, R15, 0xffffffdd ;  /* 0xffffffdd0f0e7836 */ /* 0x002fca0000000000 */
[----:B------:R-:W-:Y:S01]  /*44b0*/  ISETP.GE.U32.AND P0, PT, R14, 0x7fffff5e, PT ;  /* 0x7fffff5e0e00780c */ /* 0x000fe20003f06070 */
[----:B------:R-:W-:-:S05]  /*44c0*/  VIADD R14, R15, 0xffffffd5 ;  /* 0xffffffd50f0e7836 */ /* 0x000fca0000000000 */
[----:B------:R-:W-:Y:S01]  /*44d0*/  ISETP.GE.U32.AND P4, PT, R14, 0x7fffff56, PT ;  /* 0x7fffff560e00780c */ /* 0x000fe20003f86070 */
[----:B------:R-:W-:Y:S01]  /*44e0*/  IMAD R14, R36, 0x1a, RZ ;  /* 0x0000001a240e7824 */ /* 0x000fe200078e02ff */
[----:B------:R-:W-:Y:S01]  /*44f0*/  STL [R1+0xa04], R10 ;  /* 0x000a040a01007387 */ /* 0x000fe20000100800 */
[----:B------:R-:W-:-:S03]  /*4500*/  VIADD R15, R15, 0xffffffcd ;  /* 0xffffffcd0f0f7836 */ /* 0x000fc60000000000 */
[----:B------:R-:W-:Y:S01]  /*4510*/  IADD3 R160, P6, PT, R14, R2, RZ ;  /* 0x000000020ea07210 */ /* 0x000fe20007fde0ff */
[----:B------:R-:W-:Y:S04]  /*4520*/  STL [R1+0xa00], R11 ;  /* 0x000a000b01007387 */ /* 0x000fe80000100800 */
[----:B---3--:R-:W-:Y:S04]  /*4530*/  STL [R1+0x4c0], R114 ;  /* 0x0004c07201007387 */ /* 0x008fe80000100800 */
[----:B------:R0:W-:Y:S01]  /*4540*/  STL [R1+0xa0c], R12 ;  /* 0x000a0c0c01007387 */ /* 0x0001e20000100800 */
[----:B------:R-:W-:-:S03]  /*4550*/  ISETP.GE.U32.AND P5, PT, R15, 0x7fffff4e, PT ;  /* 0x7fffff4e0f00780c */ /* 0x000fc60003fa6070 */
[----:B------:R1:W-:Y:S01]  /*4560*/  STL [R1+0xa08], R13 ;  /* 0x000a080d01007387 */ /* 0x0003e20000100800 */
[----:B------:R-:W-:-:S03]  /*4570*/  @!P3 IMAD.MOV.U32 R15, RZ, RZ, R135 ;  /* 0x000000ffff0fb224 */ /* 0x000fc600078e0087 */
[----:B------:R-:W-:Y:S01]  /*4580*/  STL [R1+0x9c], R160 ;  /* 0x00009ca001007387 */ /* 0x000fe20000100800 */
[----:B0-----:R-:W0:Y:S03]  /*4590*/  LDC R12, c[0x0][0x3a0] ;  /* 0x0000e800ff0c7b82 */ /* 0x001e260000000800 */
[----:B----4-:R2:W-:Y:S01]  /*45a0*/  STL [R1+0x4ac], R57 ;  /* 0x0004ac3901007387 */ /* 0x0105e20000100800 */
[----:B-1----:R-:W-:Y:S02]  /*45b0*/  PRMT R13, RZ, 0x7610, R13 ;  /* 0x00007610ff0d7816 */ /* 0x002fe4000000000d */
[----:B--2---:R-:W-:Y:S01]  /*45c0*/  LEA.HI.X.SX32 R57, R14, R3, 0x1, P6 ;  /* 0x000000030e397211 */ /* 0x004fe200030f0eff */
[----:B------:R-:W-:-:S05]  /*45d0*/  @!P3 IMAD.MOV.U32 R14, RZ, RZ, R138 ;  /* 0x000000ffff0eb224 */ /* 0x000fca00078e008a */
[----:B------:R1:W2:Y:S02]  /*45e0*/  @!P3 LDG.E.U8 R13, desc[UR18][R14.64] ;  /* 0x000000120e0db981 */ /* 0x0002a4000c1e1100 */
[----:B-1----:R-:W-:Y:S02]  /*45f0*/  @!P2 IMAD.MOV.U32 R14, RZ, RZ, R160 ;  /* 0x000000ffff0ea224 */ /* 0x002fe400078e00a0 */
[----:B------:R-:W-:-:S05]  /*4600*/  @!P2 IMAD.MOV.U32 R15, RZ, RZ, R57 ;  /* 0x000000ffff0fa224 */ /* 0x000fca00078e0039 */
[----:B------:R1:W3:Y:S01]  /*4610*/  @!P2 LDG.E.U8 R117, desc[UR18][R14.64] ;  /* 0x000000120e75a981 */ /* 0x0002e2000c1e1100 */
[----:B------:R-:W-:Y:S02]  /*4620*/  IMAD.MOV.U32 R114, RZ, RZ, R16 ;  /* 0x000000ffff727224 */ /* 0x000fe400078e0010 */
[----:B------:R-:W-:Y:S01]  /*4630*/  IMAD R16, R36, 0x22, RZ ;  /* 0x0000002224107824 */ /* 0x000fe200078e02ff */
[----:B------:R-:W-:Y:S01]  /*4640*/  STL [R1+0xa14], R138 ;  /* 0x000a148a01007387 */ /* 0x000fe20000100800 */
[----:B------:R-:W-:-:S03]  /*4650*/  IMAD.MOV.U32 R115, RZ, RZ, R17 ;  /* 0x000000ffff737224 */ /* 0x000fc600078e0011 */
[----:B------:R-:W-:Y:S01]  /*4660*/  STL [R1+0xa10], R135 ;  /* 0x000a108701007387 */ /* 0x000fe20000100800 */
[----:B0-----:R-:W-:-:S03]  /*4670*/  VIADD R17, R12, 0xffffffc5 ;  /* 0xffffffc50c117836 */ /* 0x001fc60000000000 */
[----:B------:R-:W-:Y:S04]  /*4680*/  STL [R1+0x98], R57 ;  /* 0x0000983901007387 */ /* 0x000fe80000100800 */
[----:B------:R0:W-:Y:S01]  /*4690*/  STL [R1+0x4bc], R113 ;  /* 0x0004bc7101007387 */ /* 0x0001e20000100800 */
[----:B-1----:R-:W-:Y:S01]  /*46a0*/  VIADD R14, R12, 0xffffffbd ;  /* 0xffffffbd0c0e7836 */ /* 0x002fe20000000000 */
[----:B------:R-:W-:Y:S01]  /*46b0*/  ISETP.GE.U32.AND P3, PT, R17, 0x7fffff46, PT ;  /* 0x7fffff461100780c */ /* 0x000fe20003f66070 */
[----:B------:R-:W-:Y:S01]  /*46c0*/  IMAD R17, R36, 0x2a, RZ ;  /* 0x0000002a24117824 */ /* 0x000fe200078e02ff */
[----:B0-----:R-:W-:-:S04]  /*46d0*/  IADD3 R113, P6, PT, R16, R2, RZ ;  /* 0x0000000210717210 */ /* 0x001fc80007fde0ff */
[----:B------:R-:W-:Y:S02]  /*46e0*/  LEA.HI.X.SX32 R160, R16, R3, 0x1, P6 ;  /* 0x0000000310a07211 */ /* 0x000fe400030f0eff */
[----:B------:R-:W-:Y:S02]  /*46f0*/  PRMT R10, RZ, 0x7610, R10 ;  /* 0x00007610ff0a7816 */ /* 0x000fe4000000000a */
[----:B------:R-:W-:Y:S01]  /*4700*/  ISETP.GE.U32.AND P2, PT, R14, 0x7fffff3e, PT ;  /* 0x7fffff3e0e00780c */ /* 0x000fe20003f46070 */
[----:B------:R-:W-:Y:S02]  /*4710*/  @!P0 IMAD.MOV.U32 R14, RZ, RZ, R113 ;  /* 0x000000ffff0e8224 */ /* 0x000fe400078e0071 */
[----:B------:R-:W-:Y:S01]  /*4720*/  @!P0 IMAD.MOV.U32 R15, RZ, RZ, R160 ;  /* 0x000000ffff0f8224 */ /* 0x000fe200078e00a0 */
[----:B------:R-:W-:-:S04]  /*4730*/  PRMT R116, RZ, 0x7610, R116 ;  /* 0x00007610ff747816 */ /* 0x000fc80000000074 */
[----:B------:R0:W4:Y:S04]  /*4740*/  @!P0 LDG.E.U8 R10, desc[UR18][R14.64] ;  /* 0x000000120e0a8981 */ /* 0x000128000c1e1100 */
[----:B--2---:R-:W-:Y:S04]  /*4750*/  STL [R1+0xae8], R13 ;  /* 0x000ae80d01007387 */ /* 0x004fe80000100800 */
[----:B------:R-:W2:Y:S04]  /*4760*/  LDL.LU R57, [R1+0xc14] ;  /* 0x000c140001397983 */ /* 0x000ea80000300800 */
[----:B------:R-:W-:Y:S04]  /*4770*/  STL [R1+0xdc], R113 ;  /* 0x0000dc7101007387 */ /* 0x000fe80000100800 */
[----:B------:R-:W-:Y:S04]  /*4780*/  STL [R1+0xd8], R160 ;  /* 0x0000d8a001007387 */ /* 0x000fe80000100800 */
[----:B---3--:R1:W-:Y:S02]  /*4790*/  STL [R1+0x4e8], R117 ;  /* 0x0004e87501007387 */ /* 0x0083e40000100800 */
[----:B-1----:R-:W-:-:S04]  /*47a0*/  IADD3 R117, P6, PT, R17, R2, RZ ;  /* 0x0000000211757210 */ /* 0x002fc80007fde0ff */
[----:B0-----:R-:W-:Y:S01]  /*47b0*/  LEA.HI.X.SX32 R15, R17, R3, 0x1, P6 ;  /* 0x00000003110f7211 */ /* 0x001fe200030f0eff */
[----:B------:R-:W-:-:S05]  /*47c0*/  @!P4 IMAD.MOV.U32 R14, RZ, RZ, R117 ;  /* 0x000000ffff0ec224 */ /* 0x000fca00078e0075 */
[----:B------:R0:W3:Y:S01]  /*47d0*/  @!P4 LDG.E.U8 R116, desc[UR18][R14.64] ;  /* 0x000000120e74c981 */ /* 0x0000e2000c1e1100 */
[----:B------:R-:W-:-:S05]  /*47e0*/  VIADD R16, R12, 0xffffffb5 ;  /* 0xffffffb50c107836 */ /* 0x000fca0000000000 */
[----:B------:R-:W-:Y:S01]  /*47f0*/  ISETP.GE.U32.AND P0, PT, R16, 0x7fffff36, PT ;  /* 0x7fffff361000780c */ /* 0x000fe20003f06070 */
[C---:B------:R-:W-:Y:S01]  /*4800*/  IMAD R16, R36.reuse, 0x32, RZ ;  /* 0x0000003224107824 */ /* 0x040fe200078e02ff */
[----:B------:R1:W-:Y:S01]  /*4810*/  STL [R1+0x54c], R117 ;  /* 0x00054c7501007387 */ /* 0x0003e20000100800 */
[----:B------:R-:W-:-:S03]  /*4820*/  IMAD R17, R36, 0x3a, RZ ;  /* 0x0000003a24117824 */ /* 0x000fc600078e02ff */
[C---:B------:R-:W-:Y:S02]  /*4830*/  IADD3 R160, P6, PT, R16.reuse, R2, RZ ;  /* 0x0000000210a07210 */ /* 0x040fe40007fde0ff */
[----:B------:R-:W-:Y:S01]  /*4840*/  PRMT R11, RZ, 0x7610, R11 ;  /* 0x00007610ff0b7816 */ /* 0x000fe2000000000b */
[----:B----4-:R-:W-:Y:S04]  /*4850*/  STL [R1+0xb24], R10 ;  /* 0x000b240a01007387 */ /* 0x010fe80000100800 */
[----:B------:R0:W-:Y:S04]  /*4860*/  STL [R1+0x548], R15 ;  /* 0x0005480f01007387 */ /* 0x0001e80000100800 */
[----:B-1----:R-:W4:Y:S04]  /*4870*/  LDL.LU R117, [R1+0xc10] ;  /* 0x000c100001757983 */ /* 0x002f280000300800 */
[----:B------:R-:W-:Y:S01]  /*4880*/  STL [R1+0x58c], R160 ;  /* 0x00058ca001007387 */ /* 0x000fe20000100800 */
[----:B0-----:R-:W-:Y:S01]  /*4890*/  LEA.HI.X.SX32 R15, R16, R3, 0x1, P6 ;  /* 0x00000003100f7211 */ /* 0x001fe200030f0eff */
[----:B------:R-:W-:Y:S01]  /*48a0*/  @!P5 IMAD.MOV.U32 R14, RZ, RZ, R160 ;  /* 0x000000ffff0ed224 */ /* 0x000fe200078e00a0 */
[----:B------:R-:W-:-:S04]  /*48b0*/  PRMT R162, RZ, 0x7610, R162 ;  /* 0x00007610ffa27816 */ /* 0x000fc800000000a2 */
[----:B------:R0:W2:Y:S04]  /*48c0*/  @!P5 LDG.E.U8 R11, desc[UR18][R14.64] ;  /* 0x000000120e0bd981 */ /* 0x0000a8000c1e1100 */
[----:B---3--:R1:W-:Y:S02]  /*48d0*/  STL [R1+0x470], R116 ;  /* 0x0004707401007387 */ /* 0x0083e40000100800 */
[----:B-1----:R-:W-:-:S04]  /*48e0*/  IADD3 R116, P6, PT, R17, R2, RZ ;  /* 0x0000000211747210 */ /* 0x002fc80007fde0ff */
[----:B------:R-:W-:Y:S01]  /*48f0*/  LEA.HI.X.SX32 R17, R17, R3, 0x1, P6 ;  /* 0x0000000311117211 */ /* 0x000fe200030f0eff */
[----:B------:R1:W-:Y:S01]  /*4900*/  STL [R1+0x588], R15 ;  /* 0x0005880f01007387 */ /* 0x0003e20000100800 */
[----:B0-----:R-:W-:-:S03]  /*4910*/  @!P3 IMAD.MOV.U32 R14, RZ, RZ, R116 ;  /* 0x000000ffff0eb224 */ /* 0x001fc600078e0074 */
[----:B-1----:R-:W-:-:S05]  /*4920*/  @!P3 IMAD.MOV.U32 R15, RZ, RZ, R17 ;  /* 0x000000ffff0fb224 */ /* 0x002fca00078e0011 */
[----:B------:R0:W3:Y:S01]  /*4930*/  @!P3 LDG.E.U8 R162, desc[UR18][R14.64] ;  /* 0x000000120ea2b981 */ /* 0x0000e2000c1e1100 */
[----:B------:R-:W-:Y:S02]  /*4940*/  IMAD.MOV.U32 R113, RZ, RZ, R114 ;  /* 0x000000ffff717224 */ /* 0x000fe400078e0072 */
[----:B------:R-:W-:Y:S02]  /*4950*/  IMAD.MOV.U32 R114, RZ, RZ, R18 ;  /* 0x000000ffff727224 */ /* 0x000fe400078e0012 */
[----:B------:R-:W-:Y:S02]  /*4960*/  VIADD R18, R12, 0xffffffad ;  /* 0xffffffad0c127836 */ /* 0x000fe40000000000 */
[----:B------:R-:W-:-:S03]  /*4970*/  IMAD R16, R36, 0x42, RZ ;  /* 0x0000004224107824 */ /* 0x000fc600078e02ff */
[----:B------:R-:W-:Y:S01]  /*4980*/  ISETP.GE.U32.AND P4, PT, R18, 0x7fffff2e, PT ;  /* 0x7fffff2e1200780c */ /* 0x000fe20003f86070 */
[----:B------:R-:W-:Y:S01]  /*4990*/  VIADD R18, R12, 0xffffffa5 ;  /* 0xffffffa50c127836 */ /* 0x000fe20000000000 */
[----:B------:R-:W-:Y:S01]  /*49a0*/  IADD3 R160, P6, PT, R16, R2, RZ ;  /* 0x0000000210a07210 */ /* 0x000fe20007fde0ff */
[----:B------:R1:W-:Y:S01]  /*49b0*/  STL [R1+0x5cc], R116 ;  /* 0x0005cc7401007387 */ /* 0x0003e20000100800 */
[----:B0-----:R-:W-:Y:S02]  /*49c0*/  VIADD R14, R12, 0xffffff9d ;  /* 0xffffff9d0c0e7836 */ /* 0x001fe40000000000 */
[----:B------:R-:W-:Y:S01]  /*49d0*/  ISETP.GE.U32.AND P5, PT, R18, 0x7fffff26, PT ;  /* 0x7fffff261200780c */ /* 0x000fe20003fa6070 */
[----:B--2---:R-:W-:Y:S01]  /*49e0*/  STL [R1+0xb4c], R11 ;  /* 0x000b4c0b01007387 */ /* 0x004fe20000100800 */
[----:B------:R-:W-:-:S03]  /*49f0*/  LEA.HI.X.SX32 R18, R16, R3, 0x1, P6 ;  /* 0x0000000310127211 */ /* 0x000fc600030f0eff */
[----:B------:R0:W-:Y:S01]  /*4a00*/  STL [R1+0x5c8], R17 ;  /* 0x0005c81101007387 */ /* 0x0001e20000100800 */
[----:B------:R-:W-:-:S03]  /*4a10*/  PRMT R8, RZ, 0x7610, R8 ;  /* 0x00007610ff087816 */ /* 0x000fc60000000008 */
[----:B-1----:R-:W2:Y:S01]  /*4a20*/  LDL.LU R116, [R1+0xc0c] ;  /* 0x000c0c0001747983 */ /* 0x002ea20000300800 */
[----:B------:R-:W-:Y:S01]  /*4a30*/  ISETP.GE.U32.AND P3, PT, R14, 0x7fffff1e, PT ;  /* 0x7fffff1e0e00780c */ /* 0x000fe20003f66070 */
[----:B------:R-:W-:Y:S02]  /*4a40*/  @!P2 IMAD.MOV.U32 R14, RZ, RZ, R160 ;  /* 0x000000ffff0ea224 */ /* 0x000fe400078e00a0 */
[----:B------:R-:W-:Y:S01]  /*4a50*/  STL [R1+0x60c], R160 ;  /* 0x00060ca001007387 */ /* 0x000fe20000100800 */
[----:B0-----:R-:W-:-:S03]  /*4a60*/  IMAD R17, R36, 0x4a, RZ ;  /* 0x0000004a24117824 */ /* 0x001fc600078e02ff */
[----:B------:R-:W-:Y:S01]  /*4a70*/  STL [R1+0x608], R18 ;  /* 0x0006081201007387 */ /* 0x000fe20000100800 */
[----:B------:R-:W-:Y:S01]  /*4a80*/  @!P2 IMAD.MOV.U32 R15, RZ, RZ, R18 ;  /* 0x000000ffff0fa224 */ /* 0x000fe200078e0012 */
[----:B------:R-:W-:-:S04]  /*4a90*/  PRMT R161, RZ, 0x7610, R161 ;  /* 0x00007610ffa17816 */ /* 0x000fc800000000a1 */
[----:B------:R0:W2:Y:S04]  /*4aa0*/  @!P2 LDG.E.U8 R8, desc[UR18][R14.64] ;  /* 0x000000120e08a981 */ /* 0x0000a8000c1e1100 */
        /* <DEDUP_REMOVED lines=8> */
[----:B------:R-:W-:Y:S01]  /*4b30*/  STL [R1+0x64c], R162 ;  /* 0x00064ca201007387 */ /* 0x000fe20000100800 */
[----:B------:R-:W-:-:S03]  /*4b40*/  IMAD R17, R36, 0x5a, RZ ;  /* 0x0000005a24117824 */ /* 0x000fc600078e02ff */
[C---:B------:R-:W-:Y:S01]  /*4b50*/  IADD3 R160, P6, PT, R16.reuse, R2, RZ ;  /* 0x0000000210a07210 */ /* 0x040fe20007fde0ff */
[----:B--2---:R-:W-:Y:S04]  /*4b60*/  STL [R1+0xb58], R8 ;  /* 0x000b580801007387 */ /* 0x004fe80000100800 */
[----:B------:R1:W-:Y:S04]  /*4b70*/  STL [R1+0x648], R15 ;  /* 0x0006480f01007387 */ /* 0x0003e80000100800 */
[----:B------:R-:W-:Y:S01]  /*4b80*/  STL [R1+0x68c], R160 ;  /* 0x00068ca001007387 */ /* 0x000fe20000100800 */
[----:B------:R-:W-:Y:S01]  /*4b90*/  PRMT R9, RZ, 0x7610, R9 ;  /* 0x00007610ff097816 */ /* 0x000fe20000000009 */
[----:B0-----:R-:W-:Y:S01]  /*4ba0*/  @!P4 IMAD.MOV.U32 R14, RZ, RZ, R160 ;  /* 0x000000ffff0ec224 */ /* 0x001fe200078e00a0 */
[----:B-1----:R-:W-:-:S02]  /*4bb0*/  LEA.HI.X.SX32 R15, R16, R3, 0x1, P6 ;  /* 0x00000003100f7211 */ /* 0x002fc400030f0eff */
[----:B------:R-:W-:-:S03]  /*4bc0*/  PRMT R152, RZ, 0x7610, R152 ;  /* 0x00007610ff987816 */ /* 0x000fc60000000098 */
        /* <DEDUP_REMOVED lines=8> */
[----:B------:R-:W-:Y:S02]  /*4c50*/  VIADD R18, R12, 0xffffff8d ;  /* 0xffffff8d0c127836 */ /* 0x000fe40000000000 */
[----:B------:R-:W-:-:S03]  /*4c60*/  IMAD R16, R36, 0x62, RZ ;  /* 0x0000006224107824 */ /* 0x000fc600078e02ff */
[----:B------:R-:W-:Y:S01]  /*4c70*/  ISETP.GE.U32.AND P0, PT, R18, 0x7fffff0e, PT ;  /* 0x7fffff0e1200780c */ /* 0x000fe20003f06070 */
[----:B------:R-:W-:Y:S01]  /*4c80*/  VIADD R18, R12, 0xffffff85 ;  /* 0xffffff850c127836 */ /* 0x000fe20000000000 */
[----:B------:R-:W-:Y:S01]  /*4c90*/  IADD3 R160, P6, PT, R16, R2, RZ ;  /* 0x0000000210a07210 */ /* 0x000fe20007fde0ff */
[----:B------:R-:W-:Y:S03]  /*4ca0*/  STL [R1+0x6c4], R161 ;  /* 0x0006c4a101007387 */ /* 0x000fe60000100800 */
[----:B------:R-:W-:Y:S02]  /*4cb0*/  ISETP.GE.U32.AND P4, PT, R18, 0x7fffff06, PT ;  /* 0x7fffff061200780c */ /* 0x000fe40003f86070 */
[----:B------:R-:W-:Y:S01]  /*4cc0*/  LEA.HI.X.SX32 R18, R16, R3, 0x1, P6 ;  /* 0x0000000310127211 */ /* 0x000fe200030f0eff */
[----:B--2---:R-:W-:Y:S01]  /*4cd0*/  STL [R1+0xb5c], R9 ;  /* 0x000b5c0901007387 */ /* 0x004fe20000100800 */
[----:B------:R-:W-:-:S02]  /*4ce0*/  IMAD R17, R36, 0x6a, RZ ;  /* 0x0000006a24117824 */ /* 0x000fc400078e02ff */
[----:B0-----:R-:W-:Y:S01]  /*4cf0*/  VIADD R14, R12, 0xfffffffc ;  /* 0xfffffffc0c0e7836 */ /* 0x001fe20000000000 */
[----:B------:R-:W-:Y:S04]  /*4d00*/  STL [R1+0x6c0], R162 ;  /* 0x0006c0a201007387 */ /* 0x000fe80000100800 */
[----:B------:R-:W-:Y:S04]  /*4d10*/  STL [R1+0x6fc], R160 ;  /* 0x0006fca001007387 */ /* 0x000fe80000100800 */
[----:B------:R-:W-:Y:S01]  /*4d20*/  STL [R1+0x6f8], R18 ;  /* 0x0006f81201007387 */ /* 0x000fe20000100800 */
[----:B------:R-:W-:Y:S01]  /*4d30*/  PRMT R132, RZ, 0x7610, R132 ;  /* 0x00007610ff847816 */ /* 0x000fe20000000084 */
[----:B------:R-:W-:Y:S01]  /*4d40*/  @!P3 IMAD.MOV.U32 R15, RZ, RZ, R18 ;  /* 0x000000ffff0fb224 */ /* 0x000fe200078e0012 */
[----:B------:R-:W-:Y:S01]  /*4d50*/  ISETP.GE.U32.AND P5, PT, R14, 0x7fffff7d, PT ;  /* 0x7fffff7d0e00780c */ /* 0x000fe20003fa6070 */
[----:B------:R-:W-:Y:S01]  /*4d60*/  @!P3 IMAD.MOV.U32 R14, RZ, RZ, R160 ;  /* 0x000000ffff0eb224 */ /* 0x000fe200078e00a0 */
[----:B------:R-:W-:-:S04]  /*4d70*/  PRMT R109, RZ, 0x7610, R109 ;  /* 0x00007610ff6d7816 */ /* 0x000fc8000000006d */
[----:B------:R0:W2:Y:S04]  /*4d80*/  @!P3 LDG.E.U8 R132, desc[UR18][R14.64] ;  /* 0x000000120e84b981 */ /* 0x0000a8000c1e1100 */
[----:B---3--:R1:W-:Y:S02]  /*4d90*/  STL [R1+0x46c], R152 ;  /* 0x00046c9801007387 */ /* 0x0083e40000100800 */
[----:B-1----:R-:W-:-:S04]  /*4da0*/  IADD3 R152, P6, PT, R17, R2, RZ ;  /* 0x0000000211987210 */ /* 0x002fc80007fde0ff */
[----:B------:R-:W-:Y:S01]  /*4db0*/  LEA.HI.X.SX32 R161, R17, R3, 0x1, P6 ;  /* 0x0000000311a17211 */ /* 0x000fe200030f0eff */
[----:B0-----:R-:W-:-:S04]  /*4dc0*/  @!P2 IMAD.MOV.U32 R14, RZ, RZ, R152 ;  /* 0x000000ffff0ea224 */ /* 0x001fc800078e0098 */
[----:B------:R-:W-:-:S05]  /*4dd0*/  @!P2 IMAD.MOV.U32 R15, RZ, RZ, R161 ;  /* 0x000000ffff0fa224 */ /* 0x000fca00078e00a1 */
[----:B------:R0:W3:Y:S01]  /*4de0*/  @!P2 LDG.E.U8 R109, desc[UR18][R14.64] ;  /* 0x000000120e6da981 */ /* 0x0000e2000c1e1100 */
[----:B------:R-:W-:-:S05]  /*4df0*/  VIADD R16, R12, 0xfffffff4 ;  /* 0xfffffff40c107836 */ /* 0x000fca0000000000 */
[----:B------:R-:W-:Y:S01]  /*4e00*/  ISETP.GE.U32.AND P3, PT, R16, 0x7fffff75, PT ;  /* 0x7fffff751000780c */ /* 0x000fe20003f66070 */
[C---:B------:R-:W-:Y:S01]  /*4e10*/  IMAD R16, R36.reuse, 0x72, RZ ;  /* 0x0000007224107824 */ /* 0x040fe200078e02ff */
[----:B------:R-:W-:Y:S01]  /*4e20*/  STL [R1+0x734], R152 ;  /* 0x0007349801007387 */ /* 0x000fe20000100800 */
[----:B------:R-:W-:-:S03]  /*4e30*/  IMAD R17, R36, 0x7a, RZ ;  /* 0x0000007a24117824 */ /* 0x000fc600078e02ff */
[----:B------:R-:W-:Y:S01]  /*4e40*/  IADD3 R160, P6, PT, R16, R2, RZ ;  /* 0x0000000210a07210 */ /* 0x000fe20007fde0ff */
[----:B--2---:R-:W-:Y:S04]  /*4e50*/  STL [R1+0xb60], R132 ;  /* 0x000b608401007387 */ /* 0x004fe80000100800 */
[----:B------:R1:W-:Y:S01]  /*4e60*/  STL [R1+0x730], R161 ;  /* 0x000730a101007387 */ /* 0x0003e20000100800 */
[----:B------:R-:W-:-:S03]  /*4e70*/  PRMT R159, RZ, 0x7610, R159 ;  /* 0x00007610ff9f7816 */ /* 0x000fc6000000009f */
[----:B------:R2:W-:Y:S01]  /*4e80*/  STL [R1+0x76c], R160 ;  /* 0x00076ca001007387 */ /* 0x0005e20000100800 */
[----:B0-----:R-:W-:Y:S01]  /*4e90*/  @!P0 IMAD.MOV.U32 R14, RZ, RZ, R160 ;  /* 0x000000ffff0e8224 */ /* 0x001fe200078e00a0 */
[----:B-1----:R-:W-:Y:S01]  /*4ea0*/  LEA.HI.X.SX32 R161, R16, R3, 0x1, P6 ;  /* 0x0000000310a17211 */ /* 0x002fe200030f0eff */
[C---:B------:R-:W-:Y:S02]  /*4eb0*/  VIADD R16, R12.reuse, 0xffffffe4 ;  /* 0xffffffe40c107836 */ /* 0x040fe40000000000 */
[----:B------:R-:W-:Y:S02]  /*4ec0*/  VIADD R18, R12, 0xffffffec ;  /* 0xffffffec0c127836 */ /* 0x000fe40000000000 */
[----:B------:R-:W-:Y:S01]  /*4ed0*/  @!P0 IMAD.MOV.U32 R15, RZ, RZ, R161 ;  /* 0x000000ffff0f8224 */ /* 0x000fe200078e00a1 */
[----:B------:R-:W-:Y:S02]  /*4ee0*/  PRMT R130, RZ, 0x7610, R130 ;  /* 0x00007610ff827816 */ /* 0x000fe40000000082 */
[----:B------:R-:W-:-:S02]  /*4ef0*/  ISETP.GE.U32.AND P2, PT, R18, 0x7fffff6d, PT ;  /* 0x7fffff6d1200780c */ /* 0x000fc40003f46070 */
[----:B------:R0:W4:Y:S01]  /*4f00*/  @!P0 LDG.E.U8 R159, desc[UR18][R14.64] ;  /* 0x000000120e9f8981 */ /* 0x000122000c1e1100 */
[----:B------:R-:W-:Y:S01]  /*4f10*/  ISETP.GE.U32.AND P0, PT, R16, 0x7fffff65, PT ;  /* 0x7fffff651000780c */ /* 0x000fe20003f06070 */
[C---:B------:R-:W-:Y:S01]  /*4f20*/  IMAD R18, R36.reuse, 0x3, RZ ;  /* 0x0000000324127824 */ /* 0x040fe200078e02ff */
[----:B------:R-:W-:Y:S01]  /*4f30*/  PRMT R108, RZ, 0x7610, R108 ;  /* 0x00007610ff6c7816 */ /* 0x000fe2000000006c */
[----:B--2---:R-:W-:Y:S02]  /*4f40*/  IMAD.MOV.U32 R160, RZ, RZ, R139 ;  /* 0x000000ffffa07224 */ /* 0x004fe400078e008b */
[----:B------:R-:W-:Y:S02]  /*4f50*/  IMAD R139, R36, 0x13, RZ ;  /* 0x00000013248b7824 */ /* 0x000fe400078e02ff */
[----:B------:R-:W-:Y:S02]  /*4f60*/  IMAD.MOV.U32 R162, RZ, RZ, R28 ;  /* 0x000000ffffa27224 */ /* 0x000fe400078e001c */
[----:B------:R-:W-:Y:S01]  /*4f70*/  IMAD.MOV.U32 R28, RZ, RZ, R146 ;  /* 0x000000ffff1c7224 */ /* 0x000fe200078e0092 */
[----:B------:R-:W-:-:S02]  /*4f80*/  PRMT R6, RZ, 0x7610, R6 ;  /* 0x00007610ff067816 */ /* 0x000fc40000000006 */
[----:B------:R-:W-:Y:S01]  /*4f90*/  PRMT R155, RZ, 0x7610, R155 ;  /* 0x00007610ff9b7816 */ /* 0x000fe2000000009b */
[----:B---3--:R1:W-:Y:S02]  /*4fa0*/  STL [R1+0x424], R109 ;  /* 0x0004246d01007387 */ /* 0x0083e40000100800 */
[----:B-1----:R-:W-:-:S04]  /*4fb0*/  IADD3 R109, P6, PT, R17, R2, RZ ;  /* 0x00000002116d7210 */ /* 0x002fc80007fde0ff */
[----:B------:R-:W-:Y:S01]  /*4fc0*/  LEA.HI.X.SX32 R152, R17, R3, 0x1, P6 ;  /* 0x0000000311987211 */ /* 0x000fe200030f0eff */
[----:B------:R-:W-:-:S04]  /*4fd0*/  @!P4 IMAD.MOV.U32 R16, RZ, RZ, R109 ;  /* 0x000000ffff10c224 */ /* 0x000fc800078e006d */
[----:B------:R-:W-:Y:S01]  /*4fe0*/  @!P4 IMAD.MOV.U32 R17, RZ, RZ, R152 ;  /* 0x000000ffff11c224 */ /* 0x000fe200078e0098 */
[----:B0-----:R-:W-:-:S04]  /*4ff0*/  IADD3 R14, P6, PT, R18, R2, RZ ;  /* 0x00000002120e7210 */ /* 0x001fc80007fde0ff */
[----:B------:R0:W2:Y:S01]  /*5000*/  @!P4 LDG.E.U8 R130, desc[UR18][R16.64] ;  /* 0x000000121082c981 */ /* 0x0000a2000c1e1100 */
[----:B------:R-:W-:Y:S01]  /*5010*/  LEA.HI.X.SX32 R15, R18, R3, 0x1, P6 ;  /* 0x00000003120f7211 */ /* 0x000fe200030f0eff */
[----:B------:R-:W-:-:S04]  /*5020*/  VIADD R18, R12, 0xffffffd4 ;  /* 0xffffffd40c127836 */ /* 0x000fc80000000000 */
[----:B------:R-:W3:Y:S01]  /*5030*/  @!P5 LDG.E.U8 R108, desc[UR18][R14.64] ;  /* 0x000000120e6cd981 */ /* 0x000ee2000c1e1100 */
[----:B0-----:R-:W-:Y:S02]  /*5040*/  VIADD R16, R12, 0xffffffdc ;  /* 0xffffffdc0c107836 */ /* 0x001fe40000000000 */
[----:B------:R-:W-:-:S03]  /*5050*/  IMAD R17, R36, 0xb, RZ ;  /* 0x0000000b24117824 */ /* 0x000fc600078e02ff */
[----:B------:R-:W-:Y:S02]  /*5060*/  ISETP.GE.U32.AND P4, PT, R16, 0x7fffff5d, PT ;  /* 0x7fffff5d1000780c */ /* 0x000fe40003f86070 */
[CC--:B------:R-:W-:Y:S02]  /*5070*/  IADD3 R16, P6, PT, R17.reuse, R2.reuse, RZ ;  /* 0x0000000211107210 */ /* 0x0c0fe40007fde0ff */
[----:B------:R-:W-:Y:S01]  /*5080*/  ISETP.GE.U32.AND P5, PT, R18, 0x7fffff55, PT ;  /* 0x7fffff551200780c */ /* 0x000fe20003fa6070 */
[----:B------:R-:W-:Y:S01]  /*5090*/  IMAD R18, R36, 0x1b, RZ ;  /* 0x0000001b24127824 */ /* 0x000fe200078e02ff */
[----:B------:R-:W-:Y:S01]  /*50a0*/  LEA.HI.X.SX32 R17, R17, R3, 0x1, P6 ;  /* 0x0000000311117211 */ /* 0x000fe200030f0eff */
[----:B------:R-:W-:Y:S01]  /*50b0*/  STL [R1+0x768], R161 ;  /* 0x000768a101007387 */ /* 0x000fe20000100800 */
[----:B------:R-:W-:-:S03]  /*50c0*/  IADD3 R146, P6, PT, R139, R2, RZ ;  /* 0x000000028b927210 */ /* 0x000fc60007fde0ff */
[----:B------:R0:W-:Y:S01]  /*50d0*/  STL [R1+0x7a4], R109 ;  /* 0x0007a46d01007387 */ /* 0x0001e20000100800 */
[----:B------:R-:W-:-:S03]  /*50e0*/  LEA.HI.X.SX32 R139, R139, R3, 0x1, P6 ;  /* 0x000000038b8b7211 */ /* 0x000fc600030f0eff */
[----:B------:R1:W-:Y:S04]  /*50f0*/  STL [R1+0x7a0], R152 ;  /* 0x0007a09801007387 */ /* 0x0003e80000100800 */
[----:B------:R-:W4:Y:S01]  /*5100*/  @!P3 LDG.E.U8 R6, desc[UR18][R16.64] ;  /* 0x000000121006b981 */ /* 0x000f22000c1e1100 */
[----:B0-----:R-:W-:Y:S02]  /*5110*/  IMAD.MOV.U32 R109, RZ, RZ, R19 ;  /* 0x000000ffff6d7224 */ /* 0x001fe400078e0013 */
[----:B------:R-:W-:Y:S01]  /*5120*/  VIADD R19, R12, 0xffffffcc ;  /* 0xffffffcc0c137836 */ /* 0x000fe20000000000 */
[----:B-1----:R-:W-:Y:S01]  /*5130*/  IADD3 R152, P6, PT, R18, R2, RZ ;  /* 0x0000000212987210 */ /* 0x002fe20007fde0ff */
[----:B------:R-:W-:-:S03]  /*5140*/  IMAD.MOV.U32 R161, RZ, RZ, R115 ;  /* 0x000000ffffa17224 */ /* 0x000fc600078e0073 */
[----:B------:R-:W-:Y:S01]  /*5150*/  ISETP.GE.U32.AND P3, PT, R19, 0x7fffff4d, PT ;  /* 0x7fffff4d1300780c */ /* 0x000fe20003f66070 */
[----:B------:R-:W-:Y:S01]  /*5160*/  @!P2 IMAD.MOV.U32 R19, RZ, RZ, R139 ;  /* 0x000000ffff13a224 */ /* 0x000fe200078e008b */
[----:B------:R-:W-:Y:S01]  /*5170*/  LEA.HI.X.SX32 R115, R18, R3, 0x1, P6 ;  /* 0x0000000312737211 */ /* 0x000fe200030f0eff */
[----:B------:R-:W-:-:S05]  /*5180*/  @!P2 IMAD.MOV.U32 R18, RZ, RZ, R146 ;  /* 0x000000ffff12a224 */ /* 0x000fca00078e0092 */
[----:B------:R0:W4:Y:S01]  /*5190*/  @!P2 LDG.E.U8 R155, desc[UR18][R18.64] ;  /* 0x00000012129ba981 */ /* 0x000122000c1e1100 */
[----:B------:R-:W-:Y:S01]  /*51a0*/  PRMT R7, RZ, 0x7610, R7 ;  /* 0x00007610ff077816 */ /* 0x000fe20000000007 */
[----:B0-----:R-:W-:Y:S02]  /*51b0*/  @!P0 IMAD.MOV.U32 R18, RZ, RZ, R152 ;  /* 0x000000ffff128224 */ /* 0x001fe400078e0098 */
[----:B------:R-:W-:-:S05]  /*51c0*/  @!P0 IMAD.MOV.U32 R19, RZ, RZ, R115 ;  /* 0x000000ffff138224 */ /* 0x000fca00078e0073 */
[----:B------:R0:W4:Y:S01]  /*51d0*/  @!P0 LDG.E.U8 R7, desc[UR18][R18.64] ;  /* 0x0000001212078981 */ /* 0x000122000c1e1100 */
[----:B------:R-:W-:Y:S01]  /*51e0*/  PRMT R154, RZ, 0x7610, R154 ;  /* 0x00007610ff9a7816 */ /* 0x000fe2000000009a */
[----:B0-----:R-:W-:-:S05]  /*51f0*/  VIADD R18, R12, 0xffffffbc ;  /* 0xffffffbc0c127836 */ /* 0x001fca0000000000 */
[----:B------:R-:W-:Y:S01]  /*5200*/  ISETP.GE.U32.AND P0, PT, R18, 0x7fffff3d, PT ;  /* 0x7fffff3d1200780c */ /* 0x000fe20003f06070 */
[----:B--2---:R-:W-:Y:S04]  /*5210*/  STL [R1+0xb6c], R130 ;  /* 0x000b6c8201007387 */ /* 0x004fe80000100800 */
[----:B---3--:R-:W-:Y:S04]  /*5220*/  STL [R1+0x3e8], R108 ;  /* 0x0003e86c01007387 */ /* 0x008fe80000100800 */
[----:B----4-:R0:W-:Y:S04]  /*5230*/  STL [R1+0x42c], R159 ;  /* 0x00042c9f01007387 */ /* 0x0101e80000100800 */
[----:B------:R-:W-:Y:S04]  /*5240*/  STL [R1+0xa1c], R14 ;  /* 0x000a1c0e01007387 */ /* 0x000fe80000100800 */
[----:B------:R-:W-:Y:S01]  /*5250*/  STL [R1+0xa18], R15 ;  /* 0x000a180f01007387 */ /* 0x000fe20000100800 */
[----:B0-----:R-:W-:-:S02]  /*5260*/  IMAD.MOV.U32 R159, RZ, RZ, R21 ;  /* 0x000000ffff9f7224 */ /* 0x001fc400078e0015 */
[----:B------:R-:W-:Y:S01]  /*5270*/  IMAD R21, R36, 0x23, RZ ;  /* 0x0000002324157824 */ /* 0x000fe200078e02ff */
[----:B------:R-:W-:Y:S04]  /*5280*/  STL [R1+0xb70], R6 ;  /* 0x000b700601007387 */ /* 0x000fe80000100800 */
[----:B------:R-:W-:Y:S04]  /*5290*/  STL [R1+0xa24], R16 ;  /* 0x000a241001007387 */ /* 0x000fe80000100800 */
[----:B------:R-:W-:Y:S04]  /*52a0*/  STL [R1+0xa20], R17 ;  /* 0x000a201101007387 */ /* 0x000fe80000100800 */
[----:B------:R-:W-:Y:S04]  /*52b0*/  STL [R1+0xa4], R152 ;  /* 0x0000a49801007387 */ /* 0x000fe80000100800 */
[----:B------:R-:W-:Y:S04]  /*52c0*/  STL [R1+0xa2c], R146 ;  /* 0x000a2c9201007387 */ /* 0x000fe80000100800 */
[----:B------:R-:W-:Y:S04]  /*52d0*/  STL [R1+0xa28], R139 ;  /* 0x000a288b01007387 */ /* 0x000fe80000100800 */
[----:B------:R-:W-:Y:S04]  /*52e0*/  STL [R1+0xa0], R115 ;  /* 0x0000a07301007387 */ /* 0x000fe80000100800 */
[----:B------:R0:W-:Y:S01]  /*52f0*/  STL [R1+0x3c0], R155 ;  /* 0x0003c09b01007387 */ /* 0x0001e20000100800 */
[----:B------:R-:W-:Y:S01]  /*5300*/  IMAD.MOV.U32 R108, RZ, RZ, R113 ;  /* 0x000000ffff6c7224 */ /* 0x000fe200078e0071 */
[----:B0-----:R-:W-:-:S02]  /*5310*/  IADD3 R155, P6, PT, R21, R2, RZ ;  /* 0x00000002159b7210 */ /* 0x001fc40007fde0ff */
[----:B------:R-:W2:Y:S02]  /*5320*/  LDL.LU R115, [R1+0xc08] ;  /* 0x000c080001737983 */ /* 0x000ea40000300800 */
[----:B------:R-:W-:Y:S01]  /*5330*/  LEA.HI.X.SX32 R19, R21, R3, 0x1, P6 ;  /* 0x0000000315137211 */ /* 0x000fe200030f0eff */
[----:B------:R-:W-:-:S05]  /*5340*/  @!P4 IMAD.MOV.U32 R18, RZ, RZ, R155 ;  /* 0x000000ffff12c224 */ /* 0x000fca00078e009b */
[----:B------:R0:W3:Y:S01]  /*5350*/  @!P4 LDG.E.U8 R154, desc[UR18][R18.64] ;  /* 0x00000012129ac981 */ /* 0x0000e2000c1e1100 */
[----:B------:R-:W-:Y:S02]  /*5360*/  IMAD.MOV.U32 R113, RZ, RZ, R20 ;  /* 0x000000ffff717224 */ /* 0x000fe400078e0014 */
[----:B------:R-:W-:-:S05]  /*5370*/  VIADD R20, R12, 0xffffffc4 ;  /* 0xffffffc40c147836 */ /* 0x000fca0000000000 */
[----:B------:R-:W-:Y:S01]  /*5380*/  ISETP.GE.U32.AND P2, PT, R20, 0x7fffff45, PT ;  /* 0x7fffff451400780c */ /* 0x000fe20003f46070 */
[----:B------:R-:W-:Y:S02]  /*5390*/  IMAD R20, R36, 0x2b, RZ ;  /* 0x0000002b24147824 */ /* 0x000fe400078e02ff */
[----:B------:R-:W-:-:S03]  /*53a0*/  VIADD R21, R12, 0xffffffb4 ;  /* 0xffffffb40c157836 */ /* 0x000fc60000000000 */
[C---:B------:R-:W-:Y:S01]  /*53b0*/  IADD3 R152, P6, PT, R20.reuse, R2, RZ ;  /* 0x0000000214987210 */ /* 0x040fe20007fde0ff */
[----:B------:R-:W-:Y:S01]  /*53c0*/  STL [R1+0xb78], R7 ;  /* 0x000b780701007387 */ /* 0x000fe20000100800 */
[----:B------:R-:W-:Y:S02]  /*53d0*/  ISETP.GE.U32.AND P4, PT, R21, 0x7fffff35, PT ;  /* 0x7fffff351500780c */ /* 0x000fe40003f86070 */
[----:B0-----:R-:W-:Y:S01]  /*53e0*/  LEA.HI.X.SX32 R18, R20, R3, 0x1, P6 ;  /* 0x0000000314127211 */ /* 0x001fe200030f0eff */
[----:B------:R-:W-:Y:S01]  /*53f0*/  STL [R1+0xe4], R155 ;  /* 0x0000e49b01007387 */ /* 0x000fe20000100800 */
[----:B------:R-:W-:-:S03]  /*5400*/  IMAD R21, R36, 0x33, RZ ;  /* 0x0000003324157824 */ /* 0x000fc600078e02ff */
[----:B------:R0:W-:Y:S01]  /*5410*/  STL [R1+0xe0], R19 ;  /* 0x0000e01301007387 */ /* 0x0001e20000100800 */
[----:B------:R-:W-:-:S03]  /*5420*/  PRMT R126, RZ, 0x7610, R126 ;  /* 0x00007610ff7e7816 */ /* 0x000fc6000000007e */
[----:B------:R-:W-:Y:S01]  /*5430*/  STL [R1+0x554], R152 ;  /* 0x0005549801007387 */ /* 0x000fe20000100800 */
[----:B0-----:R-:W-:Y:S01]  /*5440*/  @!P5 IMAD.MOV.U32 R19, RZ, RZ, R18 ;  /* 0x000000ffff13d224 */ /* 0x001fe200078e0012 */
[----:B------:R-:W-:Y:S02]  /*5450*/  PRMT R153, RZ, 0x7610, R153 ;  /* 0x00007610ff997816 */ /* 0x000fe40000000099 */
[----:B---3--:R0:W-:Y:S04]  /*5460*/  STL [R1+0x3b4], R154 ;  /* 0x0003b49a01007387 */ /* 0x0081e80000100800 */
[----:B------:R1:W-:Y:S01]  /*5470*/  STL [R1+0x550], R18 ;  /* 0x0005501201007387 */ /* 0x0003e20000100800 */
[----:B0-----:R-:W-:Y:S02]  /*5480*/  IMAD.MOV.U32 R154, RZ, RZ, R161 ;  /* 0x000000ffff9a7224 */ /* 0x001fe400078e00a1 */
[----:B------:R-:W-:Y:S01]  /*5490*/  IMAD.MOV.U32 R161, RZ, RZ, R114 ;  /* 0x000000ffffa17224 */ /* 0x000fe200078e0072 */
[----:B------:R-:W-:Y:S01]  /*54a0*/  IADD3 R114, P6, PT, R21, R2, RZ ;  /* 0x0000000215727210 */ /* 0x000fe20007fde0ff */
[----:B-1----:R-:W-:-:S05]  /*54b0*/  @!P5 IMAD.MOV.U32 R18, RZ, RZ, R152 ;  /* 0x000000ffff12d224 */ /* 0x002fca00078e0098 */
[----:B------:R0:W3:Y:S02]  /*54c0*/  @!P5 LDG.E.U8 R126, desc[UR18][R18.64] ;  /* 0x00000012127ed981 */ /* 0x0000e4000c1e1100 */
[----:B0-----:R-:W-:Y:S01]  /*54d0*/  LEA.HI.X.SX32 R19, R21, R3, 0x1, P6 ;  /* 0x0000000315137211 */ /* 0x001fe200030f0eff */
[----:B------:R-:W-:-:S05]  /*54e0*/  @!P3 IMAD.MOV.U32 R18, RZ, RZ, R114 ;  /* 0x000000ffff12b224 */ /* 0x000fca00078e0072 */
[----:B------:R0:W4:Y:S01]  /*54f0*/  @!P3 LDG.E.U8 R153, desc[UR18][R18.64] ;  /* 0x000000121299b981 */ /* 0x000122000c1e1100 */
[----:B------:R-:W-:-:S05]  /*5500*/  IMAD R20, R36, 0x3b, RZ ;  /* 0x0000003b24147824 */ /* 0x000fca00078e02ff */
[----:B------:R-:W-:Y:S01]  /*5510*/  IADD3 R152, P6, PT, R20, R2, RZ ;  /* 0x0000000214987210 */ /* 0x000fe20007fde0ff */
[----:B------:R-:W-:-:S03]  /*5520*/  IMAD.MOV.U32 R155, RZ, RZ, R159 ;  /* 0x000000ffff9b7224 */ /* 0x000fc600078e009f */
[----:B------:R-:W-:Y:S01]  /*5530*/  LEA.HI.X.SX32 R20, R20, R3, 0x1, P6 ;  /* 0x0000000314147211 */ /* 0x000fe200030f0eff */
[----:B------:R-:W-:Y:S01]  /*5540*/  IMAD.MOV.U32 R159, RZ, RZ, R108 ;  /* 0x000000ffff9f7224 */ /* 0x000fe200078e006c */
[----:B------:R-:W-:Y:S01]  /*5550*/  PRMT R125, RZ, 0x7610, R125 ;  /* 0x00007610ff7d7816 */ /* 0x000fe2000000007d */
[----:B------:R-:W-:Y:S02]  /*5560*/  IMAD.MOV.U32 R108, RZ, RZ, R22 ;  /* 0x000000ffff6c7224 */ /* 0x000fe400078e0016 */
[----:B------:R-:W-:Y:S02]  /*5570*/  VIADD R22, R12, 0xffffffac ;  /* 0xffffffac0c167836 */ /* 0x000fe40000000000 */
[----:B0-----:R-:W-:Y:S02]  /*5580*/  @!P2 IMAD.MOV.U32 R18, RZ, RZ, R152 ;  /* 0x000000ffff12a224 */ /* 0x001fe400078e0098 */
[----:B------:R-:W-:Y:S01]  /*5590*/  IMAD R21, R36, 0x43, RZ ;  /* 0x0000004324157824 */ /* 0x000fe200078e02ff */
[----:B------:R-:W-:Y:S01]  /*55a0*/  ISETP.GE.U32.AND P5, PT, R22, 0x7fffff2d, PT ;  /* 0x7fffff2d1600780c */ /* 0x000fe20003fa6070 */
[----:B------:R-:W-:-:S05]  /*55b0*/  VIADD R22, R12, 0xffffffa4 ;  /* 0xffffffa40c167836 */ /* 0x000fca0000000000 */
[----:B------:R-:W-:Y:S02]  /*55c0*/  ISETP.GE.U32.AND P3, PT, R22, 0x7fffff25, PT ;  /* 0x7fffff251600780c */ /* 0x000fe40003f66070 */
[----:B------:R-:W-:Y:S01]  /*55d0*/  PRMT R22, RZ, 0x7610, R22 ;  /* 0x00007610ff167816 */ /* 0x000fe20000000016 */
[----:B---3--:R-:W-:Y:S04]  /*55e0*/  STL [R1+0xb80], R126 ;  /* 0x000b807e01007387 */ /* 0x008fe80000100800 */
[----:B------:R0:W-:Y:S04]  /*55f0*/  STL [R1+0x594], R114 ;  /* 0x0005947201007387 */ /* 0x0001e80000100800 */
[----:B------:R1:W-:Y:S04]  /*5600*/  STL [R1+0x590], R19 ;  /* 0x0005901301007387 */ /* 0x0003e80000100800 */
[----:B------:R-:W-:Y:S04]  /*5610*/  STL [R1+0x5d4], R152 ;  /* 0x0005d49801007387 */ /* 0x000fe80000100800 */
[----:B0-----:R-:W3:Y:S01]  /*5620*/  LDL.LU R114, [R1+0xc04] ;  /* 0x000c040001727983 */ /* 0x001ee20000300800 */
[----:B-1----:R-:W-:-:S03]  /*5630*/  @!P2 IMAD.MOV.U32 R19, RZ, RZ, R20 ;  /* 0x000000ffff13a224 */ /* 0x002fc600078e0014 */
[----:B------:R-:W-:Y:S04]  /*5640*/  STL [R1+0x5d0], R20 ;  /* 0x0005d01401007387 */ /* 0x000fe80000100800 */
[----:B----4-:R0:W-:Y:S04]  /*5650*/  STL [R1+0x3ac], R153 ;  /* 0x0003ac9901007387 */ /* 0x0101e80000100800 */
[----:B------:R1:W4:Y:S01]  /*5660*/  @!P2 LDG.E.U8 R125, desc[UR18][R18.64] ;  /* 0x00000012127da981 */ /* 0x000322000c1e1100 */
[----:B0-----:R-:W-:Y:S02]  /*5670*/  IMAD.MOV.U32 R153, RZ, RZ, R159 ;  /* 0x000000ffff997224 */ /* 0x001fe400078e009f */
[----:B------:R-:W-:-:S02]  /*5680*/  IMAD.MOV.U32 R159, RZ, RZ, R108 ;  /* 0x000000ffff9f7224 */ /* 0x000fc400078e006c */
[----:B------:R-:W-:Y:S01]  /*5690*/  IMAD.MOV.U32 R108, RZ, RZ, R113 ;  /* 0x000000ffff6c7224 */ /* 0x000fe200078e0071 */
[----:B------:R-:W-:Y:S01]  /*56a0*/  IADD3 R113, P6, PT, R21, R2, RZ ;  /* 0x0000000215717210 */ /* 0x000fe20007fde0ff */
[----:B-1----:R-:W-:-:S03]  /*56b0*/  VIADD R18, R12, 0xffffff9c ;  /* 0xffffff9c0c127836 */ /* 0x002fc60000000000 */
[----:B------:R-:W-:Y:S02]  /*56c0*/  LEA.HI.X.SX32 R19, R21, R3, 0x1, P6 ;  /* 0x0000000315137211 */ /* 0x000fe400030f0eff */
[----:B------:R-:W-:Y:S01]  /*56d0*/  ISETP.GE.U32.AND P2, PT, R18, 0x7fffff1d, PT ;  /* 0x7fffff1d1200780c */ /* 0x000fe20003f46070 */
[----:B------:R-:W-:-:S05]  /*56e0*/  @!P0 IMAD.MOV.U32 R18, RZ, RZ, R113 ;  /* 0x000000ffff128224 */ /* 0x000fca00078e0071 */
[----:B------:R0:W2:Y:S01]  /*56f0*/  @!P0 LDG.E.U8 R22, desc[UR18][R18.64] ;  /* 0x0000001212168981 */ /* 0x0000a2000c1e1100 */
[----:B------:R-:W-:Y:S02]  /*5700*/  IMAD R20, R36, 0x4b, RZ ;  /* 0x0000004b24147824 */ /* 0x000fe400078e02ff */
[----:B------:R-:W-:-:S03]  /*5710*/  VIADD R21, R12, 0xffffff94 ;  /* 0xffffff940c157836 */ /* 0x000fc60000000000 */
[----:B------:R-:W-:Y:S02]  /*5720*/  IADD3 R152, P6, PT, R20, R2, RZ ;  /* 0x0000000214987210 */ /* 0x000fe40007fde0ff */
[----:B------:R-:W-:Y:S01]  /*5730*/  ISETP.GE.U32.AND P0, PT, R21, 0x7fffff15, PT ;  /* 0x7fffff151500780c */ /* 0x000fe20003f06070 */
[----:B------:R-:W-:Y:S01]  /*5740*/  IMAD R21, R36, 0x53, RZ ;  /* 0x0000005324157824 */ /* 0x000fe200078e02ff */
[----:B------:R-:W-:Y:S01]  /*5750*/  PRMT R4, RZ, 0x7610, R4 ;  /* 0x00007610ff047816 */ /* 0x000fe20000000004 */
[----:B0-----:R-:W-:Y:S01]  /*5760*/  @!P4 IMAD.MOV.U32 R18, RZ, RZ, R152 ;  /* 0x000000ffff12c224 */ /* 0x001fe200078e0098 */
[----:B------:R-:W-:Y:S01]  /*5770*/  PRMT R151, RZ, 0x7610, R151 ;  /* 0x00007610ff977816 */ /* 0x000fe20000000097 */
[----:B----4-:R-:W-:Y:S04]  /*5780*/  STL [R1+0xb88], R125 ;  /* 0x000b887d01007387 */ /* 0x010fe80000100800 */
[----:B------:R-:W-:Y:S04]  /*5790*/  STL [R1+0x614], R113 ;  /* 0x0006147101007387 */ /* 0x000fe80000100800 */
[----:B------:R0:W-:Y:S04]  /*57a0*/  STL [R1+0x610], R19 ;  /* 0x0006101301007387 */ /* 0x0001e80000100800 */
[----:B------:R-:W-:Y:S01]  /*57b0*/  STL [R1+0x654], R152 ;  /* 0x0006549801007387 */ /* 0x000fe20000100800 */
[----:B0-----:R-:W-:-:S02]  /*57c0*/  LEA.HI.X.SX32 R19, R20, R3, 0x1, P6 ;  /* 0x0000000314137211 */ /* 0x001fc400030f0eff */
[----:B------:R-:W-:-:S03]  /*57d0*/  IADD3 R113, P6, PT, R21, R2, RZ ;  /* 0x0000000215717210 */ /* 0x000fc60007fde0ff */
[----:B------:R0:W4:Y:S04]  /*57e0*/  @!P4 LDG.E.U8 R4, desc[UR18][R18.64] ;  /* 0x000000121204c981 */ /* 0x000128000c1e1100 */
[----:B--2---:R-:W-:Y:S04]  /*57f0*/  STL [R1+0x37c], R22 ;  /* 0x00037c1601007387 */ /* 0x004fe80000100800 */
[----:B------:R1:W-:Y:S01]  /*5800*/  STL [R1+0x650], R19 ;  /* 0x0006501301007387 */ /* 0x0003e20000100800 */
[----:B0-----:R-:W-:Y:S01]  /*5810*/  @!P5 IMAD.MOV.U32 R18, RZ, RZ, R113 ;  /* 0x000000ffff12d224 */ /* 0x001fe200078e0071 */
[----:B-1----:R-:W-:-:S05]  /*5820*/  LEA.HI.X.SX32 R19, R21, R3, 0x1, P6 ;  /* 0x0000000315137211 */ /* 0x002fca00030f0eff */
[----:B------:R0:W2:Y:S01]  /*5830*/  @!P5 LDG.E.U8 R151, desc[UR18][R18.64] ;  /* 0x000000121297d981 */ /* 0x0000a2000c1e1100 */
[----:B------:R-:W-:Y:S02]  /*5840*/  IMAD R20, R36, 0x5b, RZ ;  /* 0x0000005b24147824 */ /* 0x000fe400078e02ff */
[----:B------:R-:W-:Y:S02]  /*5850*/  IMAD.MOV.U32 R152, RZ, RZ, R159 ;  /* 0x000000ffff987224 */ /* 0x000fe400078e009f */
[----:B------:R-:W-:Y:S01]  /*5860*/  IMAD.MOV.U32 R159, RZ, RZ, R109 ;  /* 0x000000ffff9f7224 */ /* 0x000fe200078e006d */
[C---:B------:R-:W-:Y:S01]  /*5870*/  IADD3 R109, P6, PT, R20.reuse, R2, RZ ;  /* 0x00000002146d7210 */ /* 0x040fe20007fde0ff */
[----:B------:R1:W-:Y:S03]  /*5880*/  STL [R1+0x694], R113 ;  /* 0x0006947101007387 */ /* 0x0003e60000100800 */
[----:B------:R-:W-:Y:S01]  /*5890*/  LEA.HI.X.SX32 R20, R20, R3, 0x1, P6 ;  /* 0x0000000314147211 */ /* 0x000fe200030f0eff */
[----:B------:R-:W-:Y:S01]  /*58a0*/  VIADD R22, R12, 0xffffff8c ;  /* 0xffffff8c0c167836 */ /* 0x000fe20000000000 */
[----:B------:R-:W-:Y:S01]  /*58b0*/  PRMT R148, RZ, 0x7610, R148 ;  /* 0x00007610ff947816 */ /* 0x000fe20000000094 */
[----:B0-----:R-:W-:-:S02]  /*58c0*/  @!P3 IMAD.MOV.U32 R18, RZ, RZ, R109 ;  /* 0x000000ffff12b224 */ /* 0x001fc400078e006d */
[----:B------:R-:W-:Y:S01]  /*58d0*/  IMAD R21, R36, 0x63, RZ ;  /* 0x0000006324157824 */ /* 0x000fe200078e02ff */
[----:B------:R-:W-:Y:S01]  /*58e0*/  ISETP.GE.U32.AND P4, PT, R22, 0x7fffff0d, PT ;  /* 0x7fffff0d1600780c */ /* 0x000fe20003f86070 */
[----:B------:R-:W-:-:S05]  /*58f0*/  VIADD R22, R12, 0xffffff84 ;  /* 0xffffff840c167836 */ /* 0x000fca0000000000 */
[----:B------:R-:W-:Y:S02]  /*5900*/  ISETP.GE.U32.AND P5, PT, R22, 0x7fffff05, PT ;  /* 0x7fffff051600780c */ /* 0x000fe40003fa6070 */
[----:B------:R-:W-:Y:S01]  /*5910*/  PRMT R22, RZ, 0x7610, R22 ;  /* 0x00007610ff167816 */ /* 0x000fe20000000016 */
[----:B----4-:R-:W-:Y:S04]  /*5920*/  STL [R1+0xb8c], R4 ;  /* 0x000b8c0401007387 */ /* 0x010fe80000100800 */
[----:B------:R0:W-:Y:S04]  /*5930*/  STL [R1+0x690], R19 ;  /* 0x0006901301007387 */ /* 0x0001e80000100800 */
[----:B------:R-:W-:Y:S04]  /*5940*/  STL [R1+0x6cc], R109 ;  /* 0x0006cc6d01007387 */ /* 0x000fe80000100800 */
[----:B-1----:R-:W4:Y:S01]  /*5950*/  LDL.LU R113, [R1+0xc00] ;  /* 0x000c000001717983 */ /* 0x002f220000300800 */
[----:B0-----:R-:W-:-:S03]  /*5960*/  @!P3 IMAD.MOV.U32 R19, RZ, RZ, R20 ;  /* 0x000000ffff13b224 */ /* 0x001fc600078e0014 */
[----:B------:R0:W-:Y:S04]  /*5970*/  STL [R1+0x6c8], R20 ;  /* 0x0006c81401007387 */ /* 0x0001e80000100800 */
[----:B------:R1:W3:Y:S04]  /*5980*/  @!P3 LDG.E.U8 R148, desc[UR18][R18.64] ;  /* 0x000000121294b981 */ /* 0x0002e8000c1e1100 */
[----:B--2---:R2:W-:Y:S01]  /*5990*/  STL [R1+0x370], R151 ;  /* 0x0003709701007387 */ /* 0x0045e20000100800 */
[----:B0-----:R-:W-:-:S03]  /*59a0*/  IMAD R20, R36, 0x6b, RZ ;  /* 0x0000006b24147824 */ /* 0x001fc600078e02ff */
[----:B------:R-:W4:Y:S01]  /*59b0*/  LDL.LU R109, [R1+0xbfc] ;  /* 0x000bfc00016d7983 */ /* 0x000f220000300800 */
[----:B-1----:R-:W-:Y:S01]  /*59c0*/  VIADD R18, R12, 0xfffffffb ;  /* 0xfffffffb0c127836 */ /* 0x002fe20000000000 */
[----:B--2---:R-:W-:-:S04]  /*59d0*/  IADD3 R151, P6, PT, R21, R2, RZ ;  /* 0x0000000215977210 */ /* 0x004fc80007fde0ff */
[----:B------:R-:W-:Y:S02]  /*59e0*/  ISETP.GE.U32.AND P3, PT, R18, 0x7fffff7c, PT ;  /* 0x7fffff7c1200780c */ /* 0x000fe40003f66070 */
[----:B------:R-:W-:Y:S01]  /*59f0*/  LEA.HI.X.SX32 R19, R21, R3, 0x1, P6 ;  /* 0x0000000315137211 */ /* 0x000fe200030f0eff */
[----:B------:R-:W-:-:S05]  /*5a00*/  @!P2 IMAD.MOV.U32 R18, RZ, RZ, R151 ;  /* 0x000000ffff12a224 */ /* 0x000fca00078e0097 */
[----:B------:R0:W2:Y:S04]  /*5a10*/  @!P2 LDG.E.U8 R22, desc[UR18][R18.64] ;  /* 0x000000121216a981 */ /* 0x0000a8000c1e1100 */
[----:B------:R-:W-:Y:S04]  /*5a20*/  STL [R1+0x704], R151 ;  /* 0x0007049701007387 */ /* 0x000fe80000100800 */
[----:B------:R-:W-:Y:S01]  /*5a30*/  STL [R1+0x700], R19 ;  /* 0x0007001301007387 */ /* 0x000fe20000100800 */
[----:B------:R-:W-:-:S03]  /*5a40*/  PRMT R147, RZ, 0x7610, R147 ;  /* 0x00007610ff937816 */ /* 0x000fc60000000093 */
[----:B---3--:R1:W-:Y:S02]  /*5a50*/  STL [R1+0x3a4], R148 ;  /* 0x0003a49401007387 */ /* 0x0083e40000100800 */
[----:B-1----:R-:W-:-:S04]  /*5a60*/  IADD3 R148, P6, PT, R20, R2, RZ ;  /* 0x0000000214947210 */ /* 0x002fc80007fde0ff */
[----:B0-----:R-:W-:Y:S01]  /*5a70*/  LEA.HI.X.SX32 R18, R20, R3, 0x1, P6 ;  /* 0x0000000314127211 */ /* 0x001fe200030f0eff */
[----:B------:R-:W-:Y:S04]  /*5a80*/  STL [R1+0x73c], R148 ;  /* 0x00073c9401007387 */ /* 0x000fe80000100800 */
[----:B------:R-:W-:Y:S01]  /*5a90*/  @!P0 IMAD.MOV.U32 R19, RZ, RZ, R18 ;  /* 0x000000ffff138224 */ /* 0x000fe200078e0012 */
[----:B--2---:R-:W-:Y:S04]  /*5aa0*/  STL [R1+0x33c], R22 ;  /* 0x00033c1601007387 */ /* 0x004fe80000100800 */
[----:B------:R0:W-:Y:S02]  /*5ab0*/  STL [R1+0x738], R18 ;  /* 0x0007381201007387 */ /* 0x0001e40000100800 */
[----:B0-----:R-:W-:-:S05]  /*5ac0*/  @!P0 IMAD.MOV.U32 R18, RZ, RZ, R148 ;  /* 0x000000ffff128224 */ /* 0x001fca00078e0094 */
[----:B------:R0:W2:Y:S01]  /*5ad0*/  @!P0 LDG.E.U8 R147, desc[UR18][R18.64] ;  /* 0x0000001212938981 */ /* 0x0000a2000c1e1100 */
[----:B------:R-:W-:-:S05]  /*5ae0*/  VIADD R21, R12, 0xfffffff3 ;  /* 0xfffffff30c157836 */ /* 0x000fca0000000000 */
[----:B------:R-:W-:Y:S01]  /*5af0*/  ISETP.GE.U32.AND P2, PT, R21, 0x7fffff74, PT ;  /* 0x7fffff741500780c */ /* 0x000fe20003f46070 */
[C---:B------:R-:W-:Y:S02]  /*5b00*/  IMAD R21, R36.reuse, 0x73, RZ ;  /* 0x0000007324157824 */ /* 0x040fe400078e02ff */
[----:B------:R-:W-:-:S03]  /*5b10*/  IMAD R20, R36, 0x7b, RZ ;  /* 0x0000007b24147824 */ /* 0x000fc600078e02ff */
[C---:B------:R-:W-:Y:S02]  /*5b20*/  IADD3 R151, P6, PT, R21.reuse, R2, RZ ;  /* 0x0000000215977210 */ /* 0x040fe40007fde0ff */
[----:B------:R-:W-:Y:S02]  /*5b30*/  PRMT R149, RZ, 0x7610, R149 ;  /* 0x00007610ff957816 */ /* 0x000fe40000000095 */
[----:B0-----:R-:W-:Y:S01]  /*5b40*/  LEA.HI.X.SX32 R19, R21, R3, 0x1, P6 ;  /* 0x0000000315137211 */ /* 0x001fe200030f0eff */
[----:B------:R-:W-:Y:S01]  /*5b50*/  STL [R1+0x774], R151 ;  /* 0x0007749701007387 */ /* 0x000fe20000100800 */
[----:B------:R-:W-:Y:S02]  /*5b60*/  @!P4 IMAD.MOV.U32 R18, RZ, RZ, R151 ;  /* 0x000000ffff12c224 */ /* 0x000fe400078e0097 */
[C---:B------:R-:W-:Y:S02]  /*5b70*/  VIADD R21, R12.reuse, 0xffffffe3 ;  /* 0xffffffe30c157836 */ /* 0x040fe40000000000 */
[----:B------:R-:W-:Y:S01]  /*5b80*/  VIADD R22, R12, 0xffffffeb ;  /* 0xffffffeb0c167836 */ /* 0x000fe20000000000 */
[----:B------:R0:W3:Y:S01]  /*5b90*/  @!P4 LDG.E.U8 R149, desc[UR18][R18.64] ;  /* 0x000000121295c981 */ /* 0x0000e2000c1e1100 */
[----:B------:R-:W-:-:S02]  /*5ba0*/  PRMT R145, RZ, 0x7610, R145 ;  /* 0x00007610ff917816 */ /* 0x000fc40000000091 */
[----:B------:R-:W-:Y:S02]  /*5bb0*/  ISETP.GE.U32.AND P4, PT, R21, 0x7fffff64, PT ;  /* 0x7fffff641500780c */ /* 0x000fe40003f86070 */
[----:B------:R-:W-:Y:S01]  /*5bc0*/  ISETP.GE.U32.AND P0, PT, R22, 0x7fffff6c, PT ;  /* 0x7fffff6c1600780c */ /* 0x000fe20003f06070 */
[----:B------:R-:W-:Y:S01]  /*5bd0*/  IMAD.SHL.U32 R22, R36, 0x4, RZ ;  /* 0x0000000424167824 */ /* 0x000fe200078e00ff */
[----:B------:R-:W-:Y:S01]  /*5be0*/  PRMT R144, RZ, 0x7610, R144 ;  /* 0x00007610ff907816 */ /* 0x000fe20000000090 */
[----:B--2---:R1:W-:Y:S02]  /*5bf0*/  STL [R1+0x32c], R147 ;  /* 0x00032c9301007387 */ /* 0x0043e40000100800 */
[----:B-1----:R-:W-:-:S04]  /*5c00*/  IADD3 R147, P6, PT, R20, R2, RZ ;  /* 0x0000000214937210 */ /* 0x002fc80007fde0ff */
[----:B------:R-:W-:Y:S01]  /*5c10*/  LEA.HI.X.SX32 R148, R20, R3, 0x1, P6 ;  /* 0x0000000314947211 */ /* 0x000fe200030f0eff */
[----:B------:R-:W-:-:S04]  /*5c20*/  @!P5 IMAD.MOV.U32 R20, RZ, RZ, R147 ;  /* 0x000000ffff14d224 */ /* 0x000fc800078e0093 */
[----:B------:R-:W-:Y:S01]  /*5c30*/  @!P5 IMAD.MOV.U32 R21, RZ, RZ, R148 ;  /* 0x000000ffff15d224 */ /* 0x000fe200078e0094 */
[----:B0-----:R-:W-:-:S04]  /*5c40*/  IADD3 R18, P6, PT, R22, R2, RZ ;  /* 0x0000000216127210 */ /* 0x001fc80007fde0ff */
[----:B------:R0:W2:Y:S04]  /*5c50*/  @!P5 LDG.E.U8 R145, desc[UR18][R20.64] ;  /* 0x000000121491d981 */ /* 0x0000a8000c1e1100 */
[----:B------:R1:W-:Y:S01]  /*5c60*/  STL [R1+0x770], R19 ;  /* 0x0007701301007387 */ /* 0x0003e20000100800 */
[----:B0-----:R-:W-:Y:S02]  /*5c70*/  VIADD R20, R12, 0xffffffdb ;  /* 0xffffffdb0c147836 */ /* 0x001fe40000000000 */
[----:B------:R-:W-:Y:S01]  /*5c80*/  IMAD R21, R36, 0xc, RZ ;  /* 0x0000000c24157824 */ /* 0x000fe200078e02ff */
[----:B-1----:R-:W-:Y:S02]  /*5c90*/  LEA.HI.X.SX32 R19, R22, R3, 0x1, P6 ;  /* 0x0000000316137211 */ /* 0x002fe400030f0eff */
[----:B------:R-:W-:-:S02]  /*5ca0*/  ISETP.GE.U32.AND P5, PT, R20, 0x7fffff5c, PT ;  /* 0x7fffff5c1400780c */ /* 0x000fc40003fa6070 */
[C---:B------:R-:W-:Y:S01]  /*5cb0*/  IADD3 R20, P6, PT, R21.reuse, R2, RZ ;  /* 0x0000000215147210 */ /* 0x040fe20007fde0ff */
[----:B------:R-:W2:Y:S03]  /*5cc0*/  @!P3 LDG.E.U8 R23, desc[UR18][R18.64] ;  /* 0x000000121217b981 */ /* 0x000ea6000c1e1100 */
[----:B------:R-:W-:-:S05]  /*5cd0*/  LEA.HI.X.SX32 R21, R21, R3, 0x1, P6 ;  /* 0x0000000315157211 */ /* 0x000fca00030f0eff */
[----:B------:R-:W4:Y:S01]  /*5ce0*/  @!P2 LDG.E.U8 R144, desc[UR18][R20.64] ;  /* 0x000000121490a981 */ /* 0x000f22000c1e1100 */
[----:B------:R-:W-:-:S03]  /*5cf0*/  VIADD R22, R12, 0xffffffd3 ;  /* 0xffffffd30c167836 */ /* 0x000fc60000000000 */
[----:B------:R-:W-:Y:S04]  /*5d00*/  STL [R1+0x7ac], R147 ;  /* 0x0007ac9301007387 */ /* 0x000fe80000100800 */
[----:B------:R-:W-:Y:S04]  /*5d10*/  STL [R1+0x7a8], R148 ;  /* 0x0007a89401007387 */ /* 0x000fe80000100800 */
[----:B---3--:R0:W-:Y:S01]  /*5d20*/  STL [R1+0x324], R149 ;  /* 0x0003249501007387 */ /* 0x0081e20000100800 */
[----:B------:R-:W-:Y:S01]  /*5d30*/  IMAD.MOV.U32 R151, RZ, RZ, R156 ;  /* 0x000000ffff977224 */ /* 0x000fe200078e009c */
[----:B------:R-:W-:-:S02]  /*5d40*/  ISETP.GE.U32.AND P3, PT, R22, 0x7fffff54, PT ;  /* 0x7fffff541600780c */ /* 0x000fc40003f66070 */
[----:B------:R-:W-:Y:S01]  /*5d50*/  STL [R1+0xa34], R18 ;  /* 0x000a341201007387 */ /* 0x000fe20000100800 */
[----:B0-----:R-:W-:Y:S02]  /*5d60*/  IMAD.MOV.U32 R149, RZ, RZ, R150 ;  /* 0x000000ffff957224 */ /* 0x001fe400078e0096 */
[C---:B------:R-:W-:Y:S01]  /*5d70*/  IMAD R150, R36.reuse, 0x14, RZ ;  /* 0x0000001424967824 */ /* 0x040fe200078e02ff */
[----:B------:R-:W-:Y:S01]  /*5d80*/  STL [R1+0xa30], R19 ;  /* 0x000a301301007387 */ /* 0x000fe20000100800 */
[----:B------:R-:W-:-:S03]  /*5d90*/  IMAD R22, R36, 0x1c, RZ ;  /* 0x0000001c24167824 */ /* 0x000fc600078e02ff */
[----:B------:R-:W-:-:S04]  /*5da0*/  IADD3 R156, P6, PT, R150, R2, RZ ;  /* 0x00000002969c7210 */ /* 0x000fc80007fde0ff */
[----:B------:R-:W-:Y:S01]  /*5db0*/  LEA.HI.X.SX32 R150, R150, R3, 0x1, P6 ;  /* 0x0000000396967211 */ /* 0x000fe200030f0eff */
[----:B------:R-:W-:Y:S01]  /*5dc0*/  IMAD.MOV.U32 R148, RZ, RZ, R108 ;  /* 0x000000ffff947224 */ /* 0x000fe200078e006c */
[----:B------:R-:W-:Y:S02]  /*5dd0*/  PRMT R29, RZ, 0x7610, R29 ;  /* 0x00007610ff1d7816 */ /* 0x000fe4000000001d */
[----:B------:R-:W-:Y:S01]  /*5de0*/  PRMT R143, RZ, 0x7610, R143 ;  /* 0x00007610ff8f7816 */ /* 0x000fe2000000008f */
[----:B--2---:R0:W-:Y:S04]  /*5df0*/  STL [R1+0x2f8], R23 ;  /* 0x0002f81701007387 */ /* 0x0041e80000100800 */
[----:B------:R-:W-:Y:S04]  /*5e00*/  STL [R1+0x300], R145 ;  /* 0x0003009101007387 */ /* 0x000fe80000100800 */
[----:B------:R-:W-:Y:S04]  /*5e10*/  STL [R1+0xa3c], R20 ;  /* 0x000a3c1401007387 */ /* 0x000fe80000100800 */
[----:B------:R-:W-:Y:S01]  /*5e20*/  STL [R1+0xa38], R21 ;  /* 0x000a381501007387 */ /* 0x000fe20000100800 */
[----:B0-----:R-:W-:-:S03]  /*5e30*/  VIADD R23, R12, 0xffffffcb ;  /* 0xffffffcb0c177836 */ /* 0x001fc60000000000 */
[----:B----4-:R0:W-:Y:S02]  /*5e40*/  STL [R1+0x2ec], R144 ;  /* 0x0002ec9001007387 */ /* 0x0101e40000100800 */
[----:B------:R-:W-:Y:S01]  /*5e50*/  ISETP.GE.U32.AND P2, PT, R23, 0x7fffff4c, PT ;  /* 0x7fffff4c1700780c */ /* 0x000fe20003f46070 */
[----:B------:R-:W-:Y:S01]  /*5e60*/  @!P0 IMAD.MOV.U32 R23, RZ, RZ, R150 ;  /* 0x000000ffff178224 */ /* 0x000fe200078e0096 */
[----:B0-----:R-:W-:-:S04]  /*5e70*/  IADD3 R144, P6, PT, R22, R2, RZ ;  /* 0x0000000216907210 */ /* 0x001fc80007fde0ff */
[----:B------:R-:W-:Y:S01]  /*5e80*/  LEA.HI.X.SX32 R108, R22, R3, 0x1, P6 ;  /* 0x00000003166c7211 */ /* 0x000fe200030f0eff */
[----:B------:R-:W-:Y:S01]  /*5e90*/  STL [R1+0xac], R144 ;  /* 0x0000ac9001007387 */ /* 0x000fe20000100800 */
[----:B------:R-:W-:-:S03]  /*5ea0*/  @!P0 IMAD.MOV.U32 R22, RZ, RZ, R156 ;  /* 0x000000ffff168224 */ /* 0x000fc600078e009c */
[----:B------:R0:W-:Y:S04]  /*5eb0*/  STL [R1+0xa44], R156 ;  /* 0x000a449c01007387 */ /* 0x0001e80000100800 */
[----:B------:R1:W2:Y:S01]  /*5ec0*/  @!P0 LDG.E.U8 R29, desc[UR18][R22.64] ;  /* 0x00000012161d8981 */ /* 0x0002a2000c1e1100 */
[----:B0-----:R-:W-:Y:S02]  /*5ed0*/  IMAD.MOV.U32 R156, RZ, RZ, R108 ;  /* 0x000000ffff9c7224 */ /* 0x001fe400078e006c */
[----:B-1----:R-:W-:Y:S02]  /*5ee0*/  @!P4 IMAD.MOV.U32 R22, RZ, RZ, R144 ;  /* 0x000000ffff16c224 */ /* 0x002fe400078e0090 */
[----:B------:R-:W-:-:S05]  /*5ef0*/  @!P4 IMAD.MOV.U32 R23, RZ, RZ, R156 ;  /* 0x000000ffff17c224 */ /* 0x000fca00078e009c */
[----:B------:R0:W3:Y:S01]  /*5f00*/  @!P4 LDG.E.U8 R143, desc[UR18][R22.64] ;  /* 0x00000012168fc981 */ /* 0x0000e2000c1e1100 */
[----:B------:R-:W-:Y:S02]  /*5f10*/  IMAD.MOV.U32 R147, RZ, RZ, R25 ;  /* 0x000000ffff937224 */ /* 0x000fe400078e0019 */
[----:B------:R-:W-:Y:S01]  /*5f20*/  IMAD R25, R36, 0x24, RZ ;  /* 0x0000002424197824 */ /* 0x000fe200078e02ff */
[----:B------:R1:W-:Y:S01]  /*5f30*/  STL [R1+0xa8], R108 ;  /* 0x0000a86c01007387 */ /* 0x0003e20000100800 */
[----:B------:R-:W-:Y:S02]  /*5f40*/  IMAD.MOV.U32 R145, RZ, RZ, R24 ;  /* 0x000000ffff917224 */ /* 0x000fe400078e0018 */
[C---:B------:R-:W-:Y:S01]  /*5f50*/  VIADD R24, R12.reuse, 0xffffffc3 ;  /* 0xffffffc30c187836 */ /* 0x040fe20000000000 */
[----:B-1----:R-:W4:Y:S04]  /*5f60*/  LDL.LU R108, [R1+0xbf8] ;  /* 0x000bf800016c7983 */ /* 0x002f280000300800 */
[----:B------:R1:W-:Y:S01]  /*5f70*/  STL [R1+0xa40], R150 ;  /* 0x000a409601007387 */ /* 0x0003e20000100800 */
[----:B0-----:R-:W-:Y:S01]  /*5f80*/  VIADD R22, R12, 0xffffffbb ;  /* 0xffffffbb0c167836 */ /* 0x001fe20000000000 */
[----:B------:R-:W-:Y:S01]  /*5f90*/  ISETP.GE.U32.AND P0, PT, R24, 0x7fffff44, PT ;  /* 0x7fffff441800780c */ /* 0x000fe20003f06070 */
[----:B------:R-:W-:Y:S01]  /*5fa0*/  IMAD R24, R36, 0x2c, RZ ;  /* 0x0000002c24187824 */ /* 0x000fe200078e02ff */
[----:B-1----:R-:W-:-:S04]  /*5fb0*/  IADD3 R150, P6, PT, R25, R2, RZ ;  /* 0x0000000219967210 */ /* 0x002fc80007fde0ff */
[----:B------:R-:W-:Y:S02]  /*5fc0*/  LEA.HI.X.SX32 R23, R25, R3, 0x1, P6 ;  /* 0x0000000319177211 */ /* 0x000fe400030f0eff */
[----:B------:R-:W-:Y:S02]  /*5fd0*/  PRMT R146, RZ, 0x7610, R146 ;  /* 0x00007610ff927816 */ /* 0x000fe40000000092 */
[----:B------:R-:W-:Y:S01]  /*5fe0*/  ISETP.GE.U32.AND P4, PT, R22, 0x7fffff3c, PT ;  /* 0x7fffff3c1600780c */ /* 0x000fe20003f86070 */
[----:B------:R-:W-:-:S05]  /*5ff0*/  @!P5 IMAD.MOV.U32 R22, RZ, RZ, R150 ;  /* 0x000000ffff16d224 */ /* 0x000fca00078e0096 */
[----:B------:R0:W4:Y:S01]  /*6000*/  @!P5 LDG.E.U8 R146, desc[UR18][R22.64] ;  /* 0x000000121692d981 */ /* 0x000122000c1e1100 */
[----:B------:R-:W-:-:S03]  /*6010*/  PRMT R142, RZ, 0x7610, R142 ;  /* 0x00007610ff8e7816 */ /* 0x000fc6000000008e */
[----:B--2---:R1:W-:Y:S04]  /*6020*/  STL [R1+0x2c0], R29 ;  /* 0x0002c01d01007387 */ /* 0x0043e80000100800 */
[----:B-1----:R-:W2:Y:S04]  /*6030*/  LDL.LU R29, [R1+0xbf4] ;  /* 0x000bf400011d7983 */ /* 0x002ea80000300800 */
[----:B------:R-:W-:Y:S04]  /*6040*/  STL [R1+0xec], R150 ;  /* 0x0000ec9601007387 */ /* 0x000fe80000100800 */
[----:B------:R-:W-:Y:S04]  /*6050*/  STL [R1+0xe8], R23 ;  /* 0x0000e81701007387 */ /* 0x000fe80000100800 */
[----:B---3--:R1:W-:Y:S02]  /*6060*/  STL [R1+0x2bc], R143 ;  /* 0x0002bc8f01007387 */ /* 0x0083e40000100800 */
[----:B-1----:R-:W-:-:S04]  /*6070*/  IADD3 R143, P6, PT, R24, R2, RZ ;  /* 0x00000002188f7210 */ /* 0x002fc80007fde0ff */
[----:B0-----:R-:W-:Y:S01]  /*6080*/  LEA.HI.X.SX32 R22, R24, R3, 0x1, P6 ;  /* 0x0000000318167211 */ /* 0x001fe200030f0eff */
[----:B------:R-:W-:Y:S04]  /*6090*/  STL [R1+0x55c], R143 ;  /* 0x00055c8f01007387 */ /* 0x000fe80000100800 */
[----:B------:R0:W-:Y:S01]  /*60a0*/  STL [R1+0x558], R22 ;  /* 0x0005581601007387 */ /* 0x0001e20000100800 */
[----:B------:R-:W-:Y:S02]  /*60b0*/  @!P3 IMAD.MOV.U32 R23, RZ, RZ, R22 ;  /* 0x000000ffff17b224 */ /* 0x000fe400078e0016 */
[----:B0-----:R-:W-:-:S05]  /*60c0*/  @!P3 IMAD.MOV.U32 R22, RZ, RZ, R143 ;  /* 0x000000ffff16b224 */ /* 0x001fca00078e008f */
[----:B------:R0:W3:Y:S01]  /*60d0*/  @!P3 LDG.E.U8 R142, desc[UR18][R22.64] ;  /* 0x00000012168eb981 */ /* 0x0000e2000c1e1100 */
[----:B------:R-:W-:-:S05]  /*60e0*/  VIADD R25, R12, 0xffffffb3 ;  /* 0xffffffb30c197836 */ /* 0x000fca0000000000 */
[----:B------:R-:W-:Y:S01]  /*60f0*/  ISETP.GE.U32.AND P5, PT, R25, 0x7fffff34, PT ;  /* 0x7fffff341900780c */ /* 0x000fe20003fa6070 */
[----:B------:R-:W-:Y:S01]  /*6100*/  IMAD R25, R36, 0x34, RZ ;  /* 0x0000003424197824 */ /* 0x000fe200078e02ff */
[----:B----4-:R1:W-:Y:S01]  /*6110*/  STL [R1+0x2b8], R146 ;  /* 0x0002b89201007387 */ /* 0x0103e20000100800 */
[----:B------:R-:W-:-:S03]  /*6120*/  PRMT R141, RZ, 0x7610, R141 ;  /* 0x00007610ff8d7816 */ /* 0x000fc6000000008d */
[----:B-1----:R-:W-:-:S04]  /*6130*/  IADD3 R146, P6, PT, R25, R2, RZ ;  /* 0x0000000219927210 */ /* 0x002fc80007fde0ff */
[----:B0-----:R-:W-:Y:S01]  /*6140*/  LEA.HI.X.SX32 R22, R25, R3, 0x1, P6 ;  /* 0x0000000319167211 */ /* 0x001fe200030f0eff */
[----:B------:R-:W-:Y:S04]  /*6150*/  STL [R1+0x59c], R146 ;  /* 0x00059c9201007387 */ /* 0x000fe80000100800 */
[----:B------:R-:W-:Y:S01]  /*6160*/  @!P2 IMAD.MOV.U32 R23, RZ, RZ, R22 ;  /* 0x000000ffff17a224 */ /* 0x000fe200078e0016 */
[----:B---3--:R-:W-:Y:S04]  /*6170*/  STL [R1+0x2b4], R142 ;  /* 0x0002b48e01007387 */ /* 0x008fe80000100800 */
[----:B------:R0:W-:Y:S02]  /*6180*/  STL [R1+0x598], R22 ;  /* 0x0005981601007387 */ /* 0x0001e40000100800 */
[----:B0-----:R-:W-:-:S05]  /*6190*/  @!P2 IMAD.MOV.U32 R22, RZ, RZ, R146 ;  /* 0x000000ffff16a224 */ /* 0x001fca00078e0092 */
[----:B------:R0:W3:Y:S01]  /*61a0*/  @!P2 LDG.E.U8 R141, desc[UR18][R22.64] ;  /* 0x00000012168da981 */ /* 0x0000e2000c1e1100 */
[----:B------:R-:W-:-:S05]  /*61b0*/  IMAD R24, R36, 0x3c, RZ ;  /* 0x0000003c24187824 */ /* 0x000fca00078e02ff */
[----:B------:R-:W-:Y:S01]  /*61c0*/  IADD3 R142, P6, PT, R24, R2, RZ ;  /* 0x00000002188e7210 */ /* 0x000fe20007fde0ff */
[----:B------:R-:W-:-:S03]  /*61d0*/  IMAD.MOV.U32 R144, RZ, RZ, R161 ;  /* 0x000000ffff907224 */ /* 0x000fc600078e00a1 */
[----:B------:R-:W-:Y:S01]  /*61e0*/  LEA.HI.X.SX32 R143, R24, R3, 0x1, P6 ;  /* 0x00000003188f7211 */ /* 0x000fe200030f0eff */
[----:B------:R-:W-:Y:S01]  /*61f0*/  IMAD.MOV.U32 R161, RZ, RZ, R26 ;  /* 0x000000ffffa17224 */ /* 0x000fe200078e001a */
[----:B------:R-:W-:Y:S01]  /*6200*/  PRMT R140, RZ, 0x7610, R140 ;  /* 0x00007610ff8c7816 */ /* 0x000fe2000000008c */
[----:B------:R-:W-:Y:S02]  /*6210*/  VIADD R26, R12, 0xffffffab ;  /* 0xffffffab0c1a7836 */ /* 0x000fe40000000000 */
[----:B0-----:R-:W-:Y:S02]  /*6220*/  @!P0 IMAD.MOV.U32 R22, RZ, RZ, R142 ;  /* 0x000000ffff168224 */ /* 0x001fe400078e008e */
[----:B------:R-:W-:Y:S02]  /*6230*/  @!P0 IMAD.MOV.U32 R23, RZ, RZ, R143 ;  /* 0x000000ffff178224 */ /* 0x000fe400078e008f */
[----:B------:R-:W-:Y:S01]  /*6240*/  IMAD R25, R36, 0x44, RZ ;  /* 0x0000004424197824 */ /* 0x000fe200078e02ff */
[----:B------:R-:W-:Y:S01]  /*6250*/  ISETP.GE.U32.AND P3, PT, R26, 0x7fffff2c, PT ;  /* 0x7fffff2c1a00780c */ /* 0x000fe20003f66070 */
[----:B------:R-:W-:Y:S01]  /*6260*/  STL [R1+0x5dc], R142 ;  /* 0x0005dc8e01007387 */ /* 0x000fe20000100800 */
[----:B------:R-:W-:-:S03]  /*6270*/  VIADD R26, R12, 0xffffffa3 ;  /* 0xffffffa30c1a7836 */ /* 0x000fc60000000000 */
[----:B------:R-:W-:Y:S04]  /*6280*/  STL [R1+0x5d8], R143 ;  /* 0x0005d88f01007387 */ /* 0x000fe80000100800 */
[----:B------:R0:W4:Y:S01]  /*6290*/  @!P0 LDG.E.U8 R140, desc[UR18][R22.64] ;  /* 0x00000012168c8981 */ /* 0x000122000c1e1100 */
[----:B------:R-:W-:Y:S02]  /*62a0*/  ISETP.GE.U32.AND P2, PT, R26, 0x7fffff24, PT ;  /* 0x7fffff241a00780c */ /* 0x000fe40003f46070 */
[----:B------:R-:W-:Y:S01]  /*62b0*/  PRMT R26, RZ, 0x7610, R26 ;  /* 0x00007610ff1a7816 */ /* 0x000fe2000000001a */
[----:B0-----:R-:W-:-:S05]  /*62c0*/  VIADD R22, R12, 0xffffff9b ;  /* 0xffffff9b0c167836 */ /* 0x001fca0000000000 */
[----:B------:R-:W-:Y:S01]  /*62d0*/  ISETP.GE.U32.AND P0, PT, R22, 0x7fffff1c, PT ;  /* 0x7fffff1c1600780c */ /* 0x000fe20003f06070 */
[----:B---3--:R0:W-:Y:S02]  /*62e0*/  STL [R1+0x2b0], R141 ;  /* 0x0002b08d01007387 */ /* 0x0081e40000100800 */
[----:B0-----:R-:W-:-:S04]  /*62f0*/  IADD3 R141, P6, PT, R25, R2, RZ ;  /* 0x00000002198d7210 */ /* 0x001fc80007fde0ff */
[----:B------:R-:W-:Y:S01]  /*6300*/  LEA.HI.X.SX32 R23, R25, R3, 0x1, P6 ;  /* 0x0000000319177211 */ /* 0x000fe200030f0eff */
[----:B------:R-:W-:-:S05]  /*6310*/  @!P4 IMAD.MOV.U32 R22, RZ, RZ, R141 ;  /* 0x000000ffff16c224 */ /* 0x000fca00078e008d */
[----:B------:R0:W3:Y:S01]  /*6320*/  @!P4 LDG.E.U8 R26, desc[UR18][R22.64] ;  /* 0x00000012161ac981 */ /* 0x0000e2000c1e1100 */
[----:B------:R-:W-:-:S03]  /*6330*/  IMAD R24, R36, 0x4c, RZ ;  /* 0x0000004c24187824 */ /* 0x000fc600078e02ff */
[----:B------:R-:W-:Y:S04]  /*6340*/  STL [R1+0x61c], R141 ;  /* 0x00061c8d01007387 */ /* 0x000fe80000100800 */
[----:B------:R-:W-:Y:S04]  /*6350*/  STL [R1+0x618], R23 ;  /* 0x0006181701007387 */ /* 0x000fe80000100800 */
[----:B----4-:R1:W-:Y:S01]  /*6360*/  STL [R1+0x2ac], R140 ;  /* 0x0002ac8c01007387 */ /* 0x0103e20000100800 */
[----:B------:R-:W-:Y:S02]  /*6370*/  PRMT R139, RZ, 0x7610, R139 ;  /* 0x00007610ff8b7816 */ /* 0x000fe4000000008b */
        /* <DEDUP_REMOVED lines=8> */
[----:B------:R-:W-:-:S05]  /*6400*/  VIADD R25, R12, 0xffffff93 ;  /* 0xffffff930c197836 */ /* 0x000fca0000000000 */
[----:B------:R-:W-:Y:S01]  /*6410*/  ISETP.GE.U32.AND P4, PT, R25, 0x7fffff14, PT ;  /* 0x7fffff141900780c */ /* 0x000fe20003f86070 */
[----:B------:R-:W-:-:S05]  /*6420*/  IMAD R25, R36, 0x54, RZ ;  /* 0x0000005424197824 */ /* 0x000fca00078e02ff */
[----:B------:R-:W-:Y:S01]  /*6430*/  IADD3 R141, P6, PT, R25, R2, RZ ;  /* 0x00000002198d7210 */ /* 0x000fe20007fde0ff */
[----:B------:R-:W-:-:S03]  /*6440*/  IMAD R24, R36, 0x5c, RZ ;  /* 0x0000005c24187824 */ /* 0x000fc600078e02ff */
[----:B------:R-:W-:Y:S01]  /*6450*/  LEA.HI.X.SX32 R142, R25, R3, 0x1, P6 ;  /* 0x00000003198e7211 */ /* 0x000fe200030f0eff */
[----:B------:R-:W-:Y:S01]  /*6460*/  STL [R1+0x69c], R141 ;  /* 0x00069c8d01007387 */ /* 0x000fe20000100800 */
[----:B------:R-:W-:Y:S01]  /*6470*/  PRMT R137, RZ, 0x7610, R137 ;  /* 0x00007610ff897816 */ /* 0x000fe20000000089 */
[----:B0-----:R-:W-:Y:S02]  /*6480*/  @!P3 IMAD.MOV.U32 R22, RZ, RZ, R141 ;  /* 0x000000ffff16b224 */ /* 0x001fe400078e008d */
[----:B------:R-:W-:-:S05]  /*6490*/  @!P3 IMAD.MOV.U32 R23, RZ, RZ, R142 ;  /* 0x000000ffff17b224 */ /* 0x000fca00078e008e */
[----:B------:R0:W4:Y:S01]  /*64a0*/  @!P3 LDG.E.U8 R137, desc[UR18][R22.64] ;  /* 0x000000121689b981 */ /* 0x000122000c1e1100 */
[----:B------:R-:W-:-:S03]  /*64b0*/  PRMT R138, RZ, 0x7610, R138 ;  /* 0x00007610ff8a7816 */ /* 0x000fc6000000008a */
[----:B---3--:R1:W-:Y:S02]  /*64c0*/  STL [R1+0x27c], R139 ;  /* 0x00027c8b01007387 */ /* 0x0083e40000100800 */
[----:B-1----:R-:W-:-:S04]  /*64d0*/  IADD3 R139, P6, PT, R24, R2, RZ ;  /* 0x00000002188b7210 */ /* 0x002fc80007fde0ff */
[----:B------:R-:W-:Y:S01]  /*64e0*/  LEA.HI.X.SX32 R140, R24, R3, 0x1, P6 ;  /* 0x00000003188c7211 */ /* 0x000fe200030f0eff */
[----:B0-----:R-:W-:-:S04]  /*64f0*/  @!P2 IMAD.MOV.U32 R22, RZ, RZ, R139 ;  /* 0x000000ffff16a224 */ /* 0x001fc800078e008b */
[----:B------:R-:W-:-:S05]  /*6500*/  @!P2 IMAD.MOV.U32 R23, RZ, RZ, R140 ;  /* 0x000000ffff17a224 */ /* 0x000fca00078e008c */
[----:B------:R0:W3:Y:S01]  /*6510*/  @!P2 LDG.E.U8 R138, desc[UR18][R22.64] ;  /* 0x00000012168aa981 */ /* 0x0000e2000c1e1100 */
[----:B------:R-:W-:-:S03]  /*6520*/  IMAD R25, R36, 0x64, RZ ;  /* 0x0000006424197824 */ /* 0x000fc600078e02ff */
[----:B------:R-:W-:Y:S04]  /*6530*/  STL [R1+0x698], R142 ;  /* 0x0006988e01007387 */ /* 0x000fe80000100800 */
[----:B------:R-:W-:Y:S01]  /*6540*/  STL [R1+0x6d4], R139 ;  /* 0x0006d48b01007387 */ /* 0x000fe20000100800 */
[----:B------:R-:W-:-:S03]  /*6550*/  VIADD R26, R12, 0xffffff8b ;  /* 0xffffff8b0c1a7836 */ /* 0x000fc60000000000 */
[----:B------:R-:W-:Y:S04]  /*6560*/  STL [R1+0x6d0], R140 ;  /* 0x0006d08c01007387 */ /* 0x000fe80000100800 */
[----:B----4-:R1:W-:Y:S01]  /*6570*/  STL [R1+0x278], R137 ;  /* 0x0002788901007387 */ /* 0x0103e20000100800 */
[----:B------:R-:W-:Y:S01]  /*6580*/  ISETP.GE.U32.AND P5, PT, R26, 0x7fffff0c, PT ;  /* 0x7fffff0c1a00780c */ /* 0x000fe20003fa6070 */
[----:B------:R-:W-:Y:S01]  /*6590*/  IMAD R24, R36, 0x6c, RZ ;  /* 0x0000006c24187824 */ /* 0x000fe200078e02ff */
[----:B-1----:R-:W-:Y:S01]  /*65a0*/  IADD3 R137, P6, PT, R25, R2, RZ ;  /* 0x0000000219897210 */ /* 0x002fe20007fde0ff */
[----:B------:R-:W-:-:S03]  /*65b0*/  VIADD R26, R12, 0xffffff83 ;  /* 0xffffff830c1a7836 */ /* 0x000fc60000000000 */
[----:B0-----:R-:W-:Y:S01]  /*65c0*/  LEA.HI.X.SX32 R23, R25, R3, 0x1, P6 ;  /* 0x0000000319177211 */ /* 0x001fe200030f0eff */
[----:B------:R-:W-:Y:S01]  /*65d0*/  STL [R1+0x70c], R137 ;  /* 0x00070c8901007387 */ /* 0x000fe20000100800 */
[----:B------:R-:W-:-:S03]  /*65e0*/  VIADD R22, R12, 0xfffffffa ;  /* 0xfffffffa0c167836 */ /* 0x000fc60000000000 */
[----:B------:R-:W-:Y:S01]  /*65f0*/  STL [R1+0x708], R23 ;  /* 0x0007081701007387 */ /* 0x000fe20000100800 */
[----:B------:R-:W-:Y:S02]  /*6600*/  ISETP.GE.U32.AND P3, PT, R26, 0x7fffff04, PT ;  /* 0x7fffff041a00780c */ /* 0x000fe40003f66070 */
[----:B------:R-:W-:Y:S02]  /*6610*/  PRMT R26, RZ, 0x7610, R26 ;  /* 0x00007610ff1a7816 */ /* 0x000fe4000000001a */
[----:B------:R-:W-:Y:S01]  /*6620*/  ISETP.GE.U32.AND P2, PT, R22, 0x7fffff7b, PT ;  /* 0x7fffff7b1600780c */ /* 0x000fe20003f46070 */
[----:B------:R-:W-:Y:S01]  /*6630*/  @!P0 IMAD.MOV.U32 R22, RZ, RZ, R137 ;  /* 0x000000ffff168224 */ /* 0x000fe200078e0089 */
[----:B------:R-:W-:-:S04]  /*6640*/  PRMT R135, RZ, 0x7610, R135 ;  /* 0x00007610ff877816 */ /* 0x000fc80000000087 */
[----:B------:R0:W4:Y:S04]  /*6650*/  @!P0 LDG.E.U8 R26, desc[UR18][R22.64] ;  /* 0x00000012161a8981 */ /* 0x000128000c1e1100 */
        /* <DEDUP_REMOVED lines=8> */
[C---:B------:R-:W-:Y:S02]  /*66e0*/  IMAD R25, R36.reuse, 0x74, RZ ;  /* 0x0000007424197824 */ /* 0x040fe400078e02ff */
[----:B------:R-:W-:-:S03]  /*66f0*/  IMAD R24, R36, 0x7c, RZ ;  /* 0x0000007c24187824 */ /* 0x000fc600078e02ff */
[CC--:B------:R-:W-:Y:S01]  /*6700*/  IADD3 R137, P6, PT, R25.reuse, R2.reuse, RZ ;  /* 0x0000000219897210 */ /* 0x0c0fe20007fde0ff */
[----:B------:R-:W-:Y:S02]  /*6710*/  IMAD.MOV.U32 R143, RZ, RZ, R154 ;  /* 0x000000ffff8f7224 */ /* 0x000fe400078e009a */
[----:B------:R-:W-:Y:S01]  /*6720*/  IMAD.MOV.U32 R154, RZ, RZ, R159 ;  /* 0x000000ffff9a7224 */ /* 0x000fe200078e009f */
[----:B0-----:R-:W-:Y:S01]  /*6730*/  LEA.HI.X.SX32 R22, R25, R3, 0x1, P6 ;  /* 0x0000000319167211 */ /* 0x001fe200030f0eff */
[----:B------:R-:W-:Y:S01]  /*6740*/  IMAD.MOV.U32 R159, RZ, RZ, R111 ;  /* 0x000000ffff9f7224 */ /* 0x000fe200078e006f */
[----:B------:R-:W-:Y:S01]  /*6750*/  STL [R1+0x744], R138 ;  /* 0x0007448a01007387 */ /* 0x000fe20000100800 */
[----:B------:R-:W-:-:S03]  /*6760*/  IADD3 R111, P6, PT, R24, R2, RZ ;  /* 0x00000002186f7210 */ /* 0x000fc60007fde0ff */
[----:B----4-:R-:W-:Y:S01]  /*6770*/  STL [R1+0x270], R26 ;  /* 0x0002701a01007387 */ /* 0x010fe20000100800 */
[----:B------:R-:W-:Y:S01]  /*6780*/  PRMT R136, RZ, 0x7610, R136 ;  /* 0x00007610ff887816 */ /* 0x000fe20000000088 */
[----:B------:R-:W-:Y:S02]  /*6790*/  @!P5 IMAD.MOV.U32 R23, RZ, RZ, R22 ;  /* 0x000000ffff17d224 */ /* 0x000fe400078e0016 */
[----:B------:R-:W-:Y:S01]  /*67a0*/  STL [R1+0x740], R139 ;  /* 0x0007408b01007387 */ /* 0x000fe20000100800 */
[----:B------:R-:W-:-:S03]  /*67b0*/  VIADD R25, R12, 0xffffffe2 ;  /* 0xffffffe20c197836 */ /* 0x000fc60000000000 */
[----:B------:R-:W-:Y:S04]  /*67c0*/  STL [R1+0x77c], R137 ;  /* 0x00077c8901007387 */ /* 0x000fe80000100800 */
[----:B------:R0:W-:Y:S04]  /*67d0*/  STL [R1+0x778], R22 ;  /* 0x0007781601007387 */ /* 0x0001e80000100800 */
[----:B------:R-:W-:Y:S01]  /*67e0*/  STL [R1+0x7b4], R111 ;  /* 0x0007b46f01007387 */ /* 0x000fe20000100800 */
[----:B0-----:R-:W-:-:S05]  /*67f0*/  @!P5 IMAD.MOV.U32 R22, RZ, RZ, R137 ;  /* 0x000000ffff16d224 */ /* 0x001fca00078e0089 */
[----:B------:R-:W4:Y:S01]  /*6800*/  @!P5 LDG.E.U8 R136, desc[UR18][R22.64] ;  /* 0x000000121688d981 */ /* 0x000f22000c1e1100 */
[----:B------:R-:W-:-:S03]  /*6810*/  ISETP.GE.U32.AND P5, PT, R25, 0x7fffff63, PT ;  /* 0x7fffff631900780c */ /* 0x000fc60003fa6070 */
[----:B---3--:R0:W-:Y:S02]  /*6820*/  STL [R1+0x26c], R135 ;  /* 0x00026c8701007387 */ /* 0x0081e40000100800 */
[----:B0-----:R-:W-:Y:S01]  /*6830*/  LEA.HI.X.SX32 R135, R24, R3, 0x1, P6 ;  /* 0x0000000318877211 */ /* 0x001fe200030f0eff */
[----:B------:R-:W-:-:S04]  /*6840*/  @!P3 IMAD.MOV.U32 R24, RZ, RZ, R111 ;  /* 0x000000ffff18b224 */ /* 0x000fc800078e006f */
[----:B------:R-:W-:-:S05]  /*6850*/  @!P3 IMAD.MOV.U32 R25, RZ, RZ, R135 ;  /* 0x000000ffff19b224 */ /* 0x000fca00078e0087 */
[----:B------:R0:W3:Y:S01]  /*6860*/  @!P3 LDG.E.U8 R110, desc[UR18][R24.64] ;  /* 0x00000012186eb981 */ /* 0x0000e2000c1e1100 */
[----:B------:R-:W-:-:S05]  /*6870*/  VIADD R26, R12, 0xffffffea ;  /* 0xffffffea0c1a7836 */ /* 0x000fca0000000000 */
[----:B------:R-:W-:Y:S01]  /*6880*/  ISETP.GE.U32.AND P4, PT, R26, 0x7fffff6b, PT ;  /* 0x7fffff6b1a00780c */ /* 0x000fe20003f86070 */
[----:B------:R-:W-:Y:S01]  /*6890*/  IMAD R26, R36, 0x5, RZ ;  /* 0x00000005241a7824 */ /* 0x000fe200078e02ff */
[----:B------:R-:W-:Y:S01]  /*68a0*/  STL [R1+0x7b0], R135 ;  /* 0x0007b08701007387 */ /* 0x000fe20000100800 */
[----:B0-----:R-:W-:-:S03]  /*68b0*/  VIADD R24, R12, 0xffffffda ;  /* 0xffffffda0c187836 */ /* 0x001fc60000000000 */
[C---:B------:R-:W-:Y:S02]  /*68c0*/  IADD3 R22, P6, PT, R26.reuse, R2, RZ ;  /* 0x000000021a167210 */ /* 0x040fe40007fde0ff */
[----:B------:R-:W-:Y:S02]  /*68d0*/  PRMT R134, RZ, 0x7610, R134 ;  /* 0x00007610ff867816 */ /* 0x000fe40000000086 */
[----:B------:R-:W-:Y:S02]  /*68e0*/  LEA.HI.X.SX32 R23, R26, R3, 0x1, P6 ;  /* 0x000000031a177211 */ /* 0x000fe400030f0eff */
[----:B------:R-:W-:Y:S01]  /*68f0*/  ISETP.GE.U32.AND P3, PT, R24, 0x7fffff5b, PT ;  /* 0x7fffff5b1800780c */ /* 0x000fe20003f66070 */
[----:B------:R-:W-:Y:S01]  /*6900*/  VIADD R24, R12, 0xffffffd2 ;  /* 0xffffffd20c187836 */ /* 0x000fe20000000000 */
[----:B------:R-:W-:Y:S01]  /*6910*/  PRMT R133, RZ, 0x7610, R133 ;  /* 0x00007610ff857816 */ /* 0x000fe20000000085 */
[----:B------:R-:W2:Y:S03]  /*6920*/  @!P2 LDG.E.U8 R134, desc[UR18][R22.64] ;  /* 0x000000121686a981 */ /* 0x000ea6000c1e1100 */
[----:B------:R-:W-:Y:S01]  /*6930*/  ISETP.GE.U32.AND P2, PT, R24, 0x7fffff53, PT ;  /* 0x7fffff531800780c */ /* 0x000fe20003f46070 */
[----:B---3--:R0:W-:Y:S02]  /*6940*/  STL [R1+0x244], R110 ;  /* 0x0002446e01007387 */ /* 0x0081e40000100800 */
[----:B0-----:R-:W-:-:S05]  /*6950*/  IMAD R110, R36, 0xd, RZ ;  /* 0x0000000d246e7824 */ /* 0x001fca00078e02ff */
[----:B------:R-:W-:-:S04]  /*6960*/  IADD3 R111, P6, PT, R110, R2, RZ ;  /* 0x000000026e6f7210 */ /* 0x000fc80007fde0ff */
[----:B------:R-:W-:Y:S01]  /*6970*/  LEA.HI.X.SX32 R110, R110, R3, 0x1, P6 ;  /* 0x000000036e6e7211 */ /* 0x000fe200030f0eff */
[----:B------:R-:W-:-:S04]  /*6980*/  @!P0 IMAD.MOV.U32 R24, RZ, RZ, R111 ;  /* 0x000000ffff188224 */ /* 0x000fc800078e006f */
[----:B------:R-:W-:-:S05]  /*6990*/  @!P0 IMAD.MOV.U32 R25, RZ, RZ, R110 ;  /* 0x000000ffff198224 */ /* 0x000fca00078e006e */
[----:B------:R0:W3:Y:S01]  /*69a0*/  @!P0 LDG.E.U8 R133, desc[UR18][R24.64] ;  /* 0x0000001218858981 */ /* 0x0000e2000c1e1100 */
[----:B------:R-:W-:Y:S02]  /*69b0*/  IMAD.MOV.U32 R142, RZ, RZ, R143 ;  /* 0x000000ffff8e7224 */ /* 0x000fe400078e008f */
[----:B------:R-:W-:Y:S02]  /*69c0*/  IMAD.MOV.U32 R143, RZ, RZ, R145 ;  /* 0x000000ffff8f7224 */ /* 0x000fe400078e0091 */
[----:B------:R-:W-:Y:S02]  /*69d0*/  IMAD.MOV.U32 R145, RZ, RZ, R147 ;  /* 0x000000ffff917224 */ /* 0x000fe400078e0093 */
[----:B------:R-:W-:Y:S02]  /*69e0*/  IMAD.MOV.U32 R147, RZ, RZ, R149 ;  /* 0x000000ffff937224 */ /* 0x000fe400078e0095 */
[----:B------:R-:W-:Y:S02]  /*69f0*/  IMAD.MOV.U32 R149, RZ, RZ, R151 ;  /* 0x000000ffff957224 */ /* 0x000fe400078e0097 */
[----:B------:R-:W-:-:S02]  /*6a00*/  IMAD.MOV.U32 R151, RZ, RZ, R157 ;  /* 0x000000ffff977224 */ /* 0x000fc400078e009d */
[C---:B------:R-:W-:Y:S02]  /*6a10*/  IMAD R157, R36.reuse, 0x15, RZ ;  /* 0x00000015249d7824 */ /* 0x040fe400078e02ff */
[----:B------:R-:W-:Y:S02]  /*6a20*/  IMAD.MOV.U32 R140, RZ, RZ, R148 ;  /* 0x000000ffff8c7224 */ /* 0x000fe400078e0094 */
[----:B------:R-:W-:Y:S02]  /*6a30*/  IMAD.MOV.U32 R148, RZ, RZ, R162 ;  /* 0x000000ffff947224 */ /* 0x000fe400078e00a2 */
[----:B------:R-:W-:Y:S01]  /*6a40*/  IMAD.MOV.U32 R162, RZ, RZ, R158 ;  /* 0x000000ffffa27224 */ /* 0x000fe200078e009e */
[C---:B------:R-:W-:Y:S01]  /*6a50*/  IADD3 R158, P6, PT, R157.reuse, R2, RZ ;  /* 0x000000029d9e7210 */ /* 0x040fe20007fde0ff */
[----:B----4-:R-:W-:Y:S01]  /*6a60*/  STL [R1+0x248], R136 ;  /* 0x0002488801007387 */ /* 0x010fe20000100800 */
[----:B------:R-:W-:Y:S02]  /*6a70*/  IMAD R26, R36, 0x1d, RZ ;  /* 0x0000001d241a7824 */ /* 0x000fe400078e02ff */
[----:B------:R-:W-:Y:S01]  /*6a80*/  LEA.HI.X.SX32 R157, R157, R3, 0x1, P6 ;  /* 0x000000039d9d7211 */ /* 0x000fe200030f0eff */
[----:B------:R-:W-:Y:S01]  /*6a90*/  STL [R1+0xa4c], R22 ;  /* 0x000a4c1601007387 */ /* 0x000fe20000100800 */
[----:B------:R-:W-:-:S03]  /*6aa0*/  PRMT R132, RZ, 0x7610, R132 ;  /* 0x00007610ff847816 */ /* 0x000fc60000000084 */
[----:B------:R-:W-:Y:S01]  /*6ab0*/  STL [R1+0xa48], R23 ;  /* 0x000a481701007387 */ /* 0x000fe20000100800 */
[----:B0-----:R-:W-:-:S03]  /*6ac0*/  @!P4 IMAD.MOV.U32 R24, RZ, RZ, R158 ;  /* 0x000000ffff18c224 */ /* 0x001fc600078e009e */
[----:B------:R-:W-:Y:S01]  /*6ad0*/  STL [R1+0xa54], R111 ;  /* 0x000a546f01007387 */ /* 0x000fe20000100800 */
[----:B------:R-:W-:-:S03]  /*6ae0*/  @!P4 IMAD.MOV.U32 R25, RZ, RZ, R157 ;  /* 0x000000ffff19c224 */ /* 0x000fc600078e009d */
[----:B------:R-:W-:Y:S04]  /*6af0*/  STL [R1+0xa50], R110 ;  /* 0x000a506e01007387 */ /* 0x000fe80000100800 */
[----:B--2---:R-:W-:Y:S04]  /*6b00*/  STL [R1+0x23c], R134 ;  /* 0x00023c8601007387 */ /* 0x004fe80000100800 */
[----:B------:R0:W2:Y:S01]  /*6b10*/  @!P4 LDG.E.U8 R132, desc[UR18][R24.64] ;  /* 0x000000121884c981 */ /* 0x0000a2000c1e1100 */
[----:B------:R-:W-:-:S03]  /*6b20*/  PRMT R131, RZ, 0x7610, R131 ;  /* 0x00007610ff837816 */ /* 0x000fc60000000083 */
[----:B---3--:R1:W-:Y:S02]  /*6b30*/  STL [R1+0x238], R133 ;  /* 0x0002388501007387 */ /* 0x0083e40000100800 */
[----:B-1----:R-:W-:-:S04]  /*6b40*/  IADD3 R133, P6, PT, R26, R2, RZ ;  /* 0x000000021a857210 */ /* 0x002fc80007fde0ff */
[----:B------:R-:W-:Y:S01]  /*6b50*/  LEA.HI.X.SX32 R134, R26, R3, 0x1, P6 ;  /* 0x000000031a867211 */ /* 0x000fe200030f0eff */
[----:B0-----:R-:W-:-:S04]  /*6b60*/  @!P5 IMAD.MOV.U32 R24, RZ, RZ, R133 ;  /* 0x000000ffff18d224 */ /* 0x001fc800078e0085 */
[----:B------:R-:W-:-:S05]  /*6b70*/  @!P5 IMAD.MOV.U32 R25, RZ, RZ, R134 ;  /* 0x000000ffff19d224 */ /* 0x000fca00078e0086 */
[----:B------:R0:W3:Y:S01]  /*6b80*/  @!P5 LDG.E.U8 R131, desc[UR18][R24.64] ;  /* 0x000000121883d981 */ /* 0x0000e2000c1e1100 */
[----:B------:R-:W-:Y:S02]  /*6b90*/  IMAD.MOV.U32 R141, RZ, RZ, R144 ;  /* 0x000000ffff8d7224 */ /* 0x000fe400078e0090 */
[----:B------:R-:W-:Y:S02]  /*6ba0*/  IMAD.MOV.U32 R144, RZ, RZ, R153 ;  /* 0x000000ffff907224 */ /* 0x000fe400078e0099 */
[----:B------:R-:W-:Y:S02]  /*6bb0*/  IMAD.MOV.U32 R153, RZ, RZ, R27 ;  /* 0x000000ffff997224 */ /* 0x000fe400078e001b */
[----:B------:R-:W-:Y:S01]  /*6bc0*/  VIADD R27, R12, 0xffffffca ;  /* 0xffffffca0c1b7836 */ /* 0x000fe20000000000 */
[----:B------:R-:W-:Y:S04]  /*6bd0*/  STL [R1+0xb4], R133 ;  /* 0x0000b48501007387 */ /* 0x000fe80000100800 */
[----:B------:R-:W-:Y:S01]  /*6be0*/  ISETP.GE.U32.AND P0, PT, R27, 0x7fffff4b, PT ;  /* 0x7fffff4b1b00780c */ /* 0x000fe20003f06070 */
[----:B------:R-:W-:Y:S01]  /*6bf0*/  IMAD R27, R36, 0x25, RZ ;  /* 0x00000025241b7824 */ /* 0x000fe200078e02ff */
[----:B------:R-:W-:Y:S04]  /*6c00*/  STL [R1+0xa5c], R158 ;  /* 0x000a5c9e01007387 */ /* 0x000fe80000100800 */
[----:B------:R-:W-:Y:S04]  /*6c10*/  STL [R1+0xa58], R157 ;  /* 0x000a589d01007387 */ /* 0x000fe80000100800 */
[----:B------:R-:W-:Y:S04]  /*6c20*/  STL [R1+0xb0], R134 ;  /* 0x0000b08601007387 */ /* 0x000fe80000100800 */
[----:B--2---:R1:W-:Y:S01]  /*6c30*/  STL [R1+0x234], R132 ;  /* 0x0002348401007387 */ /* 0x0043e20000100800 */
[----:B------:R-:W-:-:S02]  /*6c40*/  IMAD.MOV.U32 R137, RZ, RZ, R148 ;  /* 0x000000ffff897224 */ /* 0x000fc400078e0094 */
[----:B------:R-:W-:Y:S02]  /*6c50*/  IMAD.MOV.U32 R148, RZ, RZ, R151 ;  /* 0x000000ffff947224 */ /* 0x000fe400078e0097 */
[----:B------:R-:W-:Y:S01]  /*6c60*/  IMAD.MOV.U32 R151, RZ, RZ, R153 ;  /* 0x000000ffff977224 */ /* 0x000fe200078e0099 */
[----:B-1----:R-:W-:Y:S01]  /*6c70*/  IADD3 R132, P6, PT, R27, R2, RZ ;  /* 0x000000021b847210 */ /* 0x002fe20007fde0ff */
[----:B------:R-:W-:-:S03]  /*6c80*/  IMAD.MOV.U32 R153, RZ, RZ, R28 ;  /* 0x000000ffff997224 */ /* 0x000fc600078e001c */
[----:B0-----:R-:W-:Y:S01]  /*6c90*/  LEA.HI.X.SX32 R25, R27, R3, 0x1, P6 ;  /* 0x000000031b197211 */ /* 0x001fe200030f0eff */
[----:B------:R-:W-:Y:S01]  /*6ca0*/  IMAD R26, R36, 0x2d, RZ ;  /* 0x0000002d241a7824 */ /* 0x000fe200078e02ff */
[----:B------:R-:W-:Y:S01]  /*6cb0*/  STL [R1+0x524], R132 ;  /* 0x0005248401007387 */ /* 0x000fe20000100800 */
[C---:B------:R-:W-:Y:S02]  /*6cc0*/  VIADD R28, R12.reuse, 0xffffffc2 ;  /* 0xffffffc20c1c7836 */ /* 0x040fe40000000000 */
[----:B------:R-:W-:Y:S01]  /*6cd0*/  VIADD R24, R12, 0xffffffba ;  /* 0xffffffba0c187836 */ /* 0x000fe20000000000 */
[----:B------:R-:W-:Y:S02]  /*6ce0*/  STL [R1+0xf0], R25 ;  /* 0x0000f01901007387 */ /* 0x000fe40000100800 */
[----:B------:R-:W-:Y:S02]  /*6cf0*/  ISETP.GE.U32.AND P4, PT, R28, 0x7fffff43, PT ;  /* 0x7fffff431c00780c */ /* 0x000fe40003f86070 */
[----:B------:R-:W-:-:S02]  /*6d00*/  PRMT R28, RZ, 0x7610, R28 ;  /* 0x00007610ff1c7816 */ /* 0x000fc4000000001c */
        /* <DEDUP_REMOVED lines=13> */
[----:B------:R-:W-:Y:S04]  /*6de0*/  STL [R1+0x564], R131 ;  /* 0x0005648301007387 */ /* 0x000fe80000100800 */
[----:B------:R-:W-:Y:S01]  /*6df0*/  IADD3 R132, P6, PT, R27, R2, RZ ;  /* 0x000000021b847210 */ /* 0x000fe20007fde0ff */
[----:B------:R-:W-:-:S03]  /*6e00*/  IMAD R26, R36, 0x3d, RZ ;  /* 0x0000003d241a7824 */ /* 0x000fc600078e02ff */
[----:B0-----:R-:W-:Y:S02]  /*6e10*/  LEA.HI.X.SX32 R24, R27, R3, 0x1, P6 ;  /* 0x000000031b187211 */ /* 0x001fe400030f0eff */
[----:B------:R-:W-:-:S03]  /*6e20*/  PRMT R129, RZ, 0x7610, R129 ;  /* 0x00007610ff817816 */ /* 0x000fc60000000081 */
[----:B------:R-:W-:Y:S01]  /*6e30*/  @!P0 IMAD.MOV.U32 R25, RZ, RZ, R24 ;  /* 0x000000ffff198224 */ /* 0x000fe200078e0018 */
[----:B--2---:R-:W-:Y:S04]  /*6e40*/  STL [R1+0x22c], R28 ;  /* 0x00022c1c01007387 */ /* 0x004fe80000100800 */
[----:B------:R-:W-:Y:S04]  /*6e50*/  STL [R1+0x560], R133 ;  /* 0x0005608501007387 */ /* 0x000fe80000100800 */
[----:B------:R-:W-:Y:S01]  /*6e60*/  STL [R1+0x5a4], R132 ;  /* 0x0005a48401007387 */ /* 0x000fe20000100800 */
[----:B------:R-:W-:-:S03]  /*6e70*/  PRMT R128, RZ, 0x7610, R128 ;  /* 0x00007610ff807816 */ /* 0x000fc60000000080 */
[----:B---3--:R0:W-:Y:S04]  /*6e80*/  STL [R1+0x228], R130 ;  /* 0x0002288201007387 */ /* 0x0081e80000100800 */
[----:B------:R1:W-:Y:S01]  /*6e90*/  STL [R1+0x5a0], R24 ;  /* 0x0005a01801007387 */ /* 0x0003e20000100800 */
[----:B0-----:R-:W-:Y:S01]  /*6ea0*/  IADD3 R130, P6, PT, R26, R2, RZ ;  /* 0x000000021a827210 */ /* 0x001fe20007fde0ff */
[----:B-1----:R-:W-:-:S03]  /*6eb0*/  @!P0 IMAD.MOV.U32 R24, RZ, RZ, R132 ;  /* 0x000000ffff188224 */ /* 0x002fc600078e0084 */
[----:B------:R-:W-:Y:S02]  /*6ec0*/  LEA.HI.X.SX32 R131, R26, R3, 0x1, P6 ;  /* 0x000000031a837211 */ /* 0x000fe400030f0eff */
[----:B------:R0:W2:Y:S02]  /*6ed0*/  @!P0 LDG.E.U8 R129, desc[UR18][R24.64] ;  /* 0x0000001218818981 */ /* 0x0000a4000c1e1100 */
[----:B0-----:R-:W-:Y:S02]  /*6ee0*/  @!P4 IMAD.MOV.U32 R24, RZ, RZ, R130 ;  /* 0x000000ffff18c224 */ /* 0x001fe400078e0082 */
[----:B------:R-:W-:-:S05]  /*6ef0*/  @!P4 IMAD.MOV.U32 R25, RZ, RZ, R131 ;  /* 0x000000ffff19c224 */ /* 0x000fca00078e0083 */
[----:B------:R0:W3:Y:S01]  /*6f00*/  @!P4 LDG.E.U8 R128, desc[UR18][R24.64] ;  /* 0x000000121880c981 */ /* 0x0000e2000c1e1100 */
[----:B------:R-:W-:-:S03]  /*6f10*/  IMAD R27, R36, 0x45, RZ ;  /* 0x00000045241b7824 */ /* 0x000fc600078e02ff */
[----:B------:R-:W-:Y:S01]  /*6f20*/  STL [R1+0x5e4], R130 ;  /* 0x0005e48201007387 */ /* 0x000fe20000100800 */
[----:B------:R-:W-:-:S03]  /*6f30*/  VIADD R28, R12, 0xffffffaa ;  /* 0xffffffaa0c1c7836 */ /* 0x000fc60000000000 */
[----:B------:R-:W-:Y:S01]  /*6f40*/  STL [R1+0x5e0], R131 ;  /* 0x0005e08301007387 */ /* 0x000fe20000100800 */
[----:B------:R-:W-:Y:S01]  /*6f50*/  IMAD R26, R36, 0x4d, RZ ;  /* 0x0000004d241a7824 */ /* 0x000fe200078e02ff */
[----:B------:R-:W-:Y:S01]  /*6f60*/  ISETP.GE.U32.AND P2, PT, R28, 0x7fffff2b, PT ;  /* 0x7fffff2b1c00780c */ /* 0x000fe20003f46070 */
[C---:B------:R-:W-:Y:S02]  /*6f70*/  VIADD R28, R12.reuse, 0xffffffa2 ;  /* 0xffffffa20c1c7836 */ /* 0x040fe40000000000 */
[----:B0-----:R-:W-:-:S03]  /*6f80*/  VIADD R24, R12, 0xffffff9a ;  /* 0xffffff9a0c187836 */ /* 0x001fc60000000000 */
[----:B------:R-:W-:Y:S02]  /*6f90*/  ISETP.GE.U32.AND P0, PT, R28, 0x7fffff23, PT ;  /* 0x7fffff231c00780c */ /* 0x000fe40003f06070 */
[----:B------:R-:W-:Y:S02]  /*6fa0*/  PRMT R28, RZ, 0x7610, R28 ;  /* 0x00007610ff1c7816 */ /* 0x000fe4000000001c */
[----:B------:R-:W-:Y:S02]  /*6fb0*/  ISETP.GE.U32.AND P4, PT, R24, 0x7fffff1b, PT ;  /* 0x7fffff1b1800780c */ /* 0x000fe40003f86070 */
[----:B------:R-:W-:Y:S01]  /*6fc0*/  PRMT R127, RZ, 0x7610, R127 ;  /* 0x00007610ff7f7816 */ /* 0x000fe2000000007f */
[----:B--2---:R0:W-:Y:S02]  /*6fd0*/  STL [R1+0x220], R129 ;  /* 0x0002208101007387 */ /* 0x0041e40000100800 */
[----:B0-----:R-:W-:-:S04]  /*6fe0*/  IADD3 R129, P6, PT, R27, R2, RZ ;  /* 0x000000021b817210 */ /* 0x001fc80007fde0ff */
[----:B------:R-:W-:Y:S01]  /*6ff0*/  LEA.HI.X.SX32 R25, R27, R3, 0x1, P6 ;  /* 0x000000031b197211 */ /* 0x000fe200030f0eff */
[----:B------:R-:W-:Y:S04]  /*7000*/  STL [R1+0x624], R129 ;  /* 0x0006248101007387 */ /* 0x000fe80000100800 */
[----:B------:R-:W-:Y:S04]  /*7010*/  STL [R1+0x620], R25 ;  /* 0x0006201901007387 */ /* 0x000fe80000100800 */
[----:B---3--:R0:W-:Y:S01]  /*7020*/  STL [R1+0x21c], R128 ;  /* 0x00021c8001007387 */ /* 0x0081e20000100800 */
[----:B------:R-:W-:-:S05]  /*7030*/  @!P5 IMAD.MOV.U32 R24, RZ, RZ, R129 ;  /* 0x000000ffff18d224 */ /* 0x000fca00078e0081 */
[----:B------:R1:W2:Y:S01]  /*7040*/  @!P5 LDG.E.U8 R28, desc[UR18][R24.64] ;  /* 0x00000012181cd981 */ /* 0x0002a2000c1e1100 */
[----:B0-----:R-:W-:-:S04]  /*7050*/  IADD3 R128, P6, PT, R26, R2, RZ ;  /* 0x000000021a807210 */ /* 0x001fc80007fde0ff */
[----:B------:R-:W-:Y:S01]  /*7060*/  LEA.HI.X.SX32 R130, R26, R3, 0x1, P6 ;  /* 0x000000031a827211 */ /* 0x000fe200030f0eff */
[----:B-1----:R-:W-:-:S04]  /*7070*/  @!P3 IMAD.MOV.U32 R24, RZ, RZ, R128 ;  /* 0x000000ffff18b224 */ /* 0x002fc800078e0080 */
        /* <DEDUP_REMOVED lines=11> */
[----:B------:R-:W-:Y:S01]  /*7130*/  PRMT R126, RZ, 0x7610, R126 ;  /* 0x00007610ff7e7816 */ /* 0x000fe2000000007e */
[----:B--2---:R-:W-:Y:S04]  /*7140*/  STL [R1+0x218], R28 ;  /* 0x0002181c01007387 */ /* 0x004fe80000100800 */
[----:B------:R-:W-:Y:S04]  /*7150*/  STL [R1+0x660], R130 ;  /* 0x0006608201007387 */ /* 0x000fe80000100800 */
[----:B------:R-:W-:Y:S04]  /*7160*/  STL [R1+0x6a4], R129 ;  /* 0x0006a48101007387 */ /* 0x000fe80000100800 */
        /* <DEDUP_REMOVED lines=36> */
[C---:B------:R-:W-:Y:S02]  /*73b0*/  IMAD R27, R36.reuse, 0x75, RZ ;  /* 0x00000075241b7824 */ /* 0x040fe400078e02ff */
[----:B------:R-:W-:Y:S02]  /*73c0*/  IMAD.MOV.U32 R136, RZ, RZ, R137 ;  /* 0x000000ffff887224 */ /* 0x000fe400078e0089 */
[----:B------:R-:W-:Y:S01]  /*73d0*/  IMAD R26, R36, 0x7d, RZ ;  /* 0x0000007d241a7824 */ /* 0x000fe200078e02ff */
[CC--:B------:R-:W-:Y:S01]  /*73e0*/  IADD3 R125, P6, PT, R27.reuse, R2.reuse, RZ ;  /* 0x000000021b7d7210 */ /* 0x0c0fe20007fde0ff */
[----:B------:R-:W-:Y:S02]  /*73f0*/  IMAD.MOV.U32 R137, RZ, RZ, R140 ;  /* 0x000000ffff897224 */ /* 0x000fe400078e008c */
[----:B------:R-:W-:Y:S02]  /*7400*/  IMAD.MOV.U32 R140, RZ, RZ, R141 ;  /* 0x000000ffff8c7224 */ /* 0x000fe400078e008d */
[----:B------:R-:W-:Y:S01]  /*7410*/  IMAD.MOV.U32 R141, RZ, RZ, R145 ;  /* 0x000000ffff8d7224 */ /* 0x000fe200078e0091 */
[----:B0-----:R-:W-:Y:S01]  /*7420*/  LEA.HI.X.SX32 R24, R27, R3, 0x1, P6 ;  /* 0x000000031b187211 */ /* 0x001fe200030f0eff */
[----:B------:R-:W-:Y:S01]  /*7430*/  IMAD.MOV.U32 R145, RZ, RZ, R149 ;  /* 0x000000ffff917224 */ /* 0x000fe200078e0095 */
[----:B------:R-:W-:Y:S01]  /*7440*/  STL [R1+0x74c], R126 ;  /* 0x00074c7e01007387 */ /* 0x000fe20000100800 */
[----:B------:R-:W-:Y:S01]  /*7450*/  IMAD.MOV.U32 R149, RZ, RZ, R118 ;  /* 0x000000ffff957224 */ /* 0x000fe200078e0076 */
[----:B------:R-:W-:Y:S01]  /*7460*/  IADD3 R118, P6, PT, R26, R2, RZ ;  /* 0x000000021a767210 */ /* 0x000fe20007fde0ff */
[----:B------:R-:W-:Y:S01]  /*7470*/  @!P3 IMAD.MOV.U32 R25, RZ, RZ, R24 ;  /* 0x000000ffff19b224 */ /* 0x000fe200078e0018 */
[----:B------:R-:W-:Y:S01]  /*7480*/  PRMT R124, RZ, 0x7610, R124 ;  /* 0x00007610ff7c7816 */ /* 0x000fe2000000007c */
[----:B------:R-:W-:Y:S01]  /*7490*/  VIADD R27, R12, 0xffffffe1 ;  /* 0xffffffe10c1b7836 */ /* 0x000fe20000000000 */
[----:B------:R-:W-:Y:S01]  /*74a0*/  PRMT R121, RZ, 0x7610, R121 ;  /* 0x00007610ff797816 */ /* 0x000fe20000000079 */
[----:B--2---:R-:W-:Y:S04]  /*74b0*/  STL [R1+0x1e0], R28 ;  /* 0x0001e01c01007387 */ /* 0x004fe80000100800 */
[----:B------:R-:W-:Y:S04]  /*74c0*/  STL [R1+0x748], R127 ;  /* 0x0007487f01007387 */ /* 0x000fe80000100800 */
[----:B------:R-:W-:Y:S04]  /*74d0*/  STL [R1+0x784], R125 ;  /* 0x0007847d01007387 */ /* 0x000fe80000100800 */
[----:B------:R0:W-:Y:S04]  /*74e0*/  STL [R1+0x780], R24 ;  /* 0x0007801801007387 */ /* 0x0001e80000100800 */
[----:B------:R-:W-:Y:S04]  /*74f0*/  STL [R1+0x7bc], R118 ;  /* 0x0007bc7601007387 */ /* 0x000fe80000100800 */
[----:B---3--:R1:W-:Y:S01]  /*7500*/  STL [R1+0x1dc], R122 ;  /* 0x0001dc7a01007387 */ /* 0x0083e20000100800 */
[----:B0-----:R-:W-:-:S05]  /*7510*/  @!P3 IMAD.MOV.U32 R24, RZ, RZ, R125 ;  /* 0x000000ffff18b224 */ /* 0x001fca00078e007d */
[----:B------:R0:W2:Y:S01]  /*7520*/  @!P3 LDG.E.U8 R124, desc[UR18][R24.64] ;  /* 0x00000012187cb981 */ /* 0x0000a2000c1e1100 */
[----:B-1----:R-:W-:Y:S01]  /*7530*/  LEA.HI.X.SX32 R122, R26, R3, 0x1, P6 ;  /* 0x000000031a7a7211 */ /* 0x002fe200030f0eff */
[----:B------:R-:W-:Y:S01]  /*7540*/  @!P2 IMAD.MOV.U32 R26, RZ, RZ, R118 ;  /* 0x000000ffff1aa224 */ /* 0x000fe200078e0076 */
[----:B------:R-:W-:-:S03]  /*7550*/  ISETP.GE.U32.AND P3, PT, R27, 0x7fffff62, PT ;  /* 0x7fffff621b00780c */ /* 0x000fc60003f66070 */
[----:B------:R-:W-:-:S05]  /*7560*/  @!P2 IMAD.MOV.U32 R27, RZ, RZ, R122 ;  /* 0x000000ffff1ba224 */ /* 0x000fca00078e007a */
[----:B------:R1:W3:Y:S01]  /*7570*/  @!P2 LDG.E.U8 R112, desc[UR18][R26.64] ;  /* 0x000000121a70a981 */ /* 0x0002e2000c1e1100 */
[----:B------:R-:W-:-:S05]  /*7580*/  VIADD R28, R12, 0xffffffe9 ;  /* 0xffffffe90c1c7836 */ /* 0x000fca0000000000 */
[----:B------:R-:W-:Y:S01]  /*7590*/  ISETP.GE.U32.AND P5, PT, R28, 0x7fffff6a, PT ;  /* 0x7fffff6a1c00780c */ /* 0x000fe20003fa6070 */
[----:B------:R-:W-:-:S05]  /*75a0*/  IMAD R28, R36, 0x6, RZ ;  /* 0x00000006241c7824 */ /* 0x000fca00078e02ff */
[----:B0-----:R-:W-:-:S04]  /*75b0*/  IADD3 R24, P6, PT, R28, R2, RZ ;  /* 0x000000021c187210 */ /* 0x001fc80007fde0ff */
[----:B------:R-:W-:-:S05]  /*75c0*/  LEA.HI.X.SX32 R25, R28, R3, 0x1, P6 ;  /* 0x000000031c197211 */ /* 0x000fca00030f0eff */
[----:B------:R-:W4:Y:S04]  /*75d0*/  @!P0 LDG.E.U8 R121, desc[UR18][R24.64] ;  /* 0x0000001218798981 */ /* 0x000f28000c1e1100 */
[----:B------:R-:W-:Y:S01]  /*75e0*/  STL [R1+0x7b8], R122 ;  /* 0x0007b87a01007387 */ /* 0x000fe20000100800 */
[----:B-1----:R-:W-:-:S05]  /*75f0*/  VIADD R26, R12, 0xffffffd9 ;  /* 0xffffffd90c1a7836 */ /* 0x002fca0000000000 */
[----:B------:R-:W-:Y:S01]  /*7600*/  ISETP.GE.U32.AND P2, PT, R26, 0x7fffff5a, PT ;  /* 0x7fffff5a1a00780c */ /* 0x000fe20003f46070 */
[----:B------:R-:W-:Y:S01]  /*7610*/  VIADD R26, R12, 0xffffffd1 ;  /* 0xffffffd10c1a7836 */ /* 0x000fe20000000000 */
[----:B------:R-:W-:Y:S01]  /*7620*/  PRMT R120, RZ, 0x7610, R120 ;  /* 0x00007610ff787816 */ /* 0x000fe20000000078 */
[----:B------:R-:W-:Y:S02]  /*7630*/  IMAD.MOV.U32 R131, RZ, RZ, R136 ;  /* 0x000000ffff837224 */ /* 0x000fe400078e0088 */
[----:B------:R-:W-:Y:S01]  /*7640*/  IMAD.MOV.U32 R136, RZ, RZ, R155 ;  /* 0x000000ffff887224 */ /* 0x000fe200078e009b */
[----:B------:R-:W-:Y:S01]  /*7650*/  ISETP.GE.U32.AND P0, PT, R26, 0x7fffff52, PT ;  /* 0x7fffff521a00780c */ /* 0x000fe20003f06070 */
[----:B------:R-:W-:Y:S02]  /*7660*/  IMAD.MOV.U32 R155, RZ, RZ, R163 ;  /* 0x000000ffff9b7224 */ /* 0x000fe400078e00a3 */
[----:B------:R-:W-:Y:S02]  /*7670*/  IMAD R163, R36, 0x16, RZ ;  /* 0x0000001624a37824 */ /* 0x000fe400078e02ff */
[----:B------:R-:W-:-:S02]  /*7680*/  IMAD.MOV.U32 R134, RZ, RZ, R140 ;  /* 0x000000ffff867224 */ /* 0x000fc400078e008c */
[----:B------:R-:W-:Y:S02]  /*7690*/  IMAD.MOV.U32 R140, RZ, RZ, R141 ;  /* 0x000000ffff8c7224 */ /* 0x000fe400078e008d */
[----:B------:R-:W-:Y:S02]  /*76a0*/  IMAD.MOV.U32 R141, RZ, RZ, R147 ;  /* 0x000000ffff8d7224 */ /* 0x000fe400078e0093 */
[----:B------:R-:W-:Y:S01]  /*76b0*/  IMAD.MOV.U32 R147, RZ, RZ, R164 ;  /* 0x000000ffff937224 */ /* 0x000fe200078e00a4 */
[----:B---3--:R0:W-:Y:S02]  /*76c0*/  STL [R1+0x1d4], R112 ;  /* 0x0001d47001007387 */ /* 0x0081e40000100800 */
[----:B0-----:R-:W-:-:S05]  /*76d0*/  IMAD R112, R36, 0xe, RZ ;  /* 0x0000000e24707824 */ /* 0x001fca00078e02ff */
[----:B------:R-:W-:-:S04]  /*76e0*/  IADD3 R118, P6, PT, R112, R2, RZ ;  /* 0x0000000270767210 */ /* 0x000fc80007fde0ff */
[----:B------:R-:W-:Y:S01]  /*76f0*/  LEA.HI.X.SX32 R112, R112, R3, 0x1, P6 ;  /* 0x0000000370707211 */ /* 0x000fe200030f0eff */
[----:B------:R-:W-:-:S04]  /*7700*/  @!P4 IMAD.MOV.U32 R26, RZ, RZ, R118 ;  /* 0x000000ffff1ac224 */ /* 0x000fc800078e0076 */
[----:B------:R-:W-:Y:S01]  /*7710*/  @!P4 IMAD.MOV.U32 R27, RZ, RZ, R112 ;  /* 0x000000ffff1bc224 */ /* 0x000fe200078e0070 */
[----:B------:R-:W-:-:S04]  /*7720*/  IADD3 R164, P6, PT, R163, R2, RZ ;  /* 0x00000002a3a47210 */ /* 0x000fc80007fde0ff */
[----:B------:R0:W3:Y:S01]  /*7730*/  @!P4 LDG.E.U8 R120, desc[UR18][R26.64] ;  /* 0x000000121a78c981 */ /* 0x0000e2000c1e1100 */
[----:B------:R-:W-:-:S03]  /*7740*/  LEA.HI.X.SX32 R163, R163, R3, 0x1, P6 ;  /* 0x00000003a3a37211 */ /* 0x000fc600030f0eff */
[----:B--2---:R-:W-:Y:S04]  /*7750*/  STL [R1+0x1d8], R124 ;  /* 0x0001d87c01007387 */ /* 0x004fe80000100800 */
[----:B------:R-:W-:Y:S04]  /*7760*/  STL [R1+0xa64], R24 ;  /* 0x000a641801007387 */ /* 0x000fe80000100800 */
[----:B------:R-:W-:Y:S01]  /*7770*/  STL [R1+0xa60], R25 ;  /* 0x000a601901007387 */ /* 0x000fe20000100800 */
[----:B0-----:R-:W-:-:S03]  /*7780*/  @!P5 IMAD.MOV.U32 R26, RZ, RZ, R164 ;  /* 0x000000ffff1ad224 */ /* 0x001fc600078e00a4 */
[----:B----4-:R-:W-:Y:S01]  /*7790*/  STL [R1+0x1d0], R121 ;  /* 0x0001d07901007387 */ /* 0x010fe20000100800 */
[----:B------:R-:W-:-:S03]  /*77a0*/  @!P5 IMAD.MOV.U32 R27, RZ, RZ, R163 ;  /* 0x000000ffff1bd224 */ /* 0x000fc600078e00a3 */
[----:B------:R0:W-:Y:S02]  /*77b0*/  STL [R1+0xa6c], R118 ;  /* 0x000a6c7601007387 */ /* 0x0001e40000100800 */
[----:B0-----:R-:W-:-:S06]  /*77c0*/  PRMT R118, RZ, 0x7610, R118 ;  /* 0x00007610ff767816 */ /* 0x001fcc0000000076 */
[----:B------:R0:W2:Y:S01]  /*77d0*/  @!P5 LDG.E.U8 R118, desc[UR18][R26.64] ;  /* 0x000000121a76d981 */ /* 0x0000a2000c1e1100 */
[----:B------:R-:W-:-:S03]  /*77e0*/  IMAD R28, R36, 0x1e, RZ ;  /* 0x0000001e241c7824 */ /* 0x000fc600078e02ff */
[----:B------:R1:W-:Y:S01]  /*77f0*/  STL [R1+0xa68], R112 ;  /* 0x000a687001007387 */ /* 0x0003e20000100800 */
[----:B------:R-:W-:Y:S02]  /*7800*/  IMAD.MOV.U32 R133, RZ, RZ, R137 ;  /* 0x000000ffff857224 */ /* 0x000fe400078e0089 */
[----:B------:R-:W-:Y:S02]  /*7810*/  IMAD.MOV.U32 R137, RZ, RZ, R145 ;  /* 0x000000ffff897224 */ /* 0x000fe400078e0091 */
[----:B------:R-:W-:Y:S02]  /*7820*/  IMAD.MOV.U32 R145, RZ, RZ, R162 ;  /* 0x000000ffff917224 */ /* 0x000fe400078e00a2 */
[----:B------:R-:W-:Y:S02]  /*7830*/  IMAD.MOV.U32 R162, RZ, RZ, R30 ;  /* 0x000000ffffa27224 */ /* 0x000fe400078e001e */
[----:B------:R-:W-:Y:S01]  /*7840*/  VIADD R30, R12, 0xffffffc9 ;  /* 0xffffffc90c1e7836 */ /* 0x000fe20000000000 */
[----:B-1----:R-:W-:Y:S01]  /*7850*/  PRMT R112, RZ, 0x7610, R112 ;  /* 0x00007610ff707816 */ /* 0x002fe20000000070 */
[----:B------:R-:W-:-:S02]  /*7860*/  IMAD.MOV.U32 R129, RZ, RZ, R134 ;  /* 0x000000ffff817224 */ /* 0x000fc400078e0086 */
[----:B------:R-:W-:Y:S01]  /*7870*/  IMAD.MOV.U32 R134, RZ, RZ, R136 ;  /* 0x000000ffff867224 */ /* 0x000fe200078e0088 */
[----:B------:R-:W-:Y:S01]  /*7880*/  ISETP.GE.U32.AND P4, PT, R30, 0x7fffff4a, PT ;  /* 0x7fffff4a1e00780c */ /* 0x000fe20003f86070 */
[----:B------:R-:W-:Y:S02]  /*7890*/  IMAD R30, R36, 0x26, RZ ;  /* 0x00000026241e7824 */ /* 0x000fe400078e02ff */
[----:B------:R-:W-:Y:S02]  /*78a0*/  IMAD.MOV.U32 R136, RZ, RZ, R145 ;  /* 0x000000ffff887224 */ /* 0x000fe400078e0091 */
[----:B------:R-:W-:Y:S02]  /*78b0*/  IMAD.MOV.U32 R145, RZ, RZ, R31 ;  /* 0x000000ffff917224 */ /* 0x000fe400078e001f */
[----:B------:R-:W-:-:S05]  /*78c0*/  VIADD R31, R12, 0xffffffc1 ;  /* 0xffffffc10c1f7836 */ /* 0x000fca0000000000 */
[----:B------:R-:W-:Y:S02]  /*78d0*/  ISETP.GE.U32.AND P5, PT, R31, 0x7fffff42, PT ;  /* 0x7fffff421f00780c */ /* 0x000fe40003fa6070 */
[----:B------:R-:W-:Y:S01]  /*78e0*/  PRMT R31, RZ, 0x7610, R31 ;  /* 0x00007610ff1f7816 */ /* 0x000fe2000000001f */
[----:B---3--:R1:W-:Y:S02]  /*78f0*/  STL [R1+0x1cc], R120 ;  /* 0x0001cc7801007387 */ /* 0x0083e40000100800 */
[----:B-1----:R-:W-:-:S04]  /*7900*/  IADD3 R120, P6, PT, R28, R2, RZ ;  /* 0x000000021c787210 */ /* 0x002fc80007fde0ff */
[----:B------:R-:W-:Y:S01]  /*7910*/  LEA.HI.X.SX32 R121, R28, R3, 0x1, P6 ;  /* 0x000000031c797211 */ /* 0x000fe200030f0eff */
[----:B0-----:R-:W-:Y:S01]  /*7920*/  @!P3 IMAD.MOV.U32 R26, RZ, RZ, R120 ;  /* 0x000000ffff1ab224 */ /* 0x001fe200078e0078 */
[----:B------:R-:W-:Y:S03]  /*7930*/  STL [R1+0xbc], R120 ;  /* 0x0000bc7801007387 */ /* 0x000fe60000100800 */
[----:B------:R-:W-:Y:S01]  /*7940*/  @!P3 IMAD.MOV.U32 R27, RZ, RZ, R121 ;  /* 0x000000ffff1bb224 */ /* 0x000fe200078e0079 */
[----:B------:R-:W-:Y:S04]  /*7950*/  STL [R1+0xa74], R164 ;  /* 0x000a74a401007387 */ /* 0x000fe80000100800 */
[----:B------:R-:W-:Y:S04]  /*7960*/  STL [R1+0xa70], R163 ;  /* 0x000a70a301007387 */ /* 0x000fe80000100800 */
[----:B------:R-:W-:Y:S04]  /*7970*/  STL [R1+0xb8], R121 ;  /* 0x0000b87901007387 */ /* 0x000fe80000100800 */
[----:B------:R0:W3:Y:S04]  /*7980*/  @!P3 LDG.E.U8 R112, desc[UR18][R26.64] ;  /* 0x000000121a70b981 */ /* 0x0000e8000c1e1100 */
[----:B--2---:R1:W-:Y:S01]  /*7990*/  STL [R1+0x1a0], R118 ;  /* 0x0001a07601007387 */ /* 0x0043e20000100800 */
[----:B0-----:R-:W-:Y:S01]  /*79a0*/  VIADD R26, R12, 0xffffffb9 ;  /* 0xffffffb90c1a7836 */ /* 0x001fe20000000000 */
[----:B-1----:R-:W-:-:S04]  /*79b0*/  IADD3 R118, P6, PT, R30, R2, RZ ;  /* 0x000000021e767210 */ /* 0x002fc80007fde0ff */
[----:B------:R-:W-:Y:S02]  /*79c0*/  ISETP.GE.U32.AND P3, PT, R26, 0x7fffff3a, PT ;  /* 0x7fffff3a1a00780c */ /* 0x000fe40003f66070 */
[----:B------:R-:W-:Y:S01]  /*79d0*/  LEA.HI.X.SX32 R27, R30, R3, 0x1, P6 ;  /* 0x000000031e1b7211 */ /* 0x000fe200030f0eff */
[----:B------:R-:W-:-:S05]  /*79e0*/  @!P2 IMAD.MOV.U32 R26, RZ, RZ, R118 ;  /* 0x000000ffff1aa224 */ /* 0x000fca00078e0076 */
[----:B------:R0:W2:Y:S01]  /*79f0*/  @!P2 LDG.E.U8 R31, desc[UR18][R26.64] ;  /* 0x000000121a1fa981 */ /* 0x0000a2000c1e1100 */
[----:B------:R-:W-:-:S03]  /*7a00*/  IMAD R28, R36, 0x2e, RZ ;  /* 0x0000002e241c7824 */ /* 0x000fc600078e02ff */
[----:B------:R-:W-:Y:S01]  /*7a10*/  STL [R1+0x52c], R118 ;  /* 0x00052c7601007387 */ /* 0x000fe20000100800 */
[----:B------:R-:W-:-:S03]  /*7a20*/  PRMT R111, RZ, 0x7610, R111 ;  /* 0x00007610ff6f7816 */ /* 0x000fc6000000006f */
[----:B---3--:R1:W-:Y:S04]  /*7a30*/  STL [R1+0x19c], R112 ;  /* 0x00019c7001007387 */ /* 0x0083e80000100800 */
[----:B------:R3:W-:Y:S01]  /*7a40*/  STL [R1+0x528], R27 ;  /* 0x0005281b01007387 */ /* 0x0007e20000100800 */
[----:B-1----:R-:W-:-:S04]  /*7a50*/  IADD3 R112, P6, PT, R28, R2, RZ ;  /* 0x000000021c707210 */ /* 0x002fc80007fde0ff */
[----:B0-----:R-:W-:Y:S01]  /*7a60*/  LEA.HI.X.SX32 R26, R28, R3, 0x1, P6 ;  /* 0x000000031c1a7211 */ /* 0x001fe200030f0eff */
[----:B------:R-:W-:Y:S04]  /*7a70*/  STL [R1+0x56c], R112 ;  /* 0x00056c7001007387 */ /* 0x000fe80000100800 */
[----:B---3--:R-:W-:Y:S01]  /*7a80*/  @!P0 IMAD.MOV.U32 R27, RZ, RZ, R26 ;  /* 0x000000ffff1b8224 */ /* 0x008fe200078e001a */
[----:B--2---:R-:W-:Y:S04]  /*7a90*/  STL [R1+0x198], R31 ;  /* 0x0001981f01007387 */ /* 0x004fe80000100800 */
[----:B------:R0:W-:Y:S02]  /*7aa0*/  STL [R1+0x568], R26 ;  /* 0x0005681a01007387 */ /* 0x0001e40000100800 */
[----:B0-----:R-:W-:-:S05]  /*7ab0*/  @!P0 IMAD.MOV.U32 R26, RZ, RZ, R112 ;  /* 0x000000ffff1a8224 */ /* 0x001fca00078e0070 */
[----:B------:R0:W2:Y:S01]  /*7ac0*/  @!P0 LDG.E.U8 R111, desc[UR18][R26.64] ;  /* 0x000000121a6f8981 */ /* 0x0000a2000c1e1100 */
[----:B------:R-:W-:-:S05]  /*7ad0*/  VIADD R30, R12, 0xffffffb1 ;  /* 0xffffffb10c1e7836 */ /* 0x000fca0000000000 */
[----:B------:R-:W-:Y:S01]  /*7ae0*/  ISETP.GE.U32.AND P2, PT, R30, 0x7fffff32, PT ;  /* 0x7fffff321e00780c */ /* 0x000fe20003f46070 */
[----:B------:R-:W-:-:S05]  /*7af0*/  IMAD R30, R36, 0x36, RZ ;  /* 0x00000036241e7824 */ /* 0x000fca00078e02ff */
[----:B------:R-:W-:-:S04]  /*7b00*/  IADD3 R118, P6, PT, R30, R2, RZ ;  /* 0x000000021e767210 */ /* 0x000fc80007fde0ff */
[----:B0-----:R-:W-:Y:S01]  /*7b10*/  LEA.HI.X.SX32 R26, R30, R3, 0x1, P6 ;  /* 0x000000031e1a7211 */ /* 0x001fe200030f0eff */
[----:B------:R-:W-:Y:S01]  /*7b20*/  STL [R1+0x5ac], R118 ;  /* 0x0005ac7601007387 */ /* 0x000fe20000100800 */
[----:B------:R-:W-:-:S03]  /*7b30*/  PRMT R110, RZ, 0x7610, R110 ;  /* 0x00007610ff6e7816 */ /* 0x000fc6000000006e */
[----:B------:R-:W-:Y:S01]  /*7b40*/  @!P4 IMAD.MOV.U32 R27, RZ, RZ, R26 ;  /* 0x000000ffff1bc224 */ /* 0x000fe200078e001a */
[----:B--2---:R-:W-:Y:S04]  /*7b50*/  STL [R1+0x194], R111 ;  /* 0x0001946f01007387 */ /* 0x004fe80000100800 */
[----:B------:R0:W-:Y:S02]  /*7b60*/  STL [R1+0x5a8], R26 ;  /* 0x0005a81a01007387 */ /* 0x0001e40000100800 */
[----:B0-----:R-:W-:-:S05]  /*7b70*/  @!P4 IMAD.MOV.U32 R26, RZ, RZ, R118 ;  /* 0x000000ffff1ac224 */ /* 0x001fca00078e0076 */
[----:B------:R0:W2:Y:S01]  /*7b80*/  @!P4 LDG.E.U8 R110, desc[UR18][R26.64] ;  /* 0x000000121a6ec981 */ /* 0x0000a2000c1e1100 */
[----:B------:R-:W-:-:S05]  /*7b90*/  IMAD R28, R36, 0x3e, RZ ;  /* 0x0000003e241c7824 */ /* 0x000fca00078e02ff */
[----:B------:R-:W-:-:S04]  /*7ba0*/  IADD3 R111, P6, PT, R28, R2, RZ ;  /* 0x000000021c6f7210 */ /* 0x000fc80007fde0ff */
[----:B------:R-:W-:Y:S01]  /*7bb0*/  LEA.HI.X.SX32 R112, R28, R3, 0x1, P6 ;  /* 0x000000031c707211 */ /* 0x000fe200030f0eff */
[----:B0-----:R-:W-:Y:S01]  /*7bc0*/  @!P5 IMAD.MOV.U32 R26, RZ, RZ, R111 ;  /* 0x000000ffff1ad224 */ /* 0x001fe200078e006f */
[----:B------:R-:W-:Y:S01]  /*7bd0*/  PRMT R22, RZ, 0x7610, R22 ;  /* 0x00007610ff167816 */ /* 0x000fe20000000016 */
[----:B------:R-:W-:Y:S02]  /*7be0*/  IMAD R30, R36, 0x46, RZ ;  /* 0x00000046241e7824 */ /* 0x000fe400078e02ff */
[----:B------:R-:W-:Y:S01]  /*7bf0*/  @!P5 IMAD.MOV.U32 R27, RZ, RZ, R112 ;  /* 0x000000ffff1bd224 */ /* 0x000fe200078e0070 */
[----:B------:R-:W-:Y:S04]  /*7c00*/  STL [R1+0x5ec], R111 ;  /* 0x0005ec6f01007387 */ /* 0x000fe80000100800 */
[----:B------:R-:W-:Y:S04]  /*7c10*/  STL [R1+0x5e8], R112 ;  /* 0x0005e87001007387 */ /* 0x000fe80000100800 */
[----:B------:R0:W3:Y:S01]  /*7c20*/  @!P5 LDG.E.U8 R22, desc[UR18][R26.64] ;  /* 0x000000121a16d981 */ /* 0x0000e2000c1e1100 */
[----:B------:R-:W-:Y:S01]  /*7c30*/  PRMT R25, RZ, 0x7610, R25 ;  /* 0x00007610ff197816 */ /* 0x000fe20000000019 */
[----:B0-----:R-:W-:-:S05]  /*7c40*/  VIADD R26, R12, 0xffffff99 ;  /* 0xffffff990c1a7836 */ /* 0x001fca0000000000 */
[----:B------:R-:W-:Y:S01]  /*7c50*/  ISETP.GE.U32.AND P5, PT, R26, 0x7fffff1a, PT ;  /* 0x7fffff1a1a00780c */ /* 0x000fe20003fa6070 */
[----:B--2---:R0:W-:Y:S02]  /*7c60*/  STL [R1+0x190], R110 ;  /* 0x0001906e01007387 */ /* 0x0041e40000100800 */
[----:B0-----:R-:W-:-:S04]  /*7c70*/  IADD3 R110, P6, PT, R30, R2, RZ ;  /* 0x000000021e6e7210 */ /* 0x001fc80007fde0ff */
[----:B------:R-:W-:Y:S01]  /*7c80*/  LEA.HI.X.SX32 R27, R30, R3, 0x1, P6 ;  /* 0x000000031e1b7211 */ /* 0x000fe200030f0eff */
[----:B------:R-:W-:-:S05]  /*7c90*/  @!P3 IMAD.MOV.U32 R26, RZ, RZ, R110 ;  /* 0x000000ffff1ab224 */ /* 0x000fca00078e006e */
[----:B------:R0:W2:Y:S01]  /*7ca0*/  @!P3 LDG.E.U8 R25, desc[UR18][R26.64] ;  /* 0x000000121a19b981 */ /* 0x0000a2000c1e1100 */
[----:B------:R-:W-:-:S03]  /*7cb0*/  IMAD R28, R36, 0x4e, RZ ;  /* 0x0000004e241c7824 */ /* 0x000fc600078e02ff */
[----:B------:R-:W-:Y:S04]  /*7cc0*/  STL [R1+0x62c], R110 ;  /* 0x00062c6e01007387 */ /* 0x000fe80000100800 */
[----:B---3--:R1:W-:Y:S01]  /*7cd0*/  STL [R1+0x18c], R22 ;  /* 0x00018c1601007387 */ /* 0x0083e20000100800 */
[----:B------:R-:W-:-:S03]  /*7ce0*/  VIADD R31, R12, 0xffffffa9 ;  /* 0xffffffa90c1f7836 */ /* 0x000fc60000000000 */
[----:B------:R-:W-:Y:S01]  /*7cf0*/  STL [R1+0x628], R27 ;  /* 0x0006281b01007387 */ /* 0x000fe20000100800 */
[----:B-1----:R-:W-:-:S05]  /*7d00*/  IADD3 R22, P6, PT, R28, R2, RZ ;  /* 0x000000021c167210 */ /* 0x002fca0007fde0ff */
[----:B------:R-:W-:Y:S01]  /*7d10*/  STL [R1+0x66c], R22 ;  /* 0x00066c1601007387 */ /* 0x000fe20000100800 */
[----:B------:R-:W-:Y:S01]  /*7d20*/  ISETP.GE.U32.AND P0, PT, R31, 0x7fffff2a, PT ;  /* 0x7fffff2a1f00780c */ /* 0x000fe20003f06070 */
[----:B0-----:R-:W-:Y:S01]  /*7d30*/  @!P2 IMAD.MOV.U32 R26, RZ, RZ, R22 ;  /* 0x000000ffff1aa224 */ /* 0x001fe200078e0016 */
[----:B------:R-:W-:Y:S02]  /*7d40*/  PRMT R20, RZ, 0x7610, R20 ;  /* 0x00007610ff147816 */ /* 0x000fe40000000014 */
[----:B------:R-:W-:Y:S01]  /*7d50*/  PRMT R21, RZ, 0x7610, R21 ;  /* 0x00007610ff157816 */ /* 0x000fe20000000015 */
[----:B--2---:R0:W-:Y:S02]  /*7d60*/  STL [R1+0x160], R25 ;  /* 0x0001601901007387 */ /* 0x0041e40000100800 */
[----:B0-----:R-:W-:Y:S01]  /*7d70*/  LEA.HI.X.SX32 R25, R28, R3, 0x1, P6 ;  /* 0x000000031c197211 */ /* 0x001fe200030f0eff */
[----:B------:R-:W-:-:S05]  /*7d80*/  IMAD R28, R36, 0x56, RZ ;  /* 0x00000056241c7824 */ /* 0x000fca00078e02ff */
[C---:B------:R-:W-:Y:S01]  /*7d90*/  IADD3 R22, P6, PT, R28.reuse, R2, RZ ;  /* 0x000000021c167210 */ /* 0x040fe20007fde0ff */
[----:B------:R-:W-:Y:S01]  /*7da0*/  @!P2 IMAD.MOV.U32 R27, RZ, RZ, R25 ;  /* 0x000000ffff1ba224 */ /* 0x000fe200078e0019 */
[----:B------:R0:W-:Y:S04]  /*7db0*/  STL [R1+0x668], R25 ;  /* 0x0006681901007387 */ /* 0x0001e80000100800 */
[----:B------:R1:W2:Y:S01]  /*7dc0*/  @!P2 LDG.E.U8 R20, desc[UR18][R26.64] ;  /* 0x000000121a14a981 */ /* 0x0002a2000c1e1100 */
[----:B0-----:R-:W-:Y:S01]  /*7dd0*/  LEA.HI.X.SX32 R25, R28, R3, 0x1, P6 ;  /* 0x000000031c197211 */ /* 0x001fe200030f0eff */
[----:B-1----:R-:W-:-:S04]  /*7de0*/  @!P0 IMAD.MOV.U32 R26, RZ, RZ, R22 ;  /* 0x000000ffff1a8224 */ /* 0x002fc800078e0016 */
[----:B------:R-:W-:-:S05]  /*7df0*/  @!P0 IMAD.MOV.U32 R27, RZ, RZ, R25 ;  /* 0x000000ffff1b8224 */ /* 0x000fca00078e0019 */
[----:B------:R0:W3:Y:S01]  /*7e00*/  @!P0 LDG.E.U8 R21, desc[UR18][R26.64] ;  /* 0x000000121a158981 */ /* 0x0000e2000c1e1100 */
[C---:B------:R-:W-:Y:S02]  /*7e10*/  VIADD R30, R12.reuse, 0xffffff91 ;  /* 0xffffff910c1e7836 */ /* 0x040fe40000000000 */
[----:B------:R-:W-:-:S03]  /*7e20*/  VIADD R31, R12, 0xffffffa1 ;  /* 0xffffffa10c1f7836 */ /* 0x000fc60000000000 */
[----:B------:R-:W-:Y:S01]  /*7e30*/  ISETP.GE.U32.AND P3, PT, R30, 0x7fffff12, PT ;  /* 0x7fffff121e00780c */ /* 0x000fe20003f66070 */
[----:B------:R-:W-:Y:S01]  /*7e40*/  VIADD R30, R12, 0xffffff89 ;  /* 0xffffff890c1e7836 */ /* 0x000fe20000000000 */
[----:B------:R-:W-:-:S04]  /*7e50*/  ISETP.GE.U32.AND P4, PT, R31, 0x7fffff22, PT ;  /* 0x7fffff221f00780c */ /* 0x000fc80003f86070 */
[----:B------:R-:W-:Y:S01]  /*7e60*/  ISETP.GE.U32.AND P2, PT, R30, 0x7fffff0a, PT ;  /* 0x7fffff0a1e00780c */ /* 0x000fe20003f46070 */
[----:B------:R-:W-:Y:S01]  /*7e70*/  IMAD R30, R36, 0x5e, RZ ;  /* 0x0000005e241e7824 */ /* 0x000fe200078e02ff */
[----:B------:R-:W-:Y:S01]  /*7e80*/  STL [R1+0x6ac], R22 ;  /* 0x0006ac1601007387 */ /* 0x000fe20000100800 */
[----:B------:R-:W-:-:S05]  /*7e90*/  VIADD R28, R12, 0xffffff81 ;  /* 0xffffff810c1c7836 */ /* 0x000fca0000000000 */
[----:B------:R-:W-:Y:S01]  /*7ea0*/  ISETP.GE.U32.AND P0, PT, R28, 0x7fffff02, PT ;  /* 0x7fffff021c00780c */ /* 0x000fe20003f06070 */
[----:B------:R-:W-:Y:S01]  /*7eb0*/  IMAD R28, R36, 0x66, RZ ;  /* 0x00000066241c7824 */ /* 0x000fe200078e02ff */
[----:B------:R-:W-:Y:S02]  /*7ec0*/  PRMT R18, RZ, 0x7610, R18 ;  /* 0x00007610ff127816 */ /* 0x000fe40000000012 */
[----:B------:R-:W-:Y:S01]  /*7ed0*/  PRMT R19, RZ, 0x7610, R19 ;  /* 0x00007610ff137816 */ /* 0x000fe20000000013 */
[----:B--2---:R1:W-:Y:S04]  /*7ee0*/  STL [R1+0x15c], R20 ;  /* 0x00015c1401007387 */ /* 0x0043e80000100800 */
[----:B------:R-:W-:Y:S01]  /*7ef0*/  STL [R1+0x6a8], R25 ;  /* 0x0006a81901007387 */ /* 0x000fe20000100800 */
[----:B-1----:R-:W-:-:S05]  /*7f00*/  IADD3 R20, P6, PT, R30, R2, RZ ;  /* 0x000000021e147210 */ /* 0x002fca0007fde0ff */
[----:B------:R-:W-:Y:S01]  /*7f10*/  STL [R1+0x6e4], R20 ;  /* 0x0006e41401007387 */ /* 0x000fe20000100800 */
[----:B0-----:R-:W-:-:S03]  /*7f20*/  @!P4 IMAD.MOV.U32 R26, RZ, RZ, R20 ;  /* 0x000000ffff1ac224 */ /* 0x001fc600078e0014 */
[----:B---3--:R0:W-:Y:S02]  /*7f30*/  STL [R1+0x158], R21 ;  /* 0x0001581501007387 */ /* 0x0081e40000100800 */
[----:B0-----:R-:W-:Y:S02]  /*7f40*/  LEA.HI.X.SX32 R21, R30, R3, 0x1, P6 ;  /* 0x000000031e157211 */ /* 0x001fe400030f0eff */
[----:B------:R-:W-:-:S03]  /*7f50*/  IADD3 R20, P6, PT, R28, R2, RZ ;  /* 0x000000021c147210 */ /* 0x000fc60007fde0ff */
[----:B------:R-:W-:Y:S01]  /*7f60*/  @!P4 IMAD.MOV.U32 R27, RZ, RZ, R21 ;  /* 0x000000ffff1bc224 */ /* 0x000fe200078e0015 */
[----:B------:R0:W-:Y:S04]  /*7f70*/  STL [R1+0x6e0], R21 ;  /* 0x0006e01501007387 */ /* 0x0001e80000100800 */
[----:B------:R1:W2:Y:S01]  /*7f80*/  @!P4 LDG.E.U8 R18, desc[UR18][R26.64] ;  /* 0x000000121a12c981 */ /* 0x0002a2000c1e1100 */
[----:B0-----:R-:W-:Y:S01]  /*7f90*/  LEA.HI.X.SX32 R21, R28, R3, 0x1, P6 ;  /* 0x000000031c157211 */ /* 0x001fe200030f0eff */
[----:B-1----:R-:W-:-:S04]  /*7fa0*/  @!P5 IMAD.MOV.U32 R26, RZ, RZ, R20 ;  /* 0x000000ffff1ad224 */ /* 0x002fc800078e0014 */
[----:B------:R-:W-:-:S05]  /*7fb0*/  @!P5 IMAD.MOV.U32 R27, RZ, RZ, R21 ;  /* 0x000000ffff1bd224 */ /* 0x000fca00078e0015 */
[----:B------:R0:W3:Y:S01]  /*7fc0*/  @!P5 LDG.E.U8 R19, desc[UR18][R26.64] ;  /* 0x000000121a13d981 */ /* 0x0000e2000c1e1100 */
[----:B------:R-:W-:-:S05]  /*7fd0*/  VIADD R30, R12, 0xfffffff8 ;  /* 0xfffffff80c1e7836 */ /* 0x000fca0000000000 */
        /* <DEDUP_REMOVED lines=22> */
[----:B------:R-:W3:Y:S01]  /*8140*/  @!P2 LDG.E.U8 R17, desc[UR18][R26.64] ;  /* 0x000000121a11a981 */ /* 0x000ee2000c1e1100 */
[----:B------:R-:W-:-:S05]  /*8150*/  VIADD R30, R12, 0xffffffe8 ;  /* 0xffffffe80c1e7836 */ /* 0x000fca0000000000 */
[----:B------:R-:W-:Y:S01]  /*8160*/  ISETP.GE.U32.AND P3, PT, R30, 0x7fffff69, PT ;  /* 0x7fffff691e00780c */ /* 0x000fe20003f66070 */
[----:B------:R-:W-:Y:S01]  /*8170*/  IMAD R30, R36, 0x7e, RZ ;  /* 0x0000007e241e7824 */ /* 0x000fe200078e02ff */
[----:B------:R-:W-:Y:S01]  /*8180*/  STL [R1+0x78c], R18 ;  /* 0x00078c1201007387 */ /* 0x000fe20000100800 */
[----:B------:R-:W-:Y:S01]  /*8190*/  VIADD R28, R12, 0xffffffe0 ;  /* 0xffffffe00c1c7836 */ /* 0x000fe20000000000 */
[----:B------:R-:W-:-:S04]  /*81a0*/  PRMT R15, RZ, 0x7610, R15 ;  /* 0x00007610ff0f7816 */ /* 0x000fc8000000000f */
[----:B------:R-:W-:Y:S01]  /*81b0*/  ISETP.GE.U32.AND P2, PT, R28, 0x7fffff61, PT ;  /* 0x7fffff611c00780c */ /* 0x000fe20003f46070 */
[----:B------:R-:W-:Y:S01]  /*81c0*/  IMAD R28, R36, 0x7, RZ ;  /* 0x00000007241c7824 */ /* 0x000fe200078e02ff */
[----:B------:R-:W-:Y:S01]  /*81d0*/  PRMT R14, RZ, 0x7610, R14 ;  /* 0x00007610ff0e7816 */ /* 0x000fe2000000000e */
[----:B--2---:R0:W-:Y:S04]  /*81e0*/  STL [R1+0x14c], R16 ;  /* 0x00014c1001007387 */ /* 0x0041e80000100800 */
[----:B------:R-:W-:Y:S01]  /*81f0*/  STL [R1+0x788], R19 ;  /* 0x0007881301007387 */ /* 0x000fe20000100800 */
[----:B0-----:R-:W-:-:S05]  /*8200*/  IADD3 R16, P6, PT, R30, R2, RZ ;  /* 0x000000021e107210 */ /* 0x001fca0007fde0ff */
[----:B------:R-:W-:Y:S04]  /*8210*/  STL [R1+0x7c4], R16 ;  /* 0x0007c41001007387 */ /* 0x000fe80000100800 */
[----:B---3--:R0:W-:Y:S01]  /*8220*/  STL [R1+0x90], R17 ;  /* 0x0000901101007387 */ /* 0x0081e20000100800 */
[----:B------:R-:W-:Y:S01]  /*8230*/  @!P0 IMAD.MOV.U32 R26, RZ, RZ, R16 ;  /* 0x000000ffff1a8224 */ /* 0x000fe200078e0010 */
[----:B0-----:R-:W-:-:S05]  /*8240*/  LEA.HI.X.SX32 R17, R30, R3, 0x1, P6 ;  /* 0x000000031e117211 */ /* 0x001fca00030f0eff */
[----:B------:R-:W-:-:S05]  /*8250*/  @!P0 IMAD.MOV.U32 R27, RZ, RZ, R17 ;  /* 0x000000ffff1b8224 */ /* 0x000fca00078e0011 */
[----:B------:R0:W2:Y:S02]  /*8260*/  @!P0 LDG.E.U8 R15, desc[UR18][R26.64] ;  /* 0x000000121a0f8981 */ /* 0x0000a4000c1e1100 */
[----:B0-----:R-:W-:-:S04]  /*8270*/  IADD3 R26, P6, PT, R28, R2, RZ ;  /* 0x000000021c1a7210 */ /* 0x001fc80007fde0ff */
[----:B------:R-:W-:-:S05]  /*8280*/  LEA.HI.X.SX32 R27, R28, R3, 0x1, P6 ;  /* 0x000000031c1b7211 */ /* 0x000fca00030f0eff */
[----:B------:R-:W3:Y:S01]  /*8290*/  @!P4 LDG.E.U8 R14, desc[UR18][R26.64] ;  /* 0x000000121a0ec981 */ /* 0x000ee2000c1e1100 */
[----:B------:R-:W-:Y:S02]  /*82a0*/  IMAD.MOV.U32 R127, RZ, RZ, R140 ;  /* 0x000000ffff7f7224 */ /* 0x000fe400078e008c */
[----:B------:R-:W-:Y:S02]  /*82b0*/  IMAD.MOV.U32 R140, RZ, RZ, R147 ;  /* 0x000000ffff8c7224 */ /* 0x000fe400078e0093 */
[----:B------:R-:W-:Y:S02]  /*82c0*/  IMAD.MOV.U32 R147, RZ, RZ, R151 ;  /* 0x000000ffff937224 */ /* 0x000fe400078e0097 */
[----:B------:R-:W-:Y:S02]  /*82d0*/  IMAD.MOV.U32 R151, RZ, RZ, R154 ;  /* 0x000000ffff977224 */ /* 0x000fe400078e009a */
[----:B------:R-:W-:Y:S02]  /*82e0*/  IMAD.MOV.U32 R128, RZ, RZ, R133 ;  /* 0x000000ffff807224 */ /* 0x000fe400078e0085 */
[----:B------:R-:W-:-:S02]  /*82f0*/  IMAD.MOV.U32 R154, RZ, RZ, R162 ;  /* 0x000000ffff9a7224 */ /* 0x000fc400078e00a2 */
[----:B------:R-:W-:Y:S02]  /*8300*/  IMAD.MOV.U32 R133, RZ, RZ, R136 ;  /* 0x000000ffff857224 */ /* 0x000fe400078e0088 */
[----:B------:R-:W-:Y:S02]  /*8310*/  IMAD.MOV.U32 R162, RZ, RZ, R119 ;  /* 0x000000ffffa27224 */ /* 0x000fe400078e0077 */
[----:B------:R-:W-:Y:S02]  /*8320*/  IMAD.MOV.U32 R136, RZ, RZ, R141 ;  /* 0x000000ffff887224 */ /* 0x000fe400078e008d */
[----:B------:R-:W-:Y:S02]  /*8330*/  IMAD R119, R36, 0xf, RZ ;  /* 0x0000000f24777824 */ /* 0x000fe400078e02ff */
[----:B------:R-:W-:Y:S02]  /*8340*/  IMAD.MOV.U32 R141, RZ, RZ, R148 ;  /* 0x000000ffff8d7224 */ /* 0x000fe400078e0094 */
[----:B------:R-:W-:-:S02]  /*8350*/  IMAD.MOV.U32 R148, RZ, RZ, R153 ;  /* 0x000000ffff947224 */ /* 0x000fc400078e0099 */
[----:B------:R-:W-:Y:S02]  /*8360*/  IMAD.MOV.U32 R153, RZ, RZ, R159 ;  /* 0x000000ffff997224 */ /* 0x000fe400078e009f */
[----:B------:R-:W-:Y:S01]  /*8370*/  IMAD.MOV.U32 R159, RZ, RZ, R123 ;  /* 0x000000ffff9f7224 */ /* 0x000fe200078e007b */
[C---:B------:R-:W-:Y:S01]  /*8380*/  IADD3 R123, P6, PT, R119.reuse, R2, RZ ;  /* 0x00000002777b7210 */ /* 0x040fe20007fde0ff */
[----:B------:R-:W-:Y:S01]  /*8390*/  IMAD.MOV.U32 R124, RZ, RZ, R129 ;  /* 0x000000ffff7c7224 */ /* 0x000fe200078e0081 */
[----:B------:R-:W-:Y:S01]  /*83a0*/  STL [R1+0x7c0], R17 ;  /* 0x0007c01101007387 */ /* 0x000fe20000100800 */
[----:B------:R-:W-:Y:S02]  /*83b0*/  IMAD.MOV.U32 R129, RZ, RZ, R165 ;  /* 0x000000ffff817224 */ /* 0x000fe400078e00a5 */
[----:B------:R-:W-:Y:S01]  /*83c0*/  IMAD R165, R36, 0x17, RZ ;  /* 0x0000001724a57824 */ /* 0x000fe200078e02ff */
[----:B------:R-:W-:Y:S01]  /*83d0*/  LEA.HI.X.SX32 R119, R119, R3, 0x1, P6 ;  /* 0x0000000377777211 */ /* 0x000fe200030f0eff */
[----:B------:R-:W-:Y:S01]  /*83e0*/  VIADD R30, R12, 0xffffffd8 ;  /* 0xffffffd80c1e7836 */ /* 0x000fe20000000000 */
[----:B------:R-:W-:-:S03]  /*83f0*/  PRMT R11, RZ, 0x7610, R11 ;  /* 0x00007610ff0b7816 */ /* 0x000fc6000000000b */
[----:B------:R-:W-:Y:S01]  /*8400*/  @!P5 IMAD.MOV.U32 R31, RZ, RZ, R119 ;  /* 0x000000ffff1fd224 */ /* 0x000fe200078e0077 */
[----:B------:R-:W-:Y:S01]  /*8410*/  ISETP.GE.U32.AND P0, PT, R30, 0x7fffff59, PT ;  /* 0x7fffff591e00780c */ /* 0x000fe20003f06070 */
[----:B------:R-:W-:Y:S01]  /*8420*/  @!P5 IMAD.MOV.U32 R30, RZ, RZ, R123 ;  /* 0x000000ffff1ed224 */ /* 0x000fe200078e007b */
[----:B------:R-:W-:-:S04]  /*8430*/  PRMT R13, RZ, 0x7610, R13 ;  /* 0x00007610ff0d7816 */ /* 0x000fc8000000000d */
[----:B------:R0:W4:Y:S04]  /*8440*/  @!P5 LDG.E.U8 R11, desc[UR18][R30.64] ;  /* 0x000000121e0bd981 */ /* 0x000128000c1e1100 */
[----:B--2---:R-:W-:Y:S04]  /*8450*/  STL [R1+0x8c], R15 ;  /* 0x00008c0f01007387 */ /* 0x004fe80000100800 */
[----:B------:R-:W-:Y:S04]  /*8460*/  STL [R1+0xa7c], R26 ;  /* 0x000a7c1a01007387 */ /* 0x000fe80000100800 */
[----:B------:R-:W-:Y:S04]  /*8470*/  STL [R1+0xa78], R27 ;  /* 0x000a781b01007387 */ /* 0x000fe80000100800 */
[----:B---3--:R1:W-:Y:S02]  /*8480*/  STL [R1+0x88], R14 ;  /* 0x0000880e01007387 */ /* 0x0083e40000100800 */
[----:B-1----:R-:W-:-:S04]  /*8490*/  IADD3 R14, P6, PT, R165, R2, RZ ;  /* 0x00000002a50e7210 */ /* 0x002fc80007fde0ff */
[----:B------:R-:W-:Y:S01]  /*84a0*/  LEA.HI.X.SX32 R165, R165, R3, 0x1, P6 ;  /* 0x00000003a5a57211 */ /* 0x000fe200030f0eff */
[----:B0-----:R-:W-:-:S04]  /*84b0*/  @!P3 IMAD.MOV.U32 R30, RZ, RZ, R14 ;  /* 0x000000ffff1eb224 */ /* 0x001fc800078e000e */
[----:B------:R-:W-:-:S05]  /*84c0*/  @!P3 IMAD.MOV.U32 R31, RZ, RZ, R165 ;  /* 0x000000ffff1fb224 */ /* 0x000fca00078e00a5 */
[----:B------:R0:W2:Y:S01]  /*84d0*/  @!P3 LDG.E.U8 R13, desc[UR18][R30.64] ;  /* 0x000000121e0db981 */ /* 0x0000a2000c1e1100 */
[----:B------:R-:W-:-:S05]  /*84e0*/  VIADD R28, R12, 0xffffffd0 ;  /* 0xffffffd00c1c7836 */ /* 0x000fca0000000000 */
[----:B------:R-:W-:Y:S01]  /*84f0*/  ISETP.GE.U32.AND P4, PT, R28, 0x7fffff51, PT ;  /* 0x7fffff511c00780c */ /* 0x000fe20003f86070 */
[----:B------:R-:W-:Y:S01]  /*8500*/  VIADD R28, R12, 0xffffffc8 ;  /* 0xffffffc80c1c7836 */ /* 0x000fe20000000000 */
[----:B------:R-:W-:Y:S04]  /*8510*/  STL [R1+0xa84], R123 ;  /* 0x000a847b01007387 */ /* 0x000fe80000100800 */
[----:B------:R-:W-:Y:S01]  /*8520*/  ISETP.GE.U32.AND P5, PT, R28, 0x7fffff49, PT ;  /* 0x7fffff491c00780c */ /* 0x000fe20003fa6070 */
[----:B------:R-:W-:Y:S01]  /*8530*/  IMAD R28, R36, 0x1f, RZ ;  /* 0x0000001f241c7824 */ /* 0x000fe200078e02ff */
[----:B------:R-:W-:Y:S04]  /*8540*/  STL [R1+0xa80], R119 ;  /* 0x000a807701007387 */ /* 0x000fe80000100800 */
[----:B----4-:R1:W-:Y:S04]  /*8550*/  STL [R1+0x84], R11 ;  /* 0x0000840b01007387 */ /* 0x0103e80000100800 */
[----:B------:R-:W-:Y:S01]  /*8560*/  STL [R1+0x10], R14 ;  /* 0x0000100e01007387 */ /* 0x000fe20000100800 */
[----:B-1----:R-:W-:-:S03]  /*8570*/  IADD3 R11, P6, PT, R28, R2, RZ ;  /* 0x000000021c0b7210 */ /* 0x002fc60007fde0ff */
[----:B------:R-:W-:Y:S04]  /*8580*/  STL [R1+0xa88], R165 ;  /* 0x000a88a501007387 */ /* 0x000fe80000100800 */
[----:B------:R-:W-:Y:S01]  /*8590*/  STL [R1+0xc4], R11 ;  /* 0x0000c40b01007387 */ /* 0x000fe20000100800 */
[----:B------:R-:W-:Y:S01]  /*85a0*/  PRMT R10, RZ, 0x7610, R10 ;  /* 0x00007610ff0a7816 */ /* 0x000fe2000000000a */
[----:B0-----:R-:W-:Y:S02]  /*85b0*/  @!P2 IMAD.MOV.U32 R30, RZ, RZ, R11 ;  /* 0x000000ffff1ea224 */ /* 0x001fe400078e000b */
[----:B--2---:R0:W-:Y:S02]  /*85c0*/  STL [R1+0x80], R13 ;  /* 0x0000800d01007387 */ /* 0x0041e40000100800 */
[----:B0-----:R-:W-:-:S05]  /*85d0*/  LEA.HI.X.SX32 R13, R28, R3, 0x1, P6 ;  /* 0x000000031c0d7211 */ /* 0x001fca00030f0eff */
[----:B------:R-:W-:-:S05]  /*85e0*/  @!P2 IMAD.MOV.U32 R31, RZ, RZ, R13 ;  /* 0x000000ffff1fa224 */ /* 0x000fca00078e000d */
[----:B------:R-:W2:Y:S01]  /*85f0*/  @!P2 LDG.E.U8 R10, desc[UR18][R30.64] ;  /* 0x000000121e0aa981 */ /* 0x000ea2000c1e1100 */
[----:B------:R-:W-:Y:S02]  /*8600*/  IMAD.MOV.U32 R122, RZ, RZ, R127 ;  /* 0x000000ffff7a7224 */ /* 0x000fe400078e007f */
[----:B------:R-:W-:Y:S02]  /*8610*/  IMAD.MOV.U32 R127, RZ, RZ, R144 ;  /* 0x000000ffff7f7224 */ /* 0x000fe400078e0090 */
[----:B------:R-:W-:Y:S02]  /*8620*/  IMAD.MOV.U32 R144, RZ, RZ, R35 ;  /* 0x000000ffff907224 */ /* 0x000fe400078e0023 */
[----:B------:R-:W-:Y:S02]  /*8630*/  VIADD R35, R12, 0xffffffc0 ;  /* 0xffffffc00c237836 */ /* 0x000fe40000000000 */
[----:B------:R-:W-:Y:S01]  /*8640*/  IMAD R28, R36, 0x27, RZ ;  /* 0x00000027241c7824 */ /* 0x000fe200078e02ff */
[----:B------:R-:W-:Y:S02]  /*8650*/  STL [R1+0xc0], R13 ;  /* 0x0000c00d01007387 */ /* 0x000fe40000100800 */
[----:B------:R-:W-:Y:S01]  /*8660*/  ISETP.GE.U32.AND P3, PT, R35, 0x7fffff41, PT ;  /* 0x7fffff412300780c */ /* 0x000fe20003f66070 */
[----:B------:R-:W-:Y:S01]  /*8670*/  VIADD R35, R12, 0xffffffb8 ;  /* 0xffffffb80c237836 */ /* 0x000fe20000000000 */
[----:B------:R-:W-:-:S04]  /*8680*/  PRMT R9, RZ, 0x7610, R9 ;  /* 0x00007610ff097816 */ /* 0x000fc80000000009 */
[----:B------:R-:W-:Y:S01]  /*8690*/  ISETP.GE.U32.AND P2, PT, R35, 0x7fffff39, PT ;  /* 0x7fffff392300780c */ /* 0x000fe20003f46070 */
[----:B------:R-:W-:Y:S01]  /*86a0*/  IMAD R35, R36, 0x2f, RZ ;  /* 0x0000002f24237824 */ /* 0x000fe200078e02ff */
[----:B------:R-:W-:Y:S01]  /*86b0*/  PRMT R7, RZ, 0x7610, R7 ;  /* 0x00007610ff077816 */ /* 0x000fe20000000007 */
[----:B--2---:R0:W-:Y:S02]  /*86c0*/  STL [R1+0x7c], R10 ;  /* 0x00007c0a01007387 */ /* 0x0041e40000100800 */
[----:B0-----:R-:W-:-:S04]  /*86d0*/  IADD3 R10, P6, PT, R28, R2, RZ ;  /* 0x000000021c0a7210 */ /* 0x001fc80007fde0ff */
[----:B------:R-:W-:Y:S01]  /*86e0*/  LEA.HI.X.SX32 R13, R28, R3, 0x1, P6 ;  /* 0x000000031c0d7211 */ /* 0x000fe200030f0eff */
[----:B------:R-:W-:Y:S01]  /*86f0*/  @!P0 IMAD.MOV.U32 R30, RZ, RZ, R10 ;  /* 0x000000ffff1e8224 */ /* 0x000fe200078e000a */
[----:B------:R-:W-:-:S03]  /*8700*/  IADD3 R11, P6, PT, R35, R2, RZ ;  /* 0x00000002230b7210 */ /* 0x000fc60007fde0ff */
[----:B------:R-:W-:Y:S01]  /*8710*/  @!P0 IMAD.MOV.U32 R31, RZ, RZ, R13 ;  /* 0x000000ffff1f8224 */ /* 0x000fe200078e000d */
[----:B------:R-:W-:Y:S04]  /*8720*/  STL [R1+0x534], R10 ;  /* 0x0005340a01007387 */ /* 0x000fe80000100800 */
[----:B------:R0:W-:Y:S04]  /*8730*/  STL [R1+0x530], R13 ;  /* 0x0005300d01007387 */ /* 0x0001e80000100800 */
[----:B------:R1:W2:Y:S01]  /*8740*/  @!P0 LDG.E.U8 R9, desc[UR18][R30.64] ;  /* 0x000000121e098981 */ /* 0x0002a2000c1e1100 */
[----:B0-----:R-:W-:Y:S01]  /*8750*/  LEA.HI.X.SX32 R13, R35, R3, 0x1, P6 ;  /* 0x00000003230d7211 */ /* 0x001fe200030f0eff */
[----:B-1----:R-:W-:-:S04]  /*8760*/  @!P4 IMAD.MOV.U32 R30, RZ, RZ, R11 ;  /* 0x000000ffff1ec224 */ /* 0x002fc800078e000b */
[----:B------:R-:W-:-:S05]  /*8770*/  @!P4 IMAD.MOV.U32 R31, RZ, RZ, R13 ;  /* 0x000000ffff1fc224 */ /* 0x000fca00078e000d */
[----:B------:R0:W3:Y:S01]  /*8780*/  @!P4 LDG.E.U8 R7, desc[UR18][R30.64] ;  /* 0x000000121e07c981 */ /* 0x0000e2000c1e1100 */
[----:B------:R-:W-:-:S03]  /*8790*/  IMAD R28, R36, 0x37, RZ ;  /* 0x00000037241c7824 */ /* 0x000fc600078e02ff */
[----:B------:R-:W-:Y:S01]  /*87a0*/  STL [R1+0x574], R11 ;  /* 0x0005740b01007387 */ /* 0x000fe20000100800 */
[----:B------:R-:W-:Y:S01]  /*87b0*/  IMAD R35, R36, 0x3f, RZ ;  /* 0x0000003f24237824 */ /* 0x000fe200078e02ff */
[----:B------:R-:W-:Y:S02]  /*87c0*/  PRMT R8, RZ, 0x7610, R8 ;  /* 0x00007610ff087816 */ /* 0x000fe40000000008 */
[----:B------:R-:W-:Y:S01]  /*87d0*/  PRMT R6, RZ, 0x7610, R6 ;  /* 0x00007610ff067816 */ /* 0x000fe20000000006 */
[----:B--2---:R1:W-:Y:S02]  /*87e0*/  STL [R1+0x78], R9 ;  /* 0x0000780901007387 */ /* 0x0043e40000100800 */
[C---:B-1----:R-:W-:Y:S02]  /*87f0*/  IADD3 R9, P6, PT, R28.reuse, R2, RZ ;  /* 0x000000021c097210 */ /* 0x042fe40007fde0ff */
[----:B------:R-:W-:Y:S02]  /*8800*/  STL [R1+0x570], R13 ;  /* 0x0005700d01007387 */ /* 0x000fe40000100800 */
[----:B------:R-:W-:-:S02]  /*8810*/  LEA.HI.X.SX32 R10, R28, R3, 0x1, P6 ;  /* 0x000000031c0a7211 */ /* 0x000fc400030f0eff */
[----:B------:R-:W-:Y:S04]  /*8820*/  STL [R1+0x5b4], R9 ;  /* 0x0005b40901007387 */ /* 0x000fe80000100800 */
[----:B------:R-:W-:Y:S01]  /*8830*/  STL [R1+0x5b0], R10 ;  /* 0x0005b00a01007387 */ /* 0x000fe20000100800 */
[----:B0-----:R-:W-:-:S03]  /*8840*/  @!P5 IMAD.MOV.U32 R30, RZ, RZ, R9 ;  /* 0x000000ffff1ed224 */ /* 0x001fc600078e0009 */
[----:B---3--:R0:W-:Y:S01]  /*8850*/  STL [R1+0x74], R7 ;  /* 0x0000740701007387 */ /* 0x0081e20000100800 */
[----:B------:R-:W-:-:S05]  /*8860*/  @!P5 IMAD.MOV.U32 R31, RZ, RZ, R10 ;  /* 0x000000ffff1fd224 */ /* 0x000fca00078e000a */
[----:B------:R1:W2:Y:S01]  /*8870*/  @!P5 LDG.E.U8 R8, desc[UR18][R30.64] ;  /* 0x000000121e08d981 */ /* 0x0002a2000c1e1100 */
[----:B0-----:R-:W-:-:S04]  /*8880*/  IADD3 R7, P4, PT, R35, R2, RZ ;  /* 0x0000000223077210 */ /* 0x001fc80007f9e0ff */
[----:B------:R-:W-:Y:S01]  /*8890*/  LEA.HI.X.SX32 R9, R35, R3, 0x1, P4 ;  /* 0x0000000323097211 */ /* 0x000fe200020f0eff */
[----:B-1----:R-:W-:-:S04]  /*88a0*/  @!P3 IMAD.MOV.U32 R30, RZ, RZ, R7 ;  /* 0x000000ffff1eb224 */ /* 0x002fc800078e0007 */
[----:B------:R-:W-:-:S05]  /*88b0*/  @!P3 IMAD.MOV.U32 R31, RZ, RZ, R9 ;  /* 0x000000ffff1fb224 */ /* 0x000fca00078e0009 */
[----:B------:R-:W3:Y:S01]  /*88c0*/  @!P3 LDG.E.U8 R6, desc[UR18][R30.64] ;  /* 0x000000121e06b981 */ /* 0x000ee2000c1e1100 */
[----:B------:R-:W-:Y:S02]  /*88d0*/  IMAD.MOV.U32 R121, RZ, RZ, R122 ;  /* 0x000000ffff797224 */ /* 0x000fe400078e007a */
[----:B------:R-:W-:Y:S02]  /*88e0*/  IMAD.MOV.U32 R122, RZ, RZ, R152 ;  /* 0x000000ffff7a7224 */ /* 0x000fe400078e0098 */
[----:B------:R-:W-:Y:S02]  /*88f0*/  IMAD.MOV.U32 R152, RZ, RZ, R38 ;  /* 0x000000ffff987224 */ /* 0x000fe400078e0026 */
[----:B------:R-:W-:Y:S01]  /*8900*/  VIADD R38, R12, 0xffffffb0 ;  /* 0xffffffb00c267836 */ /* 0x000fe20000000000 */
[----:B------:R-:W-:Y:S04]  /*8910*/  STL [R1+0x5f4], R7 ;  /* 0x0005f40701007387 */ /* 0x000fe80000100800 */
[----:B------:R-:W-:Y:S01]  /*8920*/  ISETP.GE.U32.AND P0, PT, R38, 0x7fffff31, PT ;  /* 0x7fffff312600780c */ /* 0x000fe20003f06070 */
[----:B------:R-:W-:-:S02]  /*8930*/  IMAD R38, R36, 0x47, RZ ;  /* 0x0000004724267824 */ /* 0x000fc400078e02ff */
[----:B------:R-:W-:Y:S01]  /*8940*/  IMAD R28, R36, 0x4f, RZ ;  /* 0x0000004f241c7824 */ /* 0x000fe200078e02ff */
[----:B------:R-:W-:Y:S02]  /*8950*/  PRMT R4, RZ, 0x7610, R4 ;  /* 0x00007610ff047816 */ /* 0x000fe40000000004 */
[----:B------:R-:W-:Y:S01]  /*8960*/  PRMT R5, RZ, 0x7610, R5 ;  /* 0x00007610ff057816 */ /* 0x000fe20000000005 */
[----:B------:R-:W-:Y:S01]  /*8970*/  IMAD.MOV.U32 R120, RZ, RZ, R121 ;  /* 0x000000ffff787224 */ /* 0x000fe200078e0079 */
[----:B--2---:R0:W-:Y:S04]  /*8980*/  STL [R1+0x70], R8 ;  /* 0x0000700801007387 */ /* 0x0041e80000100800 */
[----:B------:R1:W-:Y:S01]  /*8990*/  STL [R1+0x5f0], R9 ;  /* 0x0005f00901007387 */ /* 0x0003e20000100800 */
[----:B0-----:R-:W-:-:S03]  /*89a0*/  IADD3 R8, P4, PT, R38, R2, RZ ;  /* 0x0000000226087210 */ /* 0x001fc60007f9e0ff */
[----:B------:R-:W-:Y:S01]  /*89b0*/  STL [R1+0xb90], R36 ;  /* 0x000b902401007387 */ /* 0x000fe20000100800 */
[----:B-1----:R-:W-:-:S03]  /*89c0*/  LEA.HI.X.SX32 R9, R38, R3, 0x1, P4 ;  /* 0x0000000326097211 */ /* 0x002fc600020f0eff */
[----:B------:R-:W-:Y:S04]  /*89d0*/  STL [R1+0x634], R8 ;  /* 0x0006340801007387 */ /* 0x000fe80000100800 */
[----:B---3--:R0:W-:Y:S01]  /*89e0*/  STL [R1+0x6c], R6 ;  /* 0x00006c0601007387 */ /* 0x0081e20000100800 */
[----:B------:R-:W-:Y:S02]  /*89f0*/  @!P2 IMAD.MOV.U32 R30, RZ, RZ, R8 ;  /* 0x000000ffff1ea224 */ /* 0x000fe400078e0008 */
[----:B------:R-:W-:-:S05]  /*8a00*/  @!P2 IMAD.MOV.U32 R31, RZ, RZ, R9 ;  /* 0x000000ffff1fa224 */ /* 0x000fca00078e0009 */
[----:B------:R1:W2:Y:S01]  /*8a10*/  @!P2 LDG.E.U8 R4, desc[UR18][R30.64] ;  /* 0x000000121e04a981 */ /* 0x0002a2000c1e1100 */
[----:B0-----:R-:W-:-:S04]  /*8a20*/  IADD3 R6, P3, PT, R28, R2, RZ ;  /* 0x000000021c067210 */ /* 0x001fc80007f7e0ff */
[----:B------:R-:W-:Y:S01]  /*8a30*/  LEA.HI.X.SX32 R7, R28, R3, 0x1, P3 ;  /* 0x000000031c077211 */ /* 0x000fe200018f0eff */
[----:B-1----:R-:W-:-:S04]  /*8a40*/  @!P0 IMAD.MOV.U32 R30, RZ, RZ, R6 ;  /* 0x000000ffff1e8224 */ /* 0x002fc800078e0006 */
[----:B------:R-:W-:Y:S01]  /*8a50*/  @!P0 IMAD.MOV.U32 R31, RZ, RZ, R7 ;  /* 0x000000ffff1f8224 */ /* 0x000fe200078e0007 */
[----:B------:R-:W-:Y:S04]  /*8a60*/  STL [R1+0xb94], R2 ;  /* 0x000b940201007387 */ /* 0x000fe80000100800 */
[----:B------:R0:W3:Y:S04]  /*8a70*/  @!P0 LDG.E.U8 R5, desc[UR18][R30.64] ;  /* 0x000000121e058981 */ /* 0x0000e8000c1e1100 */
[----:B------:R-:W-:Y:S04]  /*8a80*/  STL [R1+0x674], R6 ;  /* 0x0006740601007387 */ /* 0x000fe80000100800 */
[----:B------:R-:W-:Y:S04]  /*8a90*/  STL [R1+0x630], R9 ;  /* 0x0006300901007387 */ /* 0x000fe80000100800 */
[----:B------:R1:W-:Y:S04]  /*8aa0*/  STL [R1+0xb98], R3 ;  /* 0x000b980301007387 */ /* 0x0003e80000100800 */
[----:B------:R-:W-:Y:S04]  /*8ab0*/  STL [R1+0x670], R7 ;  /* 0x0006700701007387 */ /* 0x000fe80000100800 */
[----:B------:R-:W4:Y:S01]  /*8ac0*/  LDL R121, [R1+0x8e0] ;  /* 0x0008e00001797983 */ /* 0x000f220000100800 */
[----:B------:R-:W-:-:S05]  /*8ad0*/  IMAD R35, R107, R37, RZ ;  /* 0x000000256b237224 */ /* 0x000fca00078e02ff */
[----:B------:R-:W-:Y:S01]  /*8ae0*/  IADD3 R38, P3, PT, R35, UR14, RZ ;  /* 0x0000000e23267c10 */ /* 0x000fe2000ff7e0ff */
[C---:B-1----:R-:W-:Y:S01]  /*8af0*/  VIADD R3, R0.reuse, 0x73 ;  /* 0x0000007300037836 */ /* 0x042fe20000000000 */
[C---:B------:R-:W-:Y:S02]  /*8b00*/  ISETP.GT.U32.AND P6, PT, R39.reuse, R46, PT ;  /* 0x0000002e2700720c */ /* 0x040fe40003fc4070 */
[C---:B------:R-:W-:Y:S02]  /*8b10*/  ISETP.GT.U32.AND P2, PT, R39.reuse, R45, PT ;  /* 0x0000002d2700720c */ /* 0x040fe40003f44070 */
[C---:B------:R-:W-:Y:S02]  /*8b20*/  ISETP.GT.U32.AND P4, PT, R39.reuse, R47, PT ;  /* 0x0000002f2700720c */ /* 0x040fe40003f84070 */
[----:B------:R-:W-:Y:S01]  /*8b30*/  ISETP.GT.U32.AND P5, PT, R39, R44, PT ;  /* 0x0000002c2700720c */ /* 0x000fe20003fa4070 */
[C---:B------:R-:W-:Y:S01]  /*8b40*/  VIADD R2, R0.reuse, 0x7b ;  /* 0x0000007b00027836 */ /* 0x040fe20000000000 */
[----:B------:R-:W-:Y:S01]  /*8b50*/  LEA.HI.X.SX32 R35, R35, UR15, 0x1, P3 ;  /* 0x0000000f23237c11 */ /* 0x000fe200098f0eff */
[C---:B------:R-:W-:Y:S01]  /*8b60*/  VIADD R13, R0.reuse, 0x2c ;  /* 0x0000002c000d7836 */ /* 0x040fe20000000000 */
[C---:B------:R-:W-:Y:S01]  /*8b70*/  ISETP.GT.U32.AND P3, PT, R39.reuse, R42, PT ;  /* 0x0000002a2700720c */ /* 0x040fe20003f64070 */
[----:B------:R-:W-:Y:S01]  /*8b80*/  VIADD R22, R0, 0x34 ;  /* 0x0000003400167836 */ /* 0x000fe20000000000 */
[----:B--2---:R1:W-:Y:S11]  /*8b90*/  STL [R1+0x68], R4 ;  /* 0x0000680401007387 */ /* 0x0043f60000100800 */
[--C-:B------:R-:W-:Y:S01]  /*8ba0*/  @!P3 IMAD.IADD R42, R42, 0x1, -R39.reuse ;  /* 0x000000012a2ab824 */ /* 0x100fe200078e0a27 */
[----:B------:R-:W-:Y:S01]  /*8bb0*/  ISETP.GT.U32.AND P0, PT, R39, R43, PT ;  /* 0x0000002b2700720c */ /* 0x000fe20003f04070 */
[--C-:B------:R-:W-:Y:S01]  /*8bc0*/  @!P6 IMAD.IADD R46, R46, 0x1, -R39.reuse ;  /* 0x000000012e2ee824 */ /* 0x100fe200078e0a27 */
[----:B0-----:R-:W-:Y:S01]  /*8bd0*/  IABS R30, R3 ;  /* 0x00000003001e7213 */ /* 0x001fe20000000000 */
[----:B------:R-:W-:Y:S01]  /*8be0*/  @!P2 IMAD.IADD R45, R45, 0x1, -R39 ;  /* 0x000000012d2da824 */ /* 0x000fe200078e0a27 */
[----:B------:R-:W0:Y:S01]  /*8bf0*/  LDCU UR14, c[0x0][0x3b0] ;  /* 0x00007600ff0e77ac */ /* 0x000e220008000800 */
[----:B-1----:R-:W-:Y:S01]  /*8c00*/  VIADD R4, R0, 0x6b ;  /* 0x0000006b00047836 */ /* 0x002fe20000000000 */
[----:B------:R-:W1:Y:S01]  /*8c10*/  LDCU UR15, c[0x0][0x3b0] ;  /* 0x00007600ff0f77ac */ /* 0x000e620008000800 */
[----:B---3--:R2:W-:Y:S02]  /*8c20*/  STL [R1+0x64], R5 ;  /* 0x0000640501007387 */ /* 0x0085e40000100800 */
[----:B--2---:R-:W-:-:S02]  /*8c30*/  IMAD.MOV.U32 R5, RZ, RZ, R101 ;  /* 0x000000ffff057224 */ /* 0x004fc400078e0065 */
[----:B------:R-:W-:Y:S03]  /*8c40*/  STL [R1+0x8dc], R4 ;  /* 0x0008dc0401007387 */ /* 0x000fe60000100800 */
[----:B------:R-:W-:Y:S01]  /*8c50*/  ISETP.GE.AND P3, PT, R5, RZ, PT ;  /* 0x000000ff0500720c */ /* 0x000fe20003f66270 */
[----:B------:R-:W-:Y:S01]  /*8c60*/  IMAD.MOV.U32 R5, RZ, RZ, R120 ;  /* 0x000000ffff057224 */ /* 0x000fe200078e0078 */
[----:B------:R-:W-:Y:S01]  /*8c70*/  STL [R1+0x8d8], R3 ;  /* 0x0008d80301007387 */ /* 0x000fe20000100800 */
[----:B----4-:R-:W-:Y:S02]  /*8c80*/  IMAD.MOV.U32 R120, RZ, RZ, R121 ;  /* 0x000000ffff787224 */ /* 0x010fe400078e0079 */
[----:B------:R-:W-:Y:S01]  /*8c90*/  IMAD.MOV.U32 R121, RZ, RZ, R122 ;  /* 0x000000ffff797224 */ /* 0x000fe200078e007a */
[----:B------:R-:W-:Y:S01]  /*8ca0*/  STL [R1+0xa8c], R37 ;  /* 0x000a8c2501007387 */ /* 0x000fe20000100800 */
[----:B------:R-:W-:-:S02]  /*8cb0*/  IMAD.MOV.U32 R122, RZ, RZ, R124 ;  /* 0x000000ffff7a7224 */ /* 0x000fc400078e007c */
[----:B------:R-:W-:Y:S02]  /*8cc0*/  IMAD.MOV.U32 R124, RZ, RZ, R129 ;  /* 0x000000ffff7c7224 */ /* 0x000fe400078e0081 */
[----:B------:R-:W2:Y:S01]  /*8cd0*/  LDL R129, [R1+0x8f4] ;  /* 0x0008f40001817983 */ /* 0x000ea20000100800 */
[----:B------:R-:W-:Y:S01]  /*8ce0*/  ISETP.GT.U32.AND P2, PT, R39, R46, PT ;  /* 0x0000002e2700720c */ /* 0x000fe20003f44070 */
[--C-:B------:R-:W-:Y:S01]  /*8cf0*/  @!P0 IMAD.IADD R43, R43, 0x1, -R39.reuse ;  /* 0x000000012b2b8824 */ /* 0x100fe200078e0a27 */
[----:B------:R-:W-:Y:S01]  /*8d00*/  ISETP.GT.U32.AND P0, PT, R39, R45, PT ;  /* 0x0000002d2700720c */ /* 0x000fe20003f04070 */
[--C-:B------:R-:W-:Y:S02]  /*8d10*/  @!P4 IMAD.IADD R47, R47, 0x1, -R39.reuse ;  /* 0x000000012f2fc824 */ /* 0x100fe400078e0a27 */
[----:B------:R-:W-:-:S03]  /*8d20*/  @!P5 IMAD.IADD R44, R44, 0x1, -R39 ;  /* 0x000000012c2cd824 */ /* 0x000fc600078e0a27 */
[C---:B------:R-:W-:Y:S02]  /*8d30*/  ISETP.GT.U32.AND P4, PT, R39.reuse, R47, PT ;  /* 0x0000002f2700720c */ /* 0x040fe40003f84070 */
[----:B------:R-:W-:-:S03]  /*8d40*/  ISETP.GT.U32.AND P5, PT, R39, R44, PT ;  /* 0x0000002c2700720c */ /* 0x000fc60003fa4070 */
[--C-:B------:R-:W-:Y:S01]  /*8d50*/  @!P2 IMAD.IADD R46, R46, 0x1, -R39.reuse ;  /* 0x000000012e2ea824 */ /* 0x100fe200078e0a27 */
[----:B------:R-:W-:Y:S01]  /*8d60*/  ISETP.GT.U32.AND P2, PT, R39, R34, PT ;  /* 0x000000222700720c */ /* 0x000fe20003f44070 */
[----:B------:R-:W-:Y:S01]  /*8d70*/  @!P0 IMAD.IADD R45, R45, 0x1, -R39 ;  /* 0x000000012d2d8824 */ /* 0x000fe200078e0a27 */
[C---:B------:R-:W-:Y:S02]  /*8d80*/  ISETP.GT.U32.AND P0, PT, R39.reuse, R33, PT ;  /* 0x000000212700720c */ /* 0x040fe40003f04070 */
[----:B------:R-:W-:-:S03]  /*8d90*/  ISETP.GT.U32.AND P6, PT, R39, R43, PT ;  /* 0x0000002b2700720c */ /* 0x000fc60003fc4070 */
[--C-:B------:R-:W-:Y:S01]  /*8da0*/  @!P4 IMAD.IADD R47, R47, 0x1, -R39.reuse ;  /* 0x000000012f2fc824 */ /* 0x100fe200078e0a27 */
[C---:B------:R-:W-:Y:S01]  /*8db0*/  ISETP.GT.U32.AND P4, PT, R39.reuse, R41, PT ;  /* 0x000000292700720c */ /* 0x040fe20003f84070 */
[----:B------:R-:W-:Y:S01]  /*8dc0*/  @!P5 IMAD.IADD R44, R44, 0x1, -R39 ;  /* 0x000000012c2cd824 */ /* 0x000fe200078e0a27 */
[----:B------:R-:W-:-:S03]  /*8dd0*/  ISETP.GT.U32.AND P5, PT, R39, R32, PT ;  /* 0x000000202700720c */ /* 0x000fc60003fa4070 */
[----:B------:R-:W-:Y:S01]  /*8de0*/  @!P2 IMAD.IADD R34, R34, 0x1, -R39 ;  /* 0x000000012222a824 */ /* 0x000fe200078e0a27 */
[----:B------:R-:W-:Y:S01]  /*8df0*/  ISETP.GE.AND P2, PT, R120, RZ, PT ;  /* 0x000000ff7800720c */ /* 0x000fe20003f46270 */
[----:B------:R-:W-:Y:S02]  /*8e00*/  IMAD.MOV.U32 R120, RZ, RZ, R121 ;  /* 0x000000ffff787224 */ /* 0x000fe400078e0079 */
[----:B------:R-:W-:Y:S02]  /*8e10*/  IMAD.MOV.U32 R121, RZ, RZ, R124 ;  /* 0x000000ffff797224 */ /* 0x000fe400078e007c */
[--C-:B------:R-:W-:Y:S01]  /*8e20*/  @!P0 IMAD.IADD R33, R33, 0x1, -R39.reuse ;  /* 0x0000000121218824 */ /* 0x100fe200078e0a27 */
[----:B------:R-:W-:Y:S01]  /*8e30*/  ISETP.GE.AND P0, PT, R120, RZ, PT ;  /* 0x000000ff7800720c */ /* 0x000fe20003f06270 */
[--C-:B------:R-:W-:Y:S02]  /*8e40*/  @!P6 IMAD.IADD R43, R43, 0x1, -R39.reuse ;  /* 0x000000012b2be824 */ /* 0x100fe400078e0a27 */
[--C-:B------:R-:W-:Y:S01]  /*8e50*/  @!P4 IMAD.IADD R41, R41, 0x1, -R39.reuse ;  /* 0x000000012929c824 */ /* 0x100fe200078e0a27 */
[----:B------:R-:W-:Y:S01]  /*8e60*/  ISETP.GE.AND P4, PT, R5, RZ, PT ;  /* 0x000000ff0500720c */ /* 0x000fe20003f86270 */
[----:B------:R-:W-:Y:S01]  /*8e70*/  @!P5 IMAD.IADD R32, R32, 0x1, -R39 ;  /* 0x000000012020d824 */ /* 0x000fe200078e0a27 */
[----:B------:R-:W-:Y:S01]  /*8e80*/  ISETP.GT.U32.AND P5, PT, R39, R42, PT ;  /* 0x0000002a2700720c */ /* 0x000fe20003fa4070 */
[----:B------:R-:W-:-:S02]  /*8e90*/  IMAD.MOV.U32 R5, RZ, RZ, R131 ;  /* 0x000000ffff057224 */ /* 0x000fc400078e0083 */
[----:B------:R-:W-:Y:S02]  /*8ea0*/  IMAD.MOV.U32 R131, RZ, RZ, R105 ;  /* 0x000000ffff837224 */ /* 0x000fe400078e0069 */
[----:B------:R-:W-:-:S04]  /*8eb0*/  IMAD.MOV.U32 R105, RZ, RZ, R43 ;  /* 0x000000ffff697224 */ /* 0x000fc800078e002b */
[----:B------:R-:W-:Y:S01]  /*8ec0*/  @!P0 IMAD.MOV R105, RZ, RZ, -R105 ;  /* 0x000000ffff698224 */ /* 0x000fe200078e0a69 */
[----:B------:R-:W-:-:S03]  /*8ed0*/  ISETP.GT.U32.AND P0, PT, R39, R100, PT ;  /* 0x000000642700720c */ /* 0x000fc60003f04070 */
[--C-:B------:R-:W-:Y:S01]  /*8ee0*/  @!P5 IMAD.IADD R42, R42, 0x1, -R39.reuse ;  /* 0x000000012a2ad824 */ /* 0x100fe200078e0a27 */
[----:B------:R-:W-:Y:S01]  /*8ef0*/  ISETP.GT.U32.AND P5, PT, R39, R96, PT ;  /* 0x000000602700720c */ /* 0x000fe20003fa4070 */
[----:B------:R-:W-:Y:S08]  /*8f00*/  STL [R1+0xb9c], R105 ;  /* 0x000b9c6901007387 */ /* 0x000ff00000100800 */
[--C-:B------:R-:W-:Y:S01]  /*8f10*/  @!P0 IMAD.IADD R100, R100, 0x1, -R39.reuse ;  /* 0x0000000164648824 */ /* 0x100fe200078e0a27 */
[----:B------:R-:W-:Y:S03]  /*8f20*/  STL [R1+0x8d4], R2 ;  /* 0x0008d40201007387 */ /* 0x000fe60000100800 */
[----:B------:R-:W-:-:S02]  /*8f30*/  @!P5 IMAD.IADD R96, R96, 0x1, -R39 ;  /* 0x000000016060d824 */ /* 0x000fc400078e0a27 */
[----:B--2---:R-:W-:Y:S02]  /*8f40*/  IMAD.MOV.U32 R124, RZ, RZ, R129 ;  /* 0x000000ffff7c7224 */ /* 0x004fe400078e0081 */
[----:B------:R-:W-:Y:S02]  /*8f50*/  IMAD.MOV.U32 R129, RZ, RZ, R103 ;  /* 0x000000ffff817224 */ /* 0x000fe400078e0067 */
[----:B------:R-:W-:Y:S02]  /*8f60*/  IMAD.MOV.U32 R103, RZ, RZ, R47 ;  /* 0x000000ffff677224 */ /* 0x000fe400078e002f */
[----:B------:R-:W-:-:S04]  /*8f70*/  IMAD.MOV.U32 R47, RZ, RZ, R44 ;  /* 0x000000ffff2f7224 */ /* 0x000fc800078e002c */
[----:B------:R-:W-:Y:S01]  /*8f80*/  @!P2 IMAD.MOV R47, RZ, RZ, -R47 ;  /* 0x000000ffff2fa224 */ /* 0x000fe200078e0a2f */
[----:B------:R-:W-:Y:S01]  /*8f90*/  ISETP.GT.U32.AND P2, PT, R39, R33, PT ;  /* 0x000000212700720c */ /* 0x000fe20003f44070 */
[----:B------:R-:W-:-:S12]  /*8fa0*/  IMAD.MOV.U32 R120, RZ, RZ, R124 ;  /* 0x000000ffff787224 */ /* 0x000fd800078e007c */
[----:B------:R-:W-:Y:S01]  /*8fb0*/  @!P2 IMAD.IADD R33, R33, 0x1, -R39 ;  /* 0x000000012121a824 */ /* 0x000fe200078e0a27 */
[----:B------:R-:W-:Y:S01]  /*8fc0*/  ISETP.GE.AND P2, PT, R5, RZ, PT ;  /* 0x000000ff0500720c */ /* 0x000fe20003f46270 */
[----:B------:R-:W-:Y:S02]  /*8fd0*/  IMAD.MOV.U32 R5, RZ, RZ, R120 ;  /* 0x000000ffff057224 */ /* 0x000fe400078e0078 */
[----:B------:R-:W-:Y:S02]  /*8fe0*/  IMAD.MOV.U32 R120, RZ, RZ, R121 ;  /* 0x000000ffff787224 */ /* 0x000fe400078e0079 */
[----:B------:R-:W-:Y:S01]  /*8ff0*/  IMAD.MOV.U32 R121, RZ, RZ, R122 ;  /* 0x000000ffff797224 */ /* 0x000fe200078e007a */
[----:B------:R-:W-:Y:S01]  /*9000*/  ISETP.GE.AND P0, PT, R5, RZ, PT ;  /* 0x000000ff0500720c */ /* 0x000fe20003f06270 */
[----:B------:R-:W-:Y:S02]  /*9010*/  IMAD.MOV.U32 R122, RZ, RZ, R127 ;  /* 0x000000ffff7a7224 */ /* 0x000fe400078e007f */
[----:B------:R-:W-:-:S02]  /*9020*/  IMAD.MOV.U32 R5, RZ, RZ, R120 ;  /* 0x000000ffff057224 */ /* 0x000fc400078e0078 */
[----:B------:R-:W-:Y:S02]  /*9030*/  IMAD.MOV.U32 R120, RZ, RZ, R121 ;  /* 0x000000ffff787224 */ /* 0x000fe400078e0079 */
[----:B------:R-:W-:Y:S01]  /*9040*/  IMAD.MOV.U32 R121, RZ, RZ, R122 ;  /* 0x000000ffff797224 */ /* 0x000fe200078e007a */
[----:B------:R-:W-:Y:S01]  /*9050*/  ISETP.GE.AND P5, PT, R5, RZ, PT ;  /* 0x000000ff0500720c */ /* 0x000fe20003fa6270 */
[----:B------:R-:W-:Y:S01]  /*9060*/  IMAD.MOV.U32 R5, RZ, RZ, R120 ;  /* 0x000000ffff057224 */ /* 0x000fe200078e0078 */
[----:B------:R-:W2:Y:S01]  /*9070*/  LDL R122, [R1+0x934] ;  /* 0x00093400017a7983 */ /* 0x000ea20000100800 */
[----:B------:R-:W-:-:S03]  /*9080*/  IMAD.MOV.U32 R120, RZ, RZ, R121 ;  /* 0x000000ffff787224 */ /* 0x000fc600078e0079 */
[----:B------:R-:W3:Y:S01]  /*9090*/  LDL R121, [R1+0x930] ;  /* 0x0009300001797983 */ /* 0x000ee20000100800 */
[----:B------:R-:W-:Y:S01]  /*90a0*/  IABS R31, R4 ;  /* 0x00000004001f7213 */ /* 0x000fe20000000000 */
[----:B------:R-:W-:-:S04]  /*90b0*/  IMAD.MOV.U32 R124, RZ, RZ, R129 ;  /* 0x000000ffff7c7224 */ /* 0x000fc800078e0081 */
[----:B------:R-:W-:Y:S01]  /*90c0*/  IMAD.HI.U32 R28, R40, R31, RZ ;  /* 0x0000001f281c7227 */ /* 0x000fe200078e00ff */
[----:B------:R-:W-:-:S03]  /*90d0*/  ISETP.GE.AND P6, PT, R0, RZ, PT ;  /* 0x000000ff0000720c */ /* 0x000fc60003fc6270 */
[----:B------:R-:W-:Y:S02]  /*90e0*/  IMAD.MOV.U32 R129, RZ, RZ, R102 ;  /* 0x000000ffff817224 */ /* 0x000fe400078e0066 */
[----:B------:R-:W-:Y:S02]  /*90f0*/  IMAD.MOV R28, RZ, RZ, -R28 ;  /* 0x000000ffff1c7224 */ /* 0x000fe400078e0a1c */
[----:B------:R-:W-:Y:S02]  /*9100*/  IMAD.MOV.U32 R102, RZ, RZ, R46 ;  /* 0x000000ffff667224 */ /* 0x000fe400078e002e */
[----:B------:R-:W-:-:S04]  /*9110*/  IMAD.HI.U32 R101, R40, R30, RZ ;  /* 0x0000001e28657227 */ /* 0x000fc800078e00ff */
[C---:B------:R-:W-:Y:S02]  /*9120*/  IMAD R31, R39.reuse, R28, R31 ;  /* 0x0000001c271f7224 */ /* 0x040fe400078e021f */
[----:B------:R-:W-:Y:S01]  /*9130*/  @!P3 IMAD.MOV R102, RZ, RZ, -R102 ;  /* 0x000000ffff66b224 */ /* 0x000fe200078e0a66 */
[----:B------:R-:W-:Y:S01]  /*9140*/  ISETP.GT.U32.AND P3, PT, R39, R41, PT ;  /* 0x000000292700720c */ /* 0x000fe20003f64070 */
[----:B------:R-:W-:Y:S02]  /*9150*/  IMAD.MOV R28, RZ, RZ, -R101 ;  /* 0x000000ffff1c7224 */ /* 0x000fe400078e0a65 */
[----:B------:R-:W-:-:S04]  /*9160*/  IMAD.MOV.U32 R101, RZ, RZ, R45 ;  /* 0x000000ffff657224 */ /* 0x000fc800078e002d */
[----:B------:R-:W-:Y:S01]  /*9170*/  @!P4 IMAD.MOV R101, RZ, RZ, -R101 ;  /* 0x000000ffff65c224 */ /* 0x000fe200078e0a65 */
[C---:B------:R-:W-:Y:S01]  /*9180*/  ISETP.GT.U32.AND P4, PT, R39.reuse, R34, PT ;  /* 0x000000222700720c */ /* 0x040fe20003f84070 */
[----:B------:R-:W-:Y:S01]  /*9190*/  @!P6 IMAD.MOV R103, RZ, RZ, -R103 ;  /* 0x000000ffff67e224 */ /* 0x000fe200078e0a67 */
[----:B------:R-:W-:-:S03]  /*91a0*/  ISETP.GT.U32.AND P6, PT, R39, R32, PT ;  /* 0x000000202700720c */ /* 0x000fc60003fc4070 */
[----:B------:R-:W-:Y:S01]  /*91b0*/  @!P3 IMAD.IADD R41, R41, 0x1, -R39 ;  /* 0x000000012929b824 */ /* 0x000fe200078e0a27 */
[----:B------:R-:W-:-:S07]  /*91c0*/  ISETP.GT.U32.AND P3, PT, R39, R92, PT ;  /* 0x0000005c2700720c */ /* 0x000fce0003f64070 */
[--C-:B------:R-:W-:Y:S01]  /*91d0*/  @!P4 IMAD.IADD R34, R34, 0x1, -R39.reuse ;  /* 0x000000012222c824 */ /* 0x100fe200078e0a27 */
[C---:B------:R-:W-:Y:S01]  /*91e0*/  ISETP.GT.U32.AND P4, PT, R39.reuse, R88, PT ;  /* 0x000000582700720c */ /* 0x040fe20003f84070 */
[----:B------:R-:W-:Y:S01]  /*91f0*/  @!P6 IMAD.IADD R32, R32, 0x1, -R39 ;  /* 0x000000012020e824 */ /* 0x000fe200078e0a27 */
[----:B------:R-:W-:-:S03]  /*9200*/  ISETP.GT.U32.AND P6, PT, R39, R84, PT ;  /* 0x000000542700720c */ /* 0x000fc60003fc4070 */
[----:B------:R-:W-:Y:S01]  /*9210*/  @!P3 IMAD.IADD R92, R92, 0x1, -R39 ;  /* 0x000000015c5cb824 */ /* 0x000fe200078e0a27 */
[----:B------:R-:W-:Y:S01]  /*9220*/  ISETP.GE.AND P3, PT, R5, RZ, PT ;  /* 0x000000ff0500720c */ /* 0x000fe20003f66270 */
[----:B------:R-:W-:Y:S02]  /*9230*/  IMAD.MOV.U32 R5, RZ, RZ, R120 ;  /* 0x000000ffff057224 */ /* 0x000fe400078e0078 */
[----:B------:R-:W-:-:S04]  /*9240*/  IMAD.MOV.U32 R46, RZ, RZ, R42 ;  /* 0x000000ffff2e7224 */ /* 0x000fc800078e002a */
[--C-:B------:R-:W-:Y:S01]  /*9250*/  @!P4 IMAD.IADD R88, R88, 0x1, -R39.reuse ;  /* 0x000000015858c824 */ /* 0x100fe200078e0a27 */
[----:B------:R-:W-:Y:S01]  /*9260*/  ISETP.GE.AND P4, PT, R5, RZ, PT ;  /* 0x000000ff0500720c */ /* 0x000fe20003f86270 */
[----:B------:R-:W-:Y:S02]  /*9270*/  @!P6 IMAD.IADD R84, R84, 0x1, -R39 ;  /* 0x000000015454e824 */ /* 0x000fe400078e0a27 */
[----:B------:R-:W-:Y:S01]  /*9280*/  @!P2 IMAD.MOV R46, RZ, RZ, -R46 ;  /* 0x000000ffff2ea224 */ /* 0x000fe200078e0a2e */
[C---:B------:R-:W-:Y:S01]  /*9290*/  ISETP.GT.U32.AND P2, PT, R39.reuse, R100, PT ;  /* 0x000000642700720c */ /* 0x040fe20003f44070 */
[----:B------:R-:W-:Y:S01]  /*92a0*/  IMAD.MOV.U32 R5, RZ, RZ, R104 ;  /* 0x000000ffff057224 */ /* 0x000fe200078e0068 */
[----:B------:R-:W-:Y:S01]  /*92b0*/  ISETP.GT.U32.AND P6, PT, R39, R84, PT ;  /* 0x000000542700720c */ /* 0x000fe20003fc4070 */
[----:B------:R-:W-:-:S06]  /*92c0*/  IMAD.MOV.U32 R104, RZ, RZ, R32 ;  /* 0x000000ffff687224 */ /* 0x000fcc00078e0020 */
[----:B------:R-:W-:Y:S01]  /*92d0*/  @!P4 IMAD.MOV R104, RZ, RZ, -R104 ;  /* 0x000000ffff68c224 */ /* 0x000fe200078e0a68 */
[C---:B------:R-:W-:Y:S01]  /*92e0*/  ISETP.GT.U32.AND P4, PT, R39.reuse, R80, PT ;  /* 0x000000502700720c */ /* 0x040fe20003f84070 */
[----:B------:R-:W-:Y:S02]  /*92f0*/  IMAD.MOV.U32 R120, RZ, RZ, R143 ;  /* 0x000000ffff787224 */ /* 0x000fe400078e008f */
[--C-:B------:R-:W-:Y:S01]  /*9300*/  @!P2 IMAD.IADD R100, R100, 0x1, -R39.reuse ;  /* 0x000000016464a824 */ /* 0x100fe200078e0a27 */
[----:B------:R-:W-:Y:S01]  /*9310*/  ISETP.GT.U32.AND P2, PT, R39, R76, PT ;  /* 0x0000004c2700720c */ /* 0x000fe20003f44070 */
[----:B------:R-:W-:Y:S01]  /*9320*/  @!P6 IMAD.IADD R84, R84, 0x1, -R39 ;  /* 0x000000015454e824 */ /* 0x000fe200078e0a27 */
[----:B------:R-:W-:Y:S01]  /*9330*/  ISETP.GE.AND P6, PT, R5, RZ, PT ;  /* 0x000000ff0500720c */ /* 0x000fe20003fc6270 */
[----:B------:R-:W-:Y:S01]  /*9340*/  IMAD.MOV.U32 R5, RZ, RZ, R120 ;  /* 0x000000ffff057224 */ /* 0x000fe200078e0078 */
[----:B------:R-:W4:Y:S01]  /*9350*/  LDL R143, [R1+0x928] ;  /* 0x00092800018f7983 */ /* 0x000f220000100800 */
[----:B------:R-:W-:-:S02]  /*9360*/  IMAD.MOV.U32 R127, RZ, RZ, R133 ;  /* 0x000000ffff7f7224 */ /* 0x000fc400078e0085 */
[----:B------:R-:W-:Y:S02]  /*9370*/  IMAD.MOV.U32 R133, RZ, RZ, R136 ;  /* 0x000000ffff857224 */ /* 0x000fe400078e0088 */
[----:B------:R-:W-:Y:S01]  /*9380*/  @!P4 IMAD.IADD R80, R80, 0x1, -R39 ;  /* 0x000000015050c824 */ /* 0x000fe200078e0a27 */
[----:B------:R-:W-:Y:S01]  /*9390*/  ISETP.GE.AND P4, PT, R5, RZ, PT ;  /* 0x000000ff0500720c */ /* 0x000fe20003f86270 */
[----:B------:R-:W-:Y:S02]  /*93a0*/  IMAD.MOV.U32 R136, RZ, RZ, R140 ;  /* 0x000000ffff887224 */ /* 0x000fe400078e008c */
[----:B------:R-:W-:Y:S02]  /*93b0*/  IMAD.MOV.U32 R140, RZ, RZ, R141 ;  /* 0x000000ffff8c7224 */ /* 0x000fe400078e008d */
[----:B------:R-:W-:Y:S02]  /*93c0*/  IMAD.MOV.U32 R141, RZ, RZ, R147 ;  /* 0x000000ffff8d7224 */ /* 0x000fe400078e0093 */
[----:B------:R-:W-:-:S02]  /*93d0*/  IMAD.MOV.U32 R147, RZ, RZ, R148 ;  /* 0x000000ffff937224 */ /* 0x000fc400078e0094 */
[----:B------:R-:W-:Y:S02]  /*93e0*/  IMAD.MOV.U32 R148, RZ, RZ, R153 ;  /* 0x000000ffff947224 */ /* 0x000fe400078e0099 */
[----:B------:R-:W-:Y:S02]  /*93f0*/  IMAD.MOV.U32 R153, RZ, RZ, R154 ;  /* 0x000000ffff997224 */ /* 0x000fe400078e009a */
[----:B------:R-:W-:Y:S02]  /*9400*/  @!P2 IMAD.IADD R76, R76, 0x1, -R39 ;  /* 0x000000014c4ca824 */ /* 0x000fe400078e0a27 */
[----:B------:R-:W-:Y:S02]  /*9410*/  IMAD.MOV.U32 R154, RZ, RZ, R159 ;  /* 0x000000ffff9a7224 */ /* 0x000fe400078e009f */
[----:B------:R-:W4:Y:S04]  /*9420*/  LDL R159, [R1+0x954] ;  /* 0x00095400019f7983 */ /* 0x000f280000100800 */
[----:B------:R-:W-:Y:S01]  /*9430*/  STL [R1+0xba0], R104 ;  /* 0x000ba06801007387 */ /* 0x000fe20000100800 */
[----:B---3--:R-:W-:-:S02]  /*9440*/  IMAD.MOV.U32 R120, RZ, RZ, R121 ;  /* 0x000000ffff787224 */ /* 0x008fc400078e0079 */
[----:B--2---:R-:W-:Y:S02]  /*9450*/  IMAD.MOV.U32 R121, RZ, RZ, R122 ;  /* 0x000000ffff797224 */ /* 0x004fe400078e007a */
[----:B------:R-:W-:Y:S02]  /*9460*/  IMAD.MOV.U32 R122, RZ, RZ, R124 ;  /* 0x000000ffff7a7224 */ /* 0x000fe400078e007c */
[----:B------:R-:W-:Y:S02]  /*9470*/  IMAD.MOV.U32 R124, RZ, RZ, R128 ;  /* 0x000000ffff7c7224 */ /* 0x000fe400078e0080 */
[----:B------:R-:W-:Y:S02]  /*9480*/  IMAD.MOV.U32 R128, RZ, RZ, R134 ;  /* 0x000000ffff807224 */ /* 0x000fe400078e0086 */
[----:B------:R-:W-:Y:S02]  /*9490*/  IMAD.MOV.U32 R134, RZ, RZ, R142 ;  /* 0x000000ffff867224 */ /* 0x000fe400078e008e */
[----:B------:R-:W-:Y:S01]  /*94a0*/  IMAD.MOV.U32 R5, RZ, RZ, R120 ;  /* 0x000000ffff057224 */ /* 0x000fe200078e0078 */
[----:B------:R-:W2:Y:S01]  /*94b0*/  LDL R142, [R1+0x990] ;  /* 0x00099000018e7983 */ /* 0x000ea20000100800 */
[----:B------:R-:W-:-:S02]  /*94c0*/  IMAD.MOV.U32 R120, RZ, RZ, R121 ;  /* 0x000000ffff787224 */ /* 0x000fc400078e0079 */
[----:B------:R-:W-:Y:S02]  /*94d0*/  IMAD.MOV.U32 R121, RZ, RZ, R122 ;  /* 0x000000ffff797224 */ /* 0x000fe400078e007a */
[----:B------:R-:W-:Y:S02]  /*94e0*/  IMAD.MOV.U32 R122, RZ, RZ, R128 ;  /* 0x000000ffff7a7224 */ /* 0x000fe400078e0080 */
[----:B------:R-:W-:Y:S01]  /*94f0*/  IMAD.MOV.U32 R128, RZ, RZ, R134 ;  /* 0x000000ffff807224 */ /* 0x000fe200078e0086 */
[----:B------:R-:W-:Y:S01]  /*9500*/  ISETP.GE.AND P2, PT, R5, RZ, PT ;  /* 0x000000ff0500720c */ /* 0x000fe20003f46270 */
[----:B------:R-:W-:Y:S02]  /*9510*/  IMAD.MOV.U32 R5, RZ, RZ, R120 ;  /* 0x000000ffff057224 */ /* 0x000fe400078e0078 */
[----:B------:R-:W-:Y:S02]  /*9520*/  IMAD.MOV.U32 R120, RZ, RZ, R121 ;  /* 0x000000ffff787224 */ /* 0x000fe400078e0079 */
[----:B------:R-:W-:-:S02]  /*9530*/  IMAD.MOV.U32 R121, RZ, RZ, R128 ;  /* 0x000000ffff797224 */ /* 0x000fc400078e0080 */
[----:B------:R-:W3:Y:S01]  /*9540*/  LDL R128, [R1+0x964] ;  /* 0x0009640001807983 */ /* 0x000ee20000100800 */
[----:B------:R-:W-:Y:S02]  /*9550*/  IMAD.MOV.U32 R45, RZ, RZ, R41 ;  /* 0x000000ffff2d7224 */ /* 0x000fe400078e0029 */
[C---:B------:R-:W-:Y:S01]  /*9560*/  IMAD R30, R39.reuse, R28, R30 ;  /* 0x0000001c271e7224 */ /* 0x040fe200078e021e */
[----:B------:R-:W-:Y:S01]  /*9570*/  IABS R28, R2 ;  /* 0x00000002001c7213 */ /* 0x000fe20000000000 */
[----:B------:R-:W-:Y:S01]  /*9580*/  @!P0 IMAD.MOV R45, RZ, RZ, -R45 ;  /* 0x000000ffff2d8224 */ /* 0x000fe200078e0a2d */
[----:B------:R-:W-:Y:S01]  /*9590*/  ISETP.GT.U32.AND P0, PT, R39, R96, PT ;  /* 0x000000602700720c */ /* 0x000fe20003f04070 */
[----:B------:R-:W-:Y:S02]  /*95a0*/  IMAD.MOV.U32 R44, RZ, RZ, R34 ;  /* 0x000000ffff2c7224 */ /* 0x000fe400078e0022 */
[----:B------:R-:W-:-:S04]  /*95b0*/  IMAD.HI.U32 R43, R40, R28, RZ ;  /* 0x0000001c282b7227 */ /* 0x000fc800078e00ff */
[----:B------:R-:W-:Y:S01]  /*95c0*/  @!P5 IMAD.MOV R44, RZ, RZ, -R44 ;  /* 0x000000ffff2cd224 */ /* 0x000fe200078e0a2c */
[C---:B------:R-:W-:Y:S01]  /*95d0*/  ISETP.GT.U32.AND P5, PT, R39.reuse, R92, PT ;  /* 0x0000005c2700720c */ /* 0x040fe20003fa4070 */
[----:B------:R-:W-:Y:S02]  /*95e0*/  IMAD.MOV R42, RZ, RZ, -R43 ;  /* 0x000000ffff2a7224 */ /* 0x000fe400078e0a2b */
[----:B------:R-:W-:Y:S02]  /*95f0*/  IMAD.MOV.U32 R43, RZ, RZ, R33 ;  /* 0x000000ffff2b7224 */ /* 0x000fe400078e0021 */
[----:B------:R-:W-:Y:S02]  /*9600*/  @!P0 IMAD.IADD R96, R96, 0x1, -R39 ;  /* 0x0000000160608824 */ /* 0x000fe400078e0a27 */
[----:B------:R-:W-:Y:S01]  /*9610*/  @!P3 IMAD.MOV R43, RZ, RZ, -R43 ;  /* 0x000000ffff2bb224 */ /* 0x000fe200078e0a2b */
[C---:B------:R-:W-:Y:S02]  /*9620*/  ISETP.GT.U32.AND P3, PT, R39.reuse, R88, PT ;  /* 0x000000582700720c */ /* 0x040fe40003f64070 */
[----:B------:R-:W-:-:S03]  /*9630*/  ISETP.GT.U32.AND P0, PT, R39, R72, PT ;  /* 0x000000482700720c */ /* 0x000fc60003f04070 */
[----:B------:R-:W-:Y:S01]  /*9640*/  @!P5 IMAD.IADD R92, R92, 0x1, -R39 ;  /* 0x000000015c5cd824 */ /* 0x000fe200078e0a27 */
[----:B------:R-:W-:-:S07]  /*9650*/  ISETP.GT.U32.AND P5, PT, R39, R68, PT ;  /* 0x000000442700720c */ /* 0x000fce0003fa4070 */
[--C-:B------:R-:W-:Y:S01]  /*9660*/  @!P3 IMAD.IADD R88, R88, 0x1, -R39.reuse ;  /* 0x000000015858b824 */ /* 0x100fe200078e0a27 */
[----:B------:R-:W-:Y:S01]  /*9670*/  ISETP.GT.U32.AND P3, PT, R39, R64, PT ;  /* 0x000000402700720c */ /* 0x000fe20003f64070 */
[--C-:B------:R-:W-:Y:S01]  /*9680*/  @!P0 IMAD.IADD R72, R72, 0x1, -R39.reuse ;  /* 0x0000000148488824 */ /* 0x100fe200078e0a27 */
[----:B------:R-:W-:Y:S01]  /*9690*/  ISETP.GE.AND P0, PT, R5, RZ, PT ;  /* 0x000000ff0500720c */ /* 0x000fe20003f06270 */
[----:B------:R-:W-:Y:S02]  /*96a0*/  IMAD.MOV.U32 R5, RZ, RZ, R120 ;  /* 0x000000ffff057224 */ /* 0x000fe400078e0078 */
[----:B------:R-:W-:-:S03]  /*96b0*/  @!P5 IMAD.IADD R68, R68, 0x1, -R39 ;  /* 0x000000014444d824 */ /* 0x000fc600078e0a27 */
[----:B------:R-:W-:-:S05]  /*96c0*/  ISETP.GE.AND P5, PT, R5, RZ, PT ;  /* 0x000000ff0500720c */ /* 0x000fca0003fa6270 */
[--C-:B------:R-:W-:Y:S01]  /*96d0*/  @!P3 IMAD.IADD R64, R64, 0x1, -R39.reuse ;  /* 0x000000014040b824 */ /* 0x100fe200078e0a27 */
[C---:B------:R-:W-:Y:S01]  /*96e0*/  ISETP.GT.U32.AND P3, PT, R39.reuse, R80, PT ;  /* 0x000000502700720c */ /* 0x040fe20003f64070 */
[----:B------:R-:W-:Y:S01]  /*96f0*/  @!P0 IMAD.MOV R88, RZ, RZ, -R88 ;  /* 0x000000ffff588224 */ /* 0x000fe200078e0a58 */
[C---:B------:R-:W-:Y:S01]  /*9700*/  ISETP.GT.U32.AND P0, PT, R39.reuse, R68, PT ;  /* 0x000000442700720c */ /* 0x040fe20003f04070 */
[----:B------:R-:W-:Y:S01]  /*9710*/  @!P4 IMAD.MOV R96, RZ, RZ, -R96 ;  /* 0x000000ffff60c224 */ /* 0x000fe200078e0a60 */
[C---:B------:R-:W-:Y:S01]  /*9720*/  ISETP.GT.U32.AND P4, PT, R39.reuse, R76, PT ;  /* 0x0000004c2700720c */ /* 0x040fe20003f84070 */
[----:B------:R-:W-:Y:S02]  /*9730*/  VIADD R5, R0, 0x14 ;  /* 0x0000001400057836 */ /* 0x000fe40000000000 */
[----:B------:R-:W-:Y:S01]  /*9740*/  @!P5 IMAD.MOV R84, RZ, RZ, -R84 ;  /* 0x000000ffff54d224 */ /* 0x000fe200078e0a54 */
[C---:B------:R-:W-:Y:S01]  /*9750*/  ISETP.GT.U32.AND P5, PT, R39.reuse, R60, PT ;  /* 0x0000003c2700720c */ /* 0x040fe20003fa4070 */
[C---:B------:R-:W-:Y:S01]  /*9760*/  IMAD R28, R39.reuse, R42, R28 ;  /* 0x0000002a271c7224 */ /* 0x040fe200078e021c */
[----:B------:R-:W-:Y:S01]  /*9770*/  IABS R42, R5 ;  /* 0x00000005002a7213 */ /* 0x000fe20000000000 */
[----:B------:R-:W-:Y:S01]  /*9780*/  @!P2 IMAD.MOV R92, RZ, RZ, -R92 ;  /* 0x000000ffff5ca224 */ /* 0x000fe200078e0a5c */
[C---:B------:R-:W-:Y:S01]  /*9790*/  ISETP.GT.U32.AND P2, PT, R39.reuse, R72, PT ;  /* 0x000000482700720c */ /* 0x040fe20003f44070 */
[--C-:B------:R-:W-:Y:S01]  /*97a0*/  @!P3 IMAD.IADD R80, R80, 0x1, -R39.reuse ;  /* 0x000000015050b824 */ /* 0x100fe200078e0a27 */
[----:B------:R-:W-:Y:S01]  /*97b0*/  ISETP.GT.U32.AND P3, PT, R39, R56, PT ;  /* 0x000000382700720c */ /* 0x000fe20003f64070 */
[----:B------:R-:W-:-:S02]  /*97c0*/  @!P0 IMAD.IADD R68, R68, 0x1, -R39 ;  /* 0x0000000144448824 */ /* 0x000fc400078e0a27 */
[----:B------:R-:W-:Y:S01]  /*97d0*/  @!P4 IMAD.IADD R76, R76, 0x1, -R39 ;  /* 0x000000014c4cc824 */ /* 0x000fe200078e0a27 */
[----:B------:R-:W-:-:S03]  /*97e0*/  ISETP.GT.U32.AND P4, PT, R39, R53, PT ;  /* 0x000000352700720c */ /* 0x000fc60003f84070 */
[----:B------:R-:W-:-:S04]  /*97f0*/  @!P5 IMAD.IADD R60, R60, 0x1, -R39 ;  /* 0x000000013c3cd824 */ /* 0x000fc800078e0a27 */
[--C-:B------:R-:W-:Y:S01]  /*9800*/  @!P2 IMAD.IADD R72, R72, 0x1, -R39.reuse ;  /* 0x000000014848a824 */ /* 0x100fe200078e0a27 */
[----:B------:R-:W-:Y:S01]  /*9810*/  ISETP.GT.U32.AND P2, PT, R39, R50, PT ;  /* 0x000000322700720c */ /* 0x000fe20003f44070 */
[----:B------:R-:W-:-:S04]  /*9820*/  @!P3 IMAD.IADD R56, R56, 0x1, -R39 ;  /* 0x000000013838b824 */ /* 0x000fc800078e0a27 */
[----:B------:R-:W-:-:S08]  /*9830*/  @!P4 IMAD.IADD R53, R53, 0x1, -R39 ;  /* 0x000000013535c824 */ /* 0x000fd000078e0a27 */
[----:B------:R-:W-:Y:S02]  /*9840*/  @!P2 IMAD.IADD R50, R50, 0x1, -R39 ;  /* 0x000000013232a824 */ /* 0x000fe400078e0a27 */
[----:B--2---:R-:W-:Y:S02]  /*9850*/  IMAD.MOV.U32 R134, RZ, RZ, R142 ;  /* 0x000000ffff867224 */ /* 0x004fe400078e008e */
[----:B----4-:R-:W-:Y:S02]  /*9860*/  IMAD.MOV.U32 R142, RZ, RZ, R143 ;  /* 0x000000ffff8e7224 */ /* 0x010fe400078e008f */
[----:B------:R-:W-:Y:S02]  /*9870*/  IMAD.MOV.U32 R143, RZ, RZ, R144 ;  /* 0x000000ffff8f7224 */ /* 0x000fe400078e0090 */
[----:B------:R-:W2:Y:S01]  /*9880*/  LDL R144, [R1+0x950] ;  /* 0x0009500001907983 */ /* 0x000ea20000100800 */
[----:B---3--:R-:W-:-:S03]  /*9890*/  IMAD.MOV.U32 R120, RZ, RZ, R128 ;  /* 0x000000ffff787224 */ /* 0x008fc600078e0080 */
[----:B------:R-:W3:Y:S04]  /*98a0*/  LDL R128, [R1+0x938] ;  /* 0x0009380001807983 */ /* 0x000ee80000100800 */
[----:B------:R4:W-:Y:S02]  /*98b0*/  STL [R1+0x8c4], R5 ;  /* 0x0008c40501007387 */ /* 0x0009e40000100800 */
[----:B----4-:R-:W-:Y:S02]  /*98c0*/  IMAD.MOV.U32 R5, RZ, RZ, R120 ;  /* 0x000000ffff057224 */ /* 0x010fe400078e0078 */
[----:B------:R-:W-:Y:S02]  /*98d0*/  IMAD.MOV.U32 R120, RZ, RZ, R121 ;  /* 0x000000ffff787224 */ /* 0x000fe400078e0079 */
[----:B------:R-:W-:Y:S01]  /*98e0*/  IMAD.MOV.U32 R121, RZ, RZ, R124 ;  /* 0x000000ffff797224 */ /* 0x000fe200078e007c */
[----:B------:R-:W-:Y:S01]  /*98f0*/  ISETP.GE.AND P0, PT, R5, RZ, PT ;  /* 0x000000ff0500720c */ /* 0x000fe20003f06270 */
[----:B------:R-:W-:-:S02]  /*9900*/  IMAD.MOV.U32 R124, RZ, RZ, R133 ;  /* 0x000000ffff7c7224 */ /* 0x000fc400078e0085 */
[----:B------:R-:W-:Y:S02]  /*9910*/  IMAD.MOV.U32 R5, RZ, RZ, R120 ;  /* 0x000000ffff057224 */ /* 0x000fe400078e0078 */
[----:B------:R-:W-:Y:S02]  /*9920*/  IMAD.MOV.U32 R133, RZ, RZ, R140 ;  /* 0x000000ffff857224 */ /* 0x000fe400078e008c */
[----:B------:R-:W-:Y:S01]  /*9930*/  IMAD.MOV.U32 R120, RZ, RZ, R121 ;  /* 0x000000ffff787224 */ /* 0x000fe200078e0079 */
[----:B------:R-:W-:Y:S01]  /*9940*/  ISETP.GE.AND P5, PT, R5, RZ, PT ;  /* 0x000000ff0500720c */ /* 0x000fe20003fa6270 */
[----:B------:R-:W-:Y:S02]  /*9950*/  IMAD.MOV.U32 R121, RZ, RZ, R124 ;  /* 0x000000ffff797224 */ /* 0x000fe400078e007c */
[----:B------:R-:W-:Y:S02]  /*9960*/  IMAD.MOV.U32 R124, RZ, RZ, R133 ;  /* 0x000000ffff7c7224 */ /* 0x000fe400078e0085 */
[----:B------:R-:W-:Y:S01]  /*9970*/  IMAD.MOV.U32 R5, RZ, RZ, R120 ;  /* 0x000000ffff057224 */ /* 0x000fe200078e0078 */
[----:B------:R-:W4:Y:S01]  /*9980*/  LDL R133, [R1+0x9b0] ;  /* 0x0009b00001857983 */ /* 0x000f220000100800 */
[----:B------:R-:W-:-:S02]  /*9990*/  IMAD.MOV.U32 R120, RZ, RZ, R121 ;  /* 0x000000ffff787224 */ /* 0x000fc400078e0079 */
[----:B------:R-:W-:Y:S01]  /*99a0*/  IMAD.MOV.U32 R121, RZ, RZ, R124 ;  /* 0x000000ffff797224 */ /* 0x000fe200078e007c */
[----:B------:R-:W-:Y:S01]  /*99b0*/  ISETP.GE.AND P3, PT, R5, RZ, PT ;  /* 0x000000ff0500720c */ /* 0x000fe20003f66270 */
[----:B------:R-:W-:Y:S01]  /*99c0*/  IMAD.MOV.U32 R5, RZ, RZ, R120 ;  /* 0x000000ffff057224 */ /* 0x000fe200078e0078 */
[----:B------:R-:W2:Y:S01]  /*99d0*/  LDL R124, [R1+0x95c] ;  /* 0x00095c00017c7983 */ /* 0x000ea20000100800 */
[----:B------:R-:W-:-:S03]  /*99e0*/  IMAD.MOV.U32 R120, RZ, RZ, R121 ;  /* 0x000000ffff787224 */ /* 0x000fc600078e0079 */
[----:B------:R-:W-:Y:S01]  /*99f0*/  ISETP.GE.AND P4, PT, R5, RZ, PT ;  /* 0x000000ff0500720c */ /* 0x000fe20003f86270 */
[----:B------:R-:W-:Y:S01]  /*9a00*/  IMAD.MOV.U32 R5, RZ, RZ, R120 ;  /* 0x000000ffff057224 */ /* 0x000fe200078e0078 */
[----:B------:R-:W2:Y:S04]  /*9a10*/  LDL R121, [R1+0x978] ;  /* 0x0009780001797983 */ /* 0x000ea80000100800 */
[----:B------:R-:W-:Y:S02]  /*9a20*/  ISETP.GE.AND P2, PT, R5, RZ, PT ;  /* 0x000000ff0500720c */ /* 0x000fe40003f46270 */
[----:B------:R-:W2:Y:S01]  /*9a30*/  LDL R5, [R1+0x99c] ;  /* 0x00099c0001057983 */ /* 0x000ea20000100800 */
[----:B------:R-:W-:Y:S01]  /*9a40*/  @!P6 IMAD.MOV R100, RZ, RZ, -R100 ;  /* 0x000000ffff64e224 */ /* 0x000fe200078e0a64 */
[----:B------:R-:W-:-:S13]  /*9a50*/  ISETP.GT.U32.AND P6, PT, R39, R64, PT ;  /* 0x000000402700720c */ /* 0x000fda0003fc4070 */
[----:B------:R-:W-:Y:S01]  /*9a60*/  @!P6 IMAD.IADD R64, R64, 0x1, -R39 ;  /* 0x000000014040e824 */ /* 0x000fe200078e0a27 */
[C---:B------:R-:W-:Y:S01]  /*9a70*/  ISETP.GT.U32.AND P6, PT, R39.reuse, R99, PT ;  /* 0x000000632700720c */ /* 0x040fe20003fc4070 */
[----:B------:R-:W-:Y:S01]  /*9a80*/  @!P0 IMAD.MOV R80, RZ, RZ, -R80 ;  /* 0x000000ffff508224 */ /* 0x000fe200078e0a50 */
[C---:B------:R-:W-:Y:S01]  /*9a90*/  ISETP.GT.U32.AND P0, PT, R39.reuse, R60, PT ;  /* 0x0000003c2700720c */ /* 0x040fe20003f04070 */
[----:B------:R-:W-:Y:S01]  /*9aa0*/  @!P5 IMAD.MOV R76, RZ, RZ, -R76 ;  /* 0x000000ffff4cd224 */ /* 0x000fe200078e0a4c */
[----:B------:R-:W-:-:S09]  /*9ab0*/  ISETP.GT.U32.AND P5, PT, R39, R56, PT ;  /* 0x000000382700720c */ /* 0x000fd20003fa4070 */
[----:B------:R-:W-:-:S05]  /*9ac0*/  @!P6 IMAD.IADD R99, R99, 0x1, -R39 ;  /* 0x000000016363e824 */ /* 0x000fca00078e0a27 */
[C---:B------:R-:W-:Y:S01]  /*9ad0*/  ISETP.GT.U32.AND P6, PT, R39.reuse, R99, PT ;  /* 0x000000632700720c */ /* 0x040fe20003fc4070 */
[----:B------:R-:W-:Y:S01]  /*9ae0*/  @!P2 IMAD.MOV R64, RZ, RZ, -R64 ;  /* 0x000000ffff40a224 */ /* 0x000fe200078e0a40 */
[C---:B------:R-:W-:Y:S01]  /*9af0*/  ISETP.GT.U32.AND P2, PT, R39.reuse, R95, PT ;  /* 0x0000005f2700720c */ /* 0x040fe20003f44070 */
[----:B------:R-:W-:Y:S02]  /*9b00*/  IMAD.MOV.U32 R120, RZ, RZ, R137 ;  /* 0x000000ffff787224 */ /* 0x000fe400078e0089 */
[--C-:B------:R-:W-:Y:S01]  /*9b10*/  @!P0 IMAD.IADD R60, R60, 0x1, -R39.reuse ;  /* 0x000000013c3c8824 */ /* 0x100fe200078e0a27 */
[C---:B------:R-:W-:Y:S01]  /*9b20*/  ISETP.GT.U32.AND P0, PT, R39.reuse, R91, PT ;  /* 0x0000005b2700720c */ /* 0x040fe20003f04070 */
[--C-:B------:R-:W-:Y:S01]  /*9b30*/  @!P5 IMAD.IADD R56, R56, 0x1, -R39.reuse ;  /* 0x000000013838d824 */ /* 0x100fe200078e0a27 */
[----:B------:R-:W-:Y:S01]  /*9b40*/  ISETP.GT.U32.AND P5, PT, R39, R87, PT ;  /* 0x000000572700720c */ /* 0x000fe20003fa4070 */
[----:B------:R-:W-:Y:S01]  /*9b50*/  IMAD.HI.U32 R32, R40, R42, RZ ;  /* 0x0000002a28207227 */ /* 0x000fe200078e00ff */
[----:B------:R-:W3:Y:S03]  /*9b60*/  LDL R137, [R1+0x958] ;  /* 0x0009580001897983 */ /* 0x000ee60000100800 */
[----:B------:R-:W-:-:S02]  /*9b70*/  @!P6 IMAD.IADD R99, R99, 0x1, -R39 ;  /* 0x000000016363e824 */ /* 0x000fc400078e0a27 */
[--C-:B------:R-:W-:Y:S02]  /*9b80*/  @!P2 IMAD.IADD R95, R95, 0x1, -R39.reuse ;  /* 0x000000015f5fa824 */ /* 0x100fe400078e0a27 */
[----:B------:R-:W-:Y:S02]  /*9b90*/  IMAD.MOV R32, RZ, RZ, -R32 ;  /* 0x000000ffff207224 */ /* 0x000fe400078e0a20 */
[----:B------:R-:W-:Y:S02]  /*9ba0*/  @!P0 IMAD.IADD R91, R91, 0x1, -R39 ;  /* 0x000000015b5b8824 */ /* 0x000fe400078e0a27 */
[----:B------:R-:W-:Y:S02]  /*9bb0*/  IMAD R42, R39, R32, R42 ;  /* 0x00000020272a7224 */ /* 0x000fe400078e022a */
[----:B------:R-:W-:Y:S02]  /*9bc0*/  IMAD.MOV.U32 R140, RZ, RZ, R141 ;  /* 0x000000ffff8c7224 */ /* 0x000fe400078e008d */
[----:B------:R-:W-:-:S02]  /*9bd0*/  @!P5 IMAD.IADD R87, R87, 0x1, -R39 ;  /* 0x000000015757d824 */ /* 0x000fc400078e0a27 */
[----:B------:R-:W-:Y:S02]  /*9be0*/  IMAD.MOV.U32 R141, RZ, RZ, R147 ;  /* 0x000000ffff8d7224 */ /* 0x000fe400078e0093 */
[----:B------:R-:W3:Y:S04]  /*9bf0*/  LDL R147, [R1+0x9a4] ;  /* 0x0009a40001937983 */ /* 0x000ee80000100800 */
[----:B------:R-:W-:Y:S01]  /*9c00*/  STL [R1+0xbf0], R42 ;  /* 0x000bf02a01007387 */ /* 0x000fe20000100800 */
[----:B--2---:R-:W-:Y:S01]  /*9c10*/  ISETP.GE.AND P6, PT, R5, RZ, PT ;  /* 0x000000ff0500720c */ /* 0x004fe20003fc6270 */
[----:B------:R-:W-:Y:S02]  /*9c20*/  IMAD.MOV.U32 R5, RZ, RZ, R120 ;  /* 0x000000ffff057224 */ /* 0x000fe400078e0078 */
[----:B------:R-:W-:-:S02]  /*9c30*/  IMAD.MOV.U32 R120, RZ, RZ, R121 ;  /* 0x000000ffff787224 */ /* 0x000fc400078e0079 */
[----:B------:R-:W-:Y:S01]  /*9c40*/  IMAD.MOV.U32 R121, RZ, RZ, R122 ;  /* 0x000000ffff797224 */ /* 0x000fe200078e007a */
[----:B------:R-:W-:Y:S01]  /*9c50*/  ISETP.GE.AND P2, PT, R5, RZ, PT ;  /* 0x000000ff0500720c */ /* 0x000fe20003f46270 */
[----:B------:R-:W-:Y:S02]  /*9c60*/  IMAD.MOV.U32 R122, RZ, RZ, R124 ;  /* 0x000000ffff7a7224 */ /* 0x000fe400078e007c */
[----:B------:R-:W-:Y:S02]  /*9c70*/  IMAD.MOV.U32 R124, RZ, RZ, R129 ;  /* 0x000000ffff7c7224 */ /* 0x000fe400078e0081 */
[----:B------:R-:W-:Y:S02]  /*9c80*/  IMAD.MOV.U32 R5, RZ, RZ, R120 ;  /* 0x000000ffff057224 */ /* 0x000fe400078e0078 */
[----:B------:R-:W-:Y:S02]  /*9c90*/  IMAD.MOV.U32 R120, RZ, RZ, R122 ;  /* 0x000000ffff787224 */ /* 0x000fe400078e007a */
[----:B------:R-:W-:Y:S01]  /*9ca0*/  IMAD.MOV.U32 R122, RZ, RZ, R124 ;  /* 0x000000ffff7a7224 */ /* 0x000fe200078e007c */
[----:B------:R-:W-:Y:S01]  /*9cb0*/  ISETP.GE.AND P0, PT, R5, RZ, PT ;  /* 0x000000ff0500720c */ /* 0x000fe20003f06270 */
[----:B------:R-:W-:Y:S01]  /*9cc0*/  IMAD.MOV.U32 R5, RZ, RZ, R120 ;  /* 0x000000ffff057224 */ /* 0x000fe200078e0078 */
[----:B------:R-:W2:Y:S01]  /*9cd0*/  LDL R124, [R1+0x968] ;  /* 0x00096800017c7983 */ /* 0x000ea20000100800 */
[----:B------:R-:W-:-:S03]  /*9ce0*/  IMAD.MOV.U32 R120, RZ, RZ, R122 ;  /* 0x000000ffff787224 */ /* 0x000fc600078e007a */
[----:B------:R-:W-:Y:S01]  /*9cf0*/  ISETP.GE.AND P5, PT, R5, RZ, PT ;  /* 0x000000ff0500720c */ /* 0x000fe20003fa6270 */
[----:B------:R-:W-:Y:S01]  /*9d00*/  IMAD.MOV.U32 R5, RZ, RZ, R120 ;  /* 0x000000ffff057224 */ /* 0x000fe200078e0078 */
[----:B------:R-:W3:Y:S01]  /*9d10*/  LDL R122, [R1+0x948] ;  /* 0x00094800017a7983 */ /* 0x000ee20000100800 */
[----:B------:R-:W-:-:S03]  /*9d20*/  IMAD.MOV.U32 R120, RZ, RZ, R121 ;  /* 0x000000ffff787224 */ /* 0x000fc600078e0079 */
[----:B------:R-:W3:Y:S01]  /*9d30*/  LDL R121, [R1+0x918] ;  /* 0x0009180001797983 */ /* 0x000ee20000100800 */
[----:B------:R-:W-:Y:S02]  /*9d40*/  IMAD.MOV.U32 R129, RZ, RZ, R131 ;  /* 0x000000ffff817224 */ /* 0x000fe400078e0083 */
[----:B----4-:R-:W-:Y:S02]  /*9d50*/  IMAD.MOV.U32 R131, RZ, RZ, R133 ;  /* 0x000000ffff837224 */ /* 0x010fe400078e0085 */
[----:B------:R-:W-:Y:S02]  /*9d60*/  IMAD.MOV.U32 R133, RZ, RZ, R134 ;  /* 0x000000ffff857224 */ /* 0x000fe400078e0086 */
[----:B------:R-:W4:Y:S01]  /*9d70*/  LDL R134, [R1+0x980] ;  /* 0x0009800001867983 */ /* 0x000f220000100800 */
[----:B------:R-:W-:Y:S01]  /*9d80*/  @!P3 IMAD.MOV R72, RZ, RZ, -R72 ;  /* 0x000000ffff48b224 */ /* 0x000fe200078e0a48 */
[C---:B------:R-:W-:Y:S01]  /*9d90*/  ISETP.GT.U32.AND P3, PT, R39.reuse, R53, PT ;  /* 0x000000352700720c */ /* 0x040fe20003f64070 */
[----:B------:R-:W-:Y:S01]  /*9da0*/  @!P4 IMAD.MOV R68, RZ, RZ, -R68 ;  /* 0x000000ffff44c224 */ /* 0x000fe200078e0a44 */
[----:B------:R-:W-:-:S11]  /*9db0*/  ISETP.GT.U32.AND P4, PT, R39, R50, PT ;  /* 0x000000322700720c */ /* 0x000fd60003f84070 */
[--C-:B------:R-:W-:Y:S01]  /*9dc0*/  @!P3 IMAD.IADD R53, R53, 0x1, -R39.reuse ;  /* 0x000000013535b824 */ /* 0x100fe200078e0a27 */
[C---:B------:R-:W-:Y:S01]  /*9dd0*/  ISETP.GT.U32.AND P3, PT, R39.reuse, R83, PT ;  /* 0x000000532700720c */ /* 0x040fe20003f64070 */
[----:B------:R-:W-:Y:S01]  /*9de0*/  @!P4 IMAD.IADD R50, R50, 0x1, -R39 ;  /* 0x000000013232c824 */ /* 0x000fe200078e0a27 */
[C---:B------:R-:W-:Y:S01]  /*9df0*/  ISETP.GT.U32.AND P4, PT, R39.reuse, R79, PT ;  /* 0x0000004f2700720c */ /* 0x040fe20003f84070 */
[----:B------:R-:W-:Y:S01]  /*9e00*/  @!P0 IMAD.MOV R53, RZ, RZ, -R53 ;  /* 0x000000ffff358224 */ /* 0x000fe200078e0a35 */
[----:B------:R-:W-:-:S09]  /*9e10*/  ISETP.GT.U32.AND P0, PT, R39, R87, PT ;  /* 0x000000572700720c */ /* 0x000fd20003f04070 */
[--C-:B------:R-:W-:Y:S01]  /*9e20*/  @!P3 IMAD.IADD R83, R83, 0x1, -R39.reuse ;  /* 0x000000015353b824 */ /* 0x100fe200078e0a27 */
[----:B------:R-:W-:Y:S01]  /*9e30*/  ISETP.GE.AND P3, PT, R5, RZ, PT ;  /* 0x000000ff0500720c */ /* 0x000fe20003f66270 */
[--C-:B------:R-:W-:Y:S01]  /*9e40*/  @!P4 IMAD.IADD R79, R79, 0x1, -R39.reuse ;  /* 0x000000014f4fc824 */ /* 0x100fe200078e0a27 */
[C---:B------:R-:W-:Y:S01]  /*9e50*/  ISETP.GT.U32.AND P4, PT, R39.reuse, R95, PT ;  /* 0x0000005f2700720c */ /* 0x040fe20003f84070 */
[----:B------:R-:W-:Y:S01]  /*9e60*/  @!P5 IMAD.MOV R50, RZ, RZ, -R50 ;  /* 0x000000ffff32d224 */ /* 0x000fe200078e0a32 */
[C---:B------:R-:W-:Y:S01]  /*9e70*/  ISETP.GT.U32.AND P5, PT, R39.reuse, R83, PT ;  /* 0x000000532700720c */ /* 0x040fe20003fa4070 */
[----:B------:R-:W-:Y:S01]  /*9e80*/  @!P2 IMAD.MOV R56, RZ, RZ, -R56 ;  /* 0x000000ffff38a224 */ /* 0x000fe200078e0a38 */
[----:B------:R-:W-:Y:S01]  /*9e90*/  ISETP.GT.U32.AND P2, PT, R39, R91, PT ;  /* 0x0000005b2700720c */ /* 0x000fe20003f44070 */
[----:B------:R-:W-:Y:S01]  /*9ea0*/  @!P0 IMAD.IADD R87, R87, 0x1, -R39 ;  /* 0x0000000157578824 */ /* 0x000fe200078e0a27 */
[----:B------:R-:W-:-:S05]  /*9eb0*/  ISETP.GT.U32.AND P0, PT, R39, R63, PT ;  /* 0x0000003f2700720c */ /* 0x000fca0003f04070 */
[----:B------:R-:W-:Y:S01]  /*9ec0*/  @!P3 IMAD.MOV R99, RZ, RZ, -R99 ;  /* 0x000000ffff63b224 */ /* 0x000fe200078e0a63 */
[----:B------:R-:W-:Y:S01]  /*9ed0*/  ISETP.GT.U32.AND P3, PT, R39, R75, PT ;  /* 0x0000004b2700720c */ /* 0x000fe20003f64070 */
[--C-:B------:R-:W-:Y:S01]  /*9ee0*/  @!P4 IMAD.IADD R95, R95, 0x1, -R39.reuse ;  /* 0x000000015f5fc824 */ /* 0x100fe200078e0a27 */
[C---:B------:R-:W-:Y:S01]  /*9ef0*/  ISETP.GT.U32.AND P4, PT, R39.reuse, R71, PT ;  /* 0x000000472700720c */ /* 0x040fe20003f84070 */
[----:B------:R-:W-:Y:S01]  /*9f00*/  @!P6 IMAD.MOV R60, RZ, RZ, -R60 ;  /* 0x000000ffff3ce224 */ /* 0x000fe200078e0a3c */
[----:B------:R-:W-:Y:S01]  /*9f10*/  ISETP.GT.U32.AND P6, PT, R39, R79, PT ;  /* 0x0000004f2700720c */ /* 0x000fe20003fc4070 */
[--C-:B------:R-:W-:Y:S02]  /*9f20*/  @!P5 IMAD.IADD R83, R83, 0x1, -R39.reuse ;  /* 0x000000015353d824 */ /* 0x100fe400078e0a27 */
[--C-:B------:R-:W-:Y:S01]  /*9f30*/  @!P2 IMAD.IADD R91, R91, 0x1, -R39.reuse ;  /* 0x000000015b5ba824 */ /* 0x100fe200078e0a27 */
[----:B------:R-:W-:Y:S01]  /*9f40*/  ISETP.GT.U32.AND P2, PT, R39, R67, PT ;  /* 0x000000432700720c */ /* 0x000fe20003f44070 */
[----:B------:R-:W-:-:S04]  /*9f50*/  @!P0 IMAD.IADD R63, R63, 0x1, -R39 ;  /* 0x000000013f3f8824 */ /* 0x000fc800078e0a27 */
[--C-:B------:R-:W-:Y:S01]  /*9f60*/  @!P3 IMAD.IADD R75, R75, 0x1, -R39.reuse ;  /* 0x000000014b4bb824 */ /* 0x100fe200078e0a27 */
[----:B------:R-:W-:Y:S01]  /*9f70*/  ISETP.GE.AND P3, PT, R120, RZ, PT ;  /* 0x000000ff7800720c */ /* 0x000fe20003f66270 */
[--C-:B------:R-:W-:Y:S02]  /*9f80*/  @!P4 IMAD.IADD R71, R71, 0x1, -R39.reuse ;  /* 0x000000014747c824 */ /* 0x100fe400078e0a27 */
[----:B------:R-:W-:-:S04]  /*9f90*/  @!P6 IMAD.IADD R79, R79, 0x1, -R39 ;  /* 0x000000014f4fe824 */ /* 0x000fc800078e0a27 */
[----:B------:R-:W-:-:S06]  /*9fa0*/  @!P2 IMAD.IADD R67, R67, 0x1, -R39 ;  /* 0x000000014343a824 */ /* 0x000fcc00078e0a27 */
[----:B------:R-:W-:Y:S01]  /*9fb0*/  @!P3 IMAD.MOV R91, RZ, RZ, -R91 ;  /* 0x000000ffff5bb224 */ /* 0x000fe200078e0a5b */
[C---:B------:R-:W-:Y:S02]  /*9fc0*/  ISETP.GT.U32.AND P3, PT, R39.reuse, R71, PT ;  /* 0x000000472700720c */ /* 0x040fe40003f64070 */
[----:B------:R-:W-:-:S11]  /*9fd0*/  ISETP.GT.U32.AND P6, PT, R39, R59, PT ;  /* 0x0000003b2700720c */ /* 0x000fd60003fc4070 */
[--C-:B------:R-:W-:Y:S01]  /*9fe0*/  @!P3 IMAD.IADD R71, R71, 0x1, -R39.reuse ;  /* 0x000000014747b824 */ /* 0x100fe200078e0a27 */
[----:B------:R-:W-:Y:S01]  /*9ff0*/  ISETP.GT.U32.AND P3, PT, R39, R49, PT ;  /* 0x000000312700720c */ /* 0x000fe20003f64070 */
[----:B------:R-:W-:-:S05]  /*a000*/  @!P6 IMAD.IADD R59, R59, 0x1, -R39 ;  /* 0x000000013b3be824 */ /* 0x000fca00078e0a27 */
[----:B------:R-:W-:-:S07]  /*a010*/  ISETP.GT.U32.AND P6, PT, R39, R59, PT ;  /* 0x0000003b2700720c */ /* 0x000fce0003fc4070 */
[----:B------:R-:W-:Y:S01]  /*a020*/  @!P3 IMAD.IADD R49, R49, 0x1, -R39 ;  /* 0x000000013131b824 */ /* 0x000fe200078e0a27 */
[----:B------:R-:W-:-:S05]  /*a030*/  ISETP.GE.AND P3, PT, R131, RZ, PT ;  /* 0x000000ff8300720c */ /* 0x000fca0003f66270 */
[----:B------:R-:W-:Y:S01]  /*a040*/  @!P6 IMAD.IADD R59, R59, 0x1, -R39 ;  /* 0x000000013b3be824 */ /* 0x000fe200078e0a27 */
[----:B------:R-:W-:Y:S02]  /*a050*/  ISETP.GE.AND P6, PT, R127, RZ, PT ;  /* 0x000000ff7f00720c */ /* 0x000fe40003fc6270 */
[----:B--2---:R-:W-:Y:S01]  /*a060*/  ISETP.GE.AND P0, PT, R124, RZ, PT ;  /* 0x000000ff7c00720c */ /* 0x004fe20003f06270 */
[----:B---3--:R-:W-:-:S05]  /*a070*/  IMAD.MOV.U32 R5, RZ, RZ, R121 ;  /* 0x000000ffff057224 */ /* 0x008fca00078e0079 */
[----:B------:R-:W-:Y:S01]  /*a080*/  ISETP.GE.AND P5, PT, R5, RZ, PT ;  /* 0x000000ff0500720c */ /* 0x000fe20003fa6270 */
[----:B------:R-:W-:-:S05]  /*a090*/  IMAD.MOV.U32 R121, RZ, RZ, R128 ;  /* 0x000000ffff797224 */ /* 0x000fca00078e0080 */
[----:B------:R-:W-:Y:S01]  /*a0a0*/  ISETP.GE.AND P4, PT, R121, RZ, PT ;  /* 0x000000ff7900720c */ /* 0x000fe20003f86270 */
[----:B------:R-:W-:Y:S01]  /*a0b0*/  @!P0 IMAD.MOV R79, RZ, RZ, -R79 ;  /* 0x000000ffff4f8224 */ /* 0x000fe200078e0a4f */
[----:B------:R-:W-:-:S05]  /*a0c0*/  ISETP.GE.AND P2, PT, R122, RZ, PT ;  /* 0x000000ff7a00720c */ /* 0x000fca0003f46270 */
[----:B------:R-:W-:Y:S01]  /*a0d0*/  @!P5 IMAD.MOV R95, RZ, RZ, -R95 ;  /* 0x000000ffff5fd224 */ /* 0x000fe200078e0a5f */
[C---:B------:R-:W-:Y:S02]  /*a0e0*/  ISETP.GT.U32.AND P5, PT, R39.reuse, R75, PT ;  /* 0x0000004b2700720c */ /* 0x040fe40003fa4070 */
[----:B------:R-:W-:-:S03]  /*a0f0*/  ISETP.GT.U32.AND P0, PT, R39, R55, PT ;  /* 0x000000372700720c */ /* 0x000fc60003f04070 */
[----:B------:R-:W-:Y:S01]  /*a100*/  @!P4 IMAD.MOV R87, RZ, RZ, -R87 ;  /* 0x000000ffff57c224 */ /* 0x000fe200078e0a57 */
[----:B------:R-:W-:Y:S01]  /*a110*/  ISETP.GT.U32.AND P4, PT, R39, R67, PT ;  /* 0x000000432700720c */ /* 0x000fe20003f84070 */
[----:B------:R-:W-:Y:S02]  /*a120*/  IMAD.MOV.U32 R128, RZ, RZ, R149 ;  /* 0x000000ffff807224 */ /* 0x000fe400078e0095 */
[----:B------:R-:W-:-:S04]  /*a130*/  @!P2 IMAD.MOV R83, RZ, RZ, -R83 ;  /* 0x000000ffff53a224 */ /* 0x000fc800078e0a53 */
[--C-:B------:R-:W-:Y:S01]  /*a140*/  @!P5 IMAD.IADD R75, R75, 0x1, -R39.reuse ;  /* 0x000000014b4bd824 */ /* 0x100fe200078e0a27 */
[----:B------:R-:W-:Y:S01]  /*a150*/  ISETP.GT.U32.AND P5, PT, R39, R52, PT ;  /* 0x000000342700720c */ /* 0x000fe20003fa4070 */
[--C-:B------:R-:W-:Y:S01]  /*a160*/  @!P0 IMAD.IADD R55, R55, 0x1, -R39.reuse ;  /* 0x0000000137378824 */ /* 0x100fe200078e0a27 */
[----:B------:R-:W-:Y:S02]  /*a170*/  ISETP.GT.U32.AND P2, PT, R39, R63, PT ;  /* 0x0000003f2700720c */ /* 0x000fe40003f44070 */
[----:B------:R-:W-:Y:S01]  /*a180*/  ISETP.GE.AND P0, PT, R128, RZ, PT ;  /* 0x000000ff8000720c */ /* 0x000fe20003f06270 */
[----:B------:R-:W-:Y:S01]  /*a190*/  @!P4 IMAD.IADD R67, R67, 0x1, -R39 ;  /* 0x000000014343c824 */ /* 0x000fe200078e0a27 */
[----:B------:R-:W-:-:S07]  /*a1a0*/  ISETP.GT.U32.AND P4, PT, R39, R98, PT ;  /* 0x000000622700720c */ /* 0x000fce0003f84070 */
[--C-:B------:R-:W-:Y:S01]  /*a1b0*/  @!P5 IMAD.IADD R52, R52, 0x1, -R39.reuse ;  /* 0x000000013434d824 */ /* 0x100fe200078e0a27 */
[----:B------:R-:W-:Y:S01]  /*a1c0*/  ISETP.GE.AND P5, PT, R129, RZ, PT ;  /* 0x000000ff8100720c */ /* 0x000fe20003fa6270 */
[----:B------:R-:W-:Y:S01]  /*a1d0*/  @!P2 IMAD.IADD R63, R63, 0x1, -R39 ;  /* 0x000000013f3fa824 */ /* 0x000fe200078e0a27 */
[C---:B------:R-:W-:Y:S01]  /*a1e0*/  ISETP.GT.U32.AND P2, PT, R39.reuse, R94, PT ;  /* 0x0000005e2700720c */ /* 0x040fe20003f44070 */
[----:B------:R-:W-:Y:S01]  /*a1f0*/  @!P0 IMAD.MOV R71, RZ, RZ, -R71 ;  /* 0x000000ffff478224 */ /* 0x000fe200078e0a47 */
[----:B------:R-:W-:Y:S01]  /*a200*/  ISETP.GT.U32.AND P0, PT, R39, R52, PT ;  /* 0x000000342700720c */ /* 0x000fe20003f04070 */
[----:B------:R-:W-:Y:S01]  /*a210*/  @!P4 IMAD.IADD R98, R98, 0x1, -R39 ;  /* 0x000000016262c824 */ /* 0x000fe200078e0a27 */
[----:B------:R-:W-:Y:S01]  /*a220*/  ISETP.GE.AND P4, PT, R133, RZ, PT ;  /* 0x000000ff8500720c */ /* 0x000fe20003f86270 */
[----:B------:R-:W-:-:S03]  /*a230*/  @!P3 IMAD.MOV R63, RZ, RZ, -R63 ;  /* 0x000000ffff3fb224 */ /* 0x000fc600078e0a3f */
[----:B------:R-:W-:-:S03]  /*a240*/  ISETP.GT.U32.AND P3, PT, R39, R98, PT ;  /* 0x000000622700720c */ /* 0x000fc60003f64070 */
[----:B------:R-:W-:Y:S01]  /*a250*/  @!P5 IMAD.MOV R67, RZ, RZ, -R67 ;  /* 0x000000ffff43d224 */ /* 0x000fe200078e0a43 */
[C---:B------:R-:W-:Y:S01]  /*a260*/  ISETP.GT.U32.AND P5, PT, R39.reuse, R49, PT ;  /* 0x000000312700720c */ /* 0x040fe20003fa4070 */
[--C-:B------:R-:W-:Y:S01]  /*a270*/  @!P2 IMAD.IADD R94, R94, 0x1, -R39.reuse ;  /* 0x000000015e5ea824 */ /* 0x100fe200078e0a27 */
[C---:B------:R-:W-:Y:S01]  /*a280*/  ISETP.GT.U32.AND P2, PT, R39.reuse, R55, PT ;  /* 0x000000372700720c */ /* 0x040fe20003f44070 */
[----:B------:R-:W-:Y:S01]  /*a290*/  @!P0 IMAD.IADD R52, R52, 0x1, -R39 ;  /* 0x0000000134348824 */ /* 0x000fe200078e0a27 */
[C---:B------:R-:W-:Y:S01]  /*a2a0*/  ISETP.GT.U32.AND P0, PT, R39.reuse, R82, PT ;  /* 0x000000522700720c */ /* 0x040fe20003f04070 */
[----:B------:R-:W-:Y:S01]  /*a2b0*/  @!P4 IMAD.MOV R59, RZ, RZ, -R59 ;  /* 0x000000ffff3bc224 */ /* 0x000fe200078e0a3b */
[----:B------:R-:W-:Y:S01]  /*a2c0*/  ISETP.GT.U32.AND P4, PT, R39, R90, PT ;  /* 0x0000005a2700720c */ /* 0x000fe20003f84070 */
[----:B------:R-:W-:Y:S02]  /*a2d0*/  @!P6 IMAD.MOV R75, RZ, RZ, -R75 ;  /* 0x000000ffff4be224 */ /* 0x000fe400078e0a4b */
[----:B------:R-:W-:Y:S01]  /*a2e0*/  @!P3 IMAD.IADD R98, R98, 0x1, -R39 ;  /* 0x000000016262b824 */ /* 0x000fe200078e0a27 */
[----:B----4-:R-:W-:-:S03]  /*a2f0*/  ISETP.GE.AND P3, PT, R134, RZ, PT ;  /* 0x000000ff8600720c */ /* 0x010fc60003f66270 */
[--C-:B------:R-:W-:Y:S01]  /*a300*/  @!P5 IMAD.IADD R49, R49, 0x1, -R39.reuse ;  /* 0x000000013131d824 */ /* 0x100fe200078e0a27 */
[C---:B------:R-:W-:Y:S02]  /*a310*/  ISETP.GT.U32.AND P5, PT, R39.reuse, R78, PT ;  /* 0x0000004e2700720c */ /* 0x040fe40003fa4070 */
[----:B------:R-:W-:Y:S01]  /*a320*/  ISETP.GT.U32.AND P6, PT, R39, R94, PT ;  /* 0x0000005e2700720c */ /* 0x000fe20003fc4070 */
[--C-:B------:R-:W-:Y:S01]  /*a330*/  @!P2 IMAD.IADD R55, R55, 0x1, -R39.reuse ;  /* 0x000000013737a824 */ /* 0x100fe200078e0a27 */
[----:B------:R-:W-:Y:S01]  /*a340*/  ISETP.GT.U32.AND P2, PT, R39, R86, PT ;  /* 0x000000562700720c */ /* 0x000fe20003f44070 */
[--C-:B------:R-:W-:Y:S01]  /*a350*/  @!P0 IMAD.IADD R82, R82, 0x1, -R39.reuse ;  /* 0x0000000152528824 */ /* 0x100fe200078e0a27 */
[----:B------:R-:W-:Y:S01]  /*a360*/  ISETP.GE.AND P0, PT, R140, RZ, PT ;  /* 0x000000ff8c00720c */ /* 0x000fe20003f06270 */
[----:B------:R-:W-:Y:S01]  /*a370*/  @!P4 IMAD.IADD R90, R90, 0x1, -R39 ;  /* 0x000000015a5ac824 */ /* 0x000fe200078e0a27 */
[----:B------:R-:W-:Y:S01]  /*a380*/  ISETP.GE.AND P4, PT, R136, RZ, PT ;  /* 0x000000ff8800720c */ /* 0x000fe20003f86270 */
[----:B------:R-:W-:-:S03]  /*a390*/  @!P3 IMAD.MOV R55, RZ, RZ, -R55 ;  /* 0x000000ffff37b224 */ /* 0x000fc600078e0a37 */
[----:B------:R-:W-:Y:S01]  /*a3a0*/  ISETP.GT.U32.AND P3, PT, R39, R90, PT ;  /* 0x0000005a2700720c */ /* 0x000fe20003f64070 */
[--C-:B------:R-:W-:Y:S01]  /*a3b0*/  @!P5 IMAD.IADD R78, R78, 0x1, -R39.reuse ;  /* 0x000000014e4ed824 */ /* 0x100fe200078e0a27 */
[----:B------:R-:W-:Y:S01]  /*a3c0*/  ISETP.GE.AND P5, PT, R141, RZ, PT ;  /* 0x000000ff8d00720c */ /* 0x000fe20003fa6270 */
[--C-:B------:R-:W-:Y:S01]  /*a3d0*/  @!P6 IMAD.IADD R94, R94, 0x1, -R39.reuse ;  /* 0x000000015e5ee824 */ /* 0x100fe200078e0a27 */
[----:B------:R-:W-:Y:S01]  /*a3e0*/  ISETP.GT.U32.AND P6, PT, R39, R74, PT ;  /* 0x0000004a2700720c */ /* 0x000fe20003fc4070 */
[----:B------:R-:W-:Y:S01]  /*a3f0*/  @!P2 IMAD.IADD R86, R86, 0x1, -R39 ;  /* 0x000000015656a824 */ /* 0x000fe200078e0a27 */
[----:B------:R-:W-:Y:S01]  /*a400*/  ISETP.GE.AND P2, PT, R137, RZ, PT ;  /* 0x000000ff8900720c */ /* 0x000fe20003f46270 */
[----:B------:R-:W-:Y:S01]  /*a410*/  @!P0 IMAD.MOV R98, RZ, RZ, -R98 ;  /* 0x000000ffff628224 */ /* 0x000fe200078e0a62 */
[C---:B------:R-:W-:Y:S01]  /*a420*/  ISETP.GT.U32.AND P0, PT, R39.reuse, R78, PT ;  /* 0x0000004e2700720c */ /* 0x040fe20003f04070 */
[----:B------:R-:W-:Y:S01]  /*a430*/  @!P4 IMAD.MOV R52, RZ, RZ, -R52 ;  /* 0x000000ffff34c224 */ /* 0x000fe200078e0a34 */
[----:B------:R-:W-:-:S03]  /*a440*/  ISETP.GT.U32.AND P4, PT, R39, R86, PT ;  /* 0x000000562700720c */ /* 0x000fc60003f84070 */
[--C-:B------:R-:W-:Y:S01]  /*a450*/  @!P3 IMAD.IADD R90, R90, 0x1, -R39.reuse ;  /* 0x000000015a5ab824 */ /* 0x100fe200078e0a27 */
[C---:B------:R-:W-:Y:S01]  /*a460*/  ISETP.GT.U32.AND P3, PT, R39.reuse, R66, PT ;  /* 0x000000422700720c */ /* 0x040fe20003f64070 */
[----:B------:R-:W-:Y:S01]  /*a470*/  @!P5 IMAD.MOV R94, RZ, RZ, -R94 ;  /* 0x000000ffff5ed224 */ /* 0x000fe200078e0a5e */
[C---:B------:R-:W-:Y:S01]  /*a480*/  ISETP.GT.U32.AND P5, PT, R39.reuse, R70, PT ;  /* 0x000000462700720c */ /* 0x040fe20003fa4070 */
[----:B------:R-:W-:Y:S02]  /*a490*/  @!P6 IMAD.IADD R74, R74, 0x1, -R39 ;  /* 0x000000014a4ae824 */ /* 0x000fe400078e0a27 */
[----:B------:R-:W-:Y:S01]  /*a4a0*/  @!P2 IMAD.MOV R49, RZ, RZ, -R49 ;  /* 0x000000ffff31a224 */ /* 0x000fe200078e0a31 */
[C---:B------:R-:W-:Y:S01]  /*a4b0*/  ISETP.GT.U32.AND P2, PT, R39.reuse, R82, PT ;  /* 0x000000522700720c */ /* 0x040fe20003f44070 */
[--C-:B------:R-:W-:Y:S01]  /*a4c0*/  @!P0 IMAD.IADD R78, R78, 0x1, -R39.reuse ;  /* 0x000000014e4e8824 */ /* 0x100fe200078e0a27 */
[C---:B------:R-:W-:Y:S02]  /*a4d0*/  ISETP.GT.U32.AND P0, PT, R39.reuse, R54, PT ;  /* 0x000000362700720c */ /* 0x040fe40003f04070 */
[C---:B------:R-:W-:Y:S01]  /*a4e0*/  ISETP.GT.U32.AND P6, PT, R39.reuse, R74, PT ;  /* 0x0000004a2700720c */ /* 0x040fe20003fc4070 */
[--C-:B------:R-:W-:Y:S01]  /*a4f0*/  @!P4 IMAD.IADD R86, R86, 0x1, -R39.reuse ;  /* 0x000000015656c824 */ /* 0x100fe200078e0a27 */
[----:B------:R-:W-:Y:S01]  /*a500*/  ISETP.GT.U32.AND P4, PT, R39, R62, PT ;  /* 0x0000003e2700720c */ /* 0x000fe20003f84070 */
[--C-:B------:R-:W-:Y:S01]  /*a510*/  @!P3 IMAD.IADD R66, R66, 0x1, -R39.reuse ;  /* 0x000000014242b824 */ /* 0x100fe200078e0a27 */
[----:B------:R-:W-:Y:S01]  /*a520*/  ISETP.GE.AND P3, PT, R144, RZ, PT ;  /* 0x000000ff9000720c */ /* 0x000fe20003f66270 */
[----:B------:R-:W-:Y:S01]  /*a530*/  @!P5 IMAD.IADD R70, R70, 0x1, -R39 ;  /* 0x000000014646d824 */ /* 0x000fe200078e0a27 */
[----:B------:R-:W-:-:S03]  /*a540*/  ISETP.GE.AND P5, PT, R143, RZ, PT ;  /* 0x000000ff8f00720c */ /* 0x000fc60003fa6270 */
[--C-:B------:R-:W-:Y:S01]  /*a550*/  @!P2 IMAD.IADD R82, R82, 0x1, -R39.reuse ;  /* 0x000000015252a824 */ /* 0x100fe200078e0a27 */
[C---:B------:R-:W-:Y:S01]  /*a560*/  ISETP.GT.U32.AND P2, PT, R39.reuse, R58, PT ;  /* 0x0000003a2700720c */ /* 0x040fe20003f44070 */
[--C-:B------:R-:W-:Y:S01]  /*a570*/  @!P0 IMAD.IADD R54, R54, 0x1, -R39.reuse ;  /* 0x0000000136368824 */ /* 0x100fe200078e0a27 */
[----:B------:R-:W-:Y:S01]  /*a580*/  ISETP.GT.U32.AND P0, PT, R39, R70, PT ;  /* 0x000000462700720c */ /* 0x000fe20003f04070 */
[--C-:B------:R-:W-:Y:S01]  /*a590*/  @!P6 IMAD.IADD R74, R74, 0x1, -R39.reuse ;  /* 0x000000014a4ae824 */ /* 0x100fe200078e0a27 */
[----:B------:R-:W-:Y:S01]  /*a5a0*/  ISETP.GE.AND P6, PT, R142, RZ, PT ;  /* 0x000000ff8e00720c */ /* 0x000fe20003fc6270 */
[----:B------:R-:W-:Y:S01]  /*a5b0*/  @!P4 IMAD.IADD R62, R62, 0x1, -R39 ;  /* 0x000000013e3ec824 */ /* 0x000fe200078e0a27 */
[----:B------:R-:W-:Y:S01]  /*a5c0*/  ISETP.GE.AND P4, PT, R145, RZ, PT ;  /* 0x000000ff9100720c */ /* 0x000fe20003f86270 */
[----:B------:R-:W-:Y:S02]  /*a5d0*/  @!P3 IMAD.MOV R82, RZ, RZ, -R82 ;  /* 0x000000ffff52b224 */ /* 0x000fe400078e0a52 */
[----:B------:R-:W-:Y:S01]  /*a5e0*/  @!P5 IMAD.MOV R86, RZ, RZ, -R86 ;  /* 0x000000ffff56d224 */ /* 0x000fe200078e0a56 */
[----:B------:R-:W-:-:S02]  /*a5f0*/  ISETP.GT.U32.AND P5, PT, R39, R66, PT ;  /* 0x000000422700720c */ /* 0x000fc40003fa4070 */
[----:B------:R-:W-:Y:S01]  /*a600*/  ISETP.GT.U32.AND P3, PT, R39, R62, PT ;  /* 0x0000003e2700720c */ /* 0x000fe20003f64070 */
[--C-:B------:R-:W-:Y:S01]  /*a610*/  @!P2 IMAD.IADD R58, R58, 0x1, -R39.reuse ;  /* 0x000000013a3aa824 */ /* 0x100fe200078e0a27 */
[----:B------:R-:W-:Y:S01]  /*a620*/  ISETP.GE.AND P2, PT, R147, RZ, PT ;  /* 0x000000ff9300720c */ /* 0x000fe20003f46270 */
[----:B------:R-:W-:Y:S01]  /*a630*/  @!P0 IMAD.IADD R70, R70, 0x1, -R39 ;  /* 0x0000000146468824 */ /* 0x000fe200078e0a27 */
[C---:B------:R-:W-:Y:S01]  /*a640*/  ISETP.GT.U32.AND P0, PT, R39.reuse, R48, PT ;  /* 0x000000302700720c */ /* 0x040fe20003f04070 */
[----:B------:R-:W-:Y:S01]  /*a650*/  @!P6 IMAD.MOV R90, RZ, RZ, -R90 ;  /* 0x000000ffff5ae224 */ /* 0x000fe200078e0a5a */
[C---:B------:R-:W-:Y:S01]  /*a660*/  ISETP.GT.U32.AND P6, PT, R39.reuse, R54, PT ;  /* 0x000000362700720c */ /* 0x040fe20003fc4070 */
[----:B------:R-:W-:Y:S01]  /*a670*/  @!P4 IMAD.MOV R78, RZ, RZ, -R78 ;  /* 0x000000ffff4ec224 */ /* 0x000fe200078e0a4e */
[----:B------:R-:W-:-:S03]  /*a680*/  ISETP.GT.U32.AND P4, PT, R39, R58, PT ;  /* 0x0000003a2700720c */ /* 0x000fc60003f84070 */
[--C-:B------:R-:W-:Y:S01]  /*a690*/  @!P5 IMAD.IADD R66, R66, 0x1, -R39.reuse ;  /* 0x000000014242d824 */ /* 0x100fe200078e0a27 */
[C---:B------:R-:W-:Y:S01]  /*a6a0*/  ISETP.GT.U32.AND P5, PT, R39.reuse, R97, PT ;  /* 0x000000612700720c */ /* 0x040fe20003fa4070 */
[--C-:B------:R-:W-:Y:S01]  /*a6b0*/  @!P3 IMAD.IADD R62, R62, 0x1, -R39.reuse ;  /* 0x000000013e3eb824 */ /* 0x100fe200078e0a27 */
[C---:B------:R-:W-:Y:S01]  /*a6c0*/  ISETP.GT.U32.AND P3, PT, R39.reuse, R93, PT ;  /* 0x0000005d2700720c */ /* 0x040fe20003f64070 */
[----:B------:R-:W-:Y:S01]  /*a6d0*/  @!P2 IMAD.MOV R74, RZ, RZ, -R74 ;  /* 0x000000ffff4aa224 */ /* 0x000fe200078e0a4a */
[C---:B------:R-:W-:Y:S01]  /*a6e0*/  ISETP.GT.U32.AND P2, PT, R39.reuse, R51, PT ;  /* 0x000000332700720c */ /* 0x040fe20003f44070 */
[--C-:B------:R-:W-:Y:S01]  /*a6f0*/  @!P0 IMAD.IADD R48, R48, 0x1, -R39.reuse ;  /* 0x0000000130308824 */ /* 0x100fe200078e0a27 */
[----:B------:R-:W-:Y:S01]  /*a700*/  ISETP.GE.AND P0, PT, R152, RZ, PT ;  /* 0x000000ff9800720c */ /* 0x000fe20003f06270 */
[--C-:B------:R-:W-:Y:S01]  /*a710*/  @!P6 IMAD.IADD R54, R54, 0x1, -R39.reuse ;  /* 0x000000013636e824 */ /* 0x100fe200078e0a27 */
[----:B------:R-:W-:Y:S01]  /*a720*/  ISETP.GT.U32.AND P6, PT, R39, R89, PT ;  /* 0x000000592700720c */ /* 0x000fe20003fc4070 */
[----:B------:R-:W-:Y:S01]  /*a730*/  @!P4 IMAD.IADD R58, R58, 0x1, -R39 ;  /* 0x000000013a3ac824 */ /* 0x000fe200078e0a27 */
[----:B------:R-:W-:-:S03]  /*a740*/  ISETP.GE.AND P4, PT, R148, RZ, PT ;  /* 0x000000ff9400720c */ /* 0x000fc60003f86270 */
[--C-:B------:R-:W-:Y:S02]  /*a750*/  @!P5 IMAD.IADD R97, R97, 0x1, -R39.reuse ;  /* 0x000000016161d824 */ /* 0x100fe400078e0a27 */
[--C-:B------:R-:W-:Y:S01]  /*a760*/  @!P3 IMAD.IADD R93, R93, 0x1, -R39.reuse ;  /* 0x000000015d5db824 */ /* 0x100fe200078e0a27 */
[----:B------:R-:W-:Y:S01]  /*a770*/  ISETP.GE.AND P3, PT, R154, RZ, PT ;  /* 0x000000ff9a00720c */ /* 0x000fe20003f66270 */
[--C-:B------:R-:W-:Y:S01]  /*a780*/  @!P2 IMAD.IADD R51, R51, 0x1, -R39.reuse ;  /* 0x000000013333a824 */ /* 0x100fe200078e0a27 */
[----:B------:R-:W-:Y:S01]  /*a790*/  ISETP.GE.AND P2, PT, R151, RZ, PT ;  /* 0x000000ff9700720c */ /* 0x000fe20003f46270 */
[----:B------:R-:W-:Y:S01]  /*a7a0*/  @!P0 IMAD.MOV R62, RZ, RZ, -R62 ;  /* 0x000000ffff3e8224 */ /* 0x000fe200078e0a3e */
[----:B------:R-:W-:Y:S01]  /*a7b0*/  ISETP.GT.U32.AND P0, PT, R39, R97, PT ;  /* 0x000000612700720c */ /* 0x000fe20003f04070 */
[----:B------:R-:W-:Y:S02]  /*a7c0*/  @!P6 IMAD.IADD R89, R89, 0x1, -R39 ;  /* 0x000000015959e824 */ /* 0x000fe400078e0a27 */
[----:B------:R-:W-:Y:S01]  /*a7d0*/  @!P4 IMAD.MOV R70, RZ, RZ, -R70 ;  /* 0x000000ffff46c224 */ /* 0x000fe200078e0a46 */
[----:B------:R-:W-:-:S02]  /*a7e0*/  ISETP.GT.U32.AND P4, PT, R39, R51, PT ;  /* 0x000000332700720c */ /* 0x000fc40003f84070 */
[----:B------:R-:W-:-:S03]  /*a7f0*/  ISETP.GT.U32.AND P6, PT, R39, R89, PT ;  /* 0x000000592700720c */ /* 0x000fc60003fc4070 */
[----:B------:R-:W-:Y:S01]  /*a800*/  @!P3 IMAD.MOV R54, RZ, RZ, -R54 ;  /* 0x000000ffff36b224 */ /* 0x000fe200078e0a36 */
[C---:B------:R-:W-:Y:S01]  /*a810*/  ISETP.GT.U32.AND P3, PT, R39.reuse, R85, PT ;  /* 0x000000552700720c */ /* 0x040fe20003f64070 */
[----:B------:R-:W-:Y:S01]  /*a820*/  @!P2 IMAD.MOV R66, RZ, RZ, -R66 ;  /* 0x000000ffff42a224 */ /* 0x000fe200078e0a42 */
[----:B------:R-:W-:Y:S01]  /*a830*/  ISETP.GT.U32.AND P2, PT, R39, R48, PT ;  /* 0x000000302700720c */ /* 0x000fe20003f44070 */
[--C-:B------:R-:W-:Y:S01]  /*a840*/  @!P0 IMAD.IADD R97, R97, 0x1, -R39.reuse ;  /* 0x0000000161618824 */ /* 0x100fe200078e0a27 */
[----:B------:R-:W-:Y:S02]  /*a850*/  ISETP.GT.U32.AND P0, PT, R39, R73, PT ;  /* 0x000000492700720c */ /* 0x000fe40003f04070 */
[----:B------:R-:W-:Y:S01]  /*a860*/  ISETP.GE.AND P5, PT, R153, RZ, PT ;  /* 0x000000ff9900720c */ /* 0x000fe20003fa6270 */
[--C-:B------:R-:W-:Y:S02]  /*a870*/  @!P4 IMAD.IADD R51, R51, 0x1, -R39.reuse ;  /* 0x000000013333c824 */ /* 0x100fe400078e0a27 */
[----:B------:R-:W-:Y:S01]  /*a880*/  @!P6 IMAD.IADD R89, R89, 0x1, -R39 ;  /* 0x000000015959e824 */ /* 0x000fe200078e0a27 */
[----:B------:R-:W-:-:S02]  /*a890*/  ISETP.GT.U32.AND P6, PT, R39, R69, PT ;  /* 0x000000452700720c */ /* 0x000fc40003fc4070 */
        /* <DEDUP_REMOVED lines=8> */
[----:B------:R-:W-:-:S03]  /*a920*/  ISETP.GT.U32.AND P5, PT, R39, R93, PT ;  /* 0x0000005d2700720c */ /* 0x000fc60003fa4070 */
[--C-:B------:R-:W-:Y:S01]  /*a930*/  @!P6 IMAD.IADD R69, R69, 0x1, -R39.reuse ;  /* 0x000000014545e824 */ /* 0x100fe200078e0a27 */
[----:B------:R-:W-:Y:S01]  /*a940*/  ISETP.GT.U32.AND P6, PT, R39, R85, PT ;  /* 0x000000552700720c */ /* 0x000fe20003fc4070 */
[----:B------:R-:W-:Y:S01]  /*a950*/  @!P4 IMAD.IADD R81, R81, 0x1, -R39 ;  /* 0x000000015151c824 */ /* 0x000fe200078e0a27 */
[----:B------:R-:W-:Y:S01]  /*a960*/  ISETP.GE.AND P4, PT, R160, RZ, PT ;  /* 0x000000ffa000720c */ /* 0x000fe20003f86270 */
[----:B------:R-:W-:-:S03]  /*a970*/  @!P3 IMAD.MOV R48, RZ, RZ, -R48 ;  /* 0x000000ffff30b224 */ /* 0x000fc600078e0a30 */
[----:B------:R-:W-:Y:S01]  /*a980*/  ISETP.GT.U32.AND P3, PT, R39, R81, PT ;  /* 0x000000512700720c */ /* 0x000fe20003f64070 */
[----:B------:R-:W-:Y:S01]  /*a990*/  @!P2 IMAD.IADD R77, R77, 0x1, -R39 ;  /* 0x000000014d4da824 */ /* 0x000fe200078e0a27 */
[----:B------:R-:W-:Y:S01]  /*a9a0*/  ISETP.GE.AND P2, PT, R161, RZ, PT ;  /* 0x000000ffa100720c */ /* 0x000fe20003f46270 */
[----:B------:R-:W-:Y:S01]  /*a9b0*/  @!P0 IMAD.MOV R89, RZ, RZ, -R89 ;  /* 0x000000ffff598224 */ /* 0x000fe200078e0a59 */
[----:B------:R-:W-:Y:S01]  /*a9c0*/  ISETP.GT.U32.AND P0, PT, R39, R65, PT ;  /* 0x000000412700720c */ /* 0x000fe20003f04070 */
[--C-:B------:R-:W-:Y:S01]  /*a9d0*/  @!P5 IMAD.IADD R93, R93, 0x1, -R39.reuse ;  /* 0x000000015d5dd824 */ /* 0x100fe200078e0a27 */
[----:B------:R-:W-:Y:S01]  /*a9e0*/  ISETP.GE.AND P5, PT, R155, RZ, PT ;  /* 0x000000ff9b00720c */ /* 0x000fe20003fa6270 */
[----:B------:R-:W-:Y:S01]  /*a9f0*/  @!P6 IMAD.IADD R85, R85, 0x1, -R39 ;  /* 0x000000015555e824 */ /* 0x000fe200078e0a27 */
[C---:B------:R-:W-:Y:S01]  /*aa00*/  ISETP.GT.U32.AND P6, PT, R39.reuse, R61, PT ;  /* 0x0000003d2700720c */ /* 0x040fe20003fc4070 */
[----:B------:R-:W-:Y:S01]  /*aa10*/  @!P4 IMAD.MOV R97, RZ, RZ, -R97 ;  /* 0x000000ffff61c224 */ /* 0x000fe200078e0a61 */
[----:B------:R-:W-:-:S03]  /*aa20*/  ISETP.GT.U32.AND P4, PT, R39, R77, PT ;  /* 0x0000004d2700720c */ /* 0x000fc60003f84070 */
[----:B------:R-:W-:Y:S01]  /*aa30*/  @!P3 IMAD.IADD R81, R81, 0x1, -R39 ;  /* 0x000000015151b824 */ /* 0x000fe200078e0a27 */
[C---:B------:R-:W-:Y:S01]  /*aa40*/  ISETP.GT.U32.AND P3, PT, R39.reuse, R57, PT ;  /* 0x000000392700720c */ /* 0x040fe20003f64070 */
[----:B------:R-:W-:Y:S01]  /*aa50*/  @!P2 IMAD.MOV R93, RZ, RZ, -R93 ;  /* 0x000000ffff5da224 */ /* 0x000fe200078e0a5d */
[----:B------:R-:W-:Y:S01]  /*aa60*/  ISETP.GT.U32.AND P2, PT, R39, R69, PT ;  /* 0x000000452700720c */ /* 0x000fe20003f44070 */
[----:B------:R-:W-:Y:S01]  /*aa70*/  @!P0 IMAD.IADD R65, R65, 0x1, -R39 ;  /* 0x0000000141418824 */ /* 0x000fe200078e0a27 */
[----:B------:R-:W-:Y:S01]  /*aa80*/  ISETP.GE.AND P0, PT, R116, RZ, PT ;  /* 0x000000ff7400720c */ /* 0x000fe20003f06270 */
[----:B------:R-:W-:Y:S01]  /*aa90*/  @!P5 IMAD.MOV R51, RZ, RZ, -R51 ;  /* 0x000000ffff33d224 */ /* 0x000fe200078e0a33 */
[----:B------:R-:W-:Y:S01]  /*aaa0*/  ISETP.GT.U32.AND P5, PT, R39, R73, PT ;  /* 0x000000492700720c */ /* 0x000fe20003fa4070 */
[----:B------:R-:W-:Y:S01]  /*aab0*/  @!P6 IMAD.IADD R61, R61, 0x1, -R39 ;  /* 0x000000013d3de824 */ /* 0x000fe200078e0a27 */
[----:B------:R-:W-:Y:S01]  /*aac0*/  ISETP.GE.AND P6, PT, R115, RZ, PT ;  /* 0x000000ff7300720c */ /* 0x000fe20003fc6270 */
[----:B------:R-:W-:-:S02]  /*aad0*/  VIADD R149, R0, 0x1c ;  /* 0x0000001c00957836 */ /* 0x000fc40000000000 */
[--C-:B------:R-:W-:Y:S01]  /*aae0*/  @!P4 IMAD.IADD R77, R77, 0x1, -R39.reuse ;  /* 0x000000014d4dc824 */ /* 0x100fe200078e0a27 */
[----:B------:R-:W-:Y:S01]  /*aaf0*/  ISETP.GT.U32.AND P4, PT, R39, R31, PT ;  /* 0x0000001f2700720c */ /* 0x000fe20003f84070 */
[--C-:B------:R-:W-:Y:S01]  /*ab00*/  @!P3 IMAD.IADD R57, R57, 0x1, -R39.reuse ;  /* 0x000000013939b824 */ /* 0x100fe200078e0a27 */
[----:B------:R-:W-:Y:S01]  /*ab10*/  ISETP.GE.AND P3, PT, R114, RZ, PT ;  /* 0x000000ff7200720c */ /* 0x000fe20003f66270 */
[----:B------:R-:W-:Y:S01]  /*ab20*/  @!P2 IMAD.IADD R69, R69, 0x1, -R39 ;  /* 0x000000014545a824 */ /* 0x000fe200078e0a27 */
[----:B------:R-:W-:Y:S01]  /*ab30*/  IABS R41, R149 ;  /* 0x0000009500297213 */ /* 0x000fe20000000000 */
[----:B------:R-:W-:Y:S01]  /*ab40*/  @!P0 IMAD.MOV R77, RZ, RZ, -R77 ;  /* 0x000000ffff4d8224 */ /* 0x000fe200078e0a4d */
[----:B------:R-:W-:Y:S01]  /*ab50*/  ISETP.GE.AND P2, PT, R117, RZ, PT ;  /* 0x000000ff7500720c */ /* 0x000fe20003f46270 */
[----:B------:R-:W-:Y:S01]  /*ab60*/  @!P5 IMAD.IADD R73, R73, 0x1, -R39 ;  /* 0x000000014949d824 */ /* 0x000fe200078e0a27 */
[----:B------:R-:W-:Y:S01]  /*ab70*/  ISETP.GT.U32.AND P0, PT, R39, R57, PT ;  /* 0x000000392700720c */ /* 0x000fe20003f04070 */
[----:B------:R-:W-:-:S02]  /*ab80*/  VIADD R120, R0, 0x24 ;  /* 0x0000002400787836 */ /* 0x000fc40000000000 */
[----:B------:R-:W-:-:S04]  /*ab90*/  IMAD.HI.U32 R32, R40, R41, RZ ;  /* 0x0000002928207227 */ /* 0x000fc800078e00ff */
[----:B------:R-:W-:Y:S01]  /*aba0*/  @!P6 IMAD.MOV R73, RZ, RZ, -R73 ;  /* 0x000000ffff49e224 */ /* 0x000fe200078e0a49 */
[----:B------:R-:W-:Y:S01]  /*abb0*/  ISETP.GT.U32.AND P6, PT, R39, R30, PT ;  /* 0x0000001e2700720c */ /* 0x000fe20003fc4070 */
[----:B------:R-:W-:Y:S01]  /*abc0*/  IMAD.MOV R32, RZ, RZ, -R32 ;  /* 0x000000ffff207224 */ /* 0x000fe200078e0a20 */
[----:B------:R-:W-:Y:S01]  /*abd0*/  IABS R34, R120 ;  /* 0x0000007800227213 */ /* 0x000fe20000000000 */
[----:B------:R-:W-:Y:S01]  /*abe0*/  @!P4 IMAD.IADD R31, R31, 0x1, -R39 ;  /* 0x000000011f1fc824 */ /* 0x000fe200078e0a27 */
[C---:B------:R-:W-:Y:S01]  /*abf0*/  ISETP.GT.U32.AND P4, PT, R39.reuse, R61, PT ;  /* 0x0000003d2700720c */ /* 0x040fe20003f84070 */
[----:B------:R-:W-:Y:S01]  /*ac00*/  @!P3 IMAD.MOV R69, RZ, RZ, -R69 ;  /* 0x000000ffff45b224 */ /* 0x000fe200078e0a45 */
[C---:B------:R-:W-:Y:S01]  /*ac10*/  ISETP.GT.U32.AND P3, PT, R39.reuse, R28, PT ;  /* 0x0000001c2700720c */ /* 0x040fe20003f64070 */
[----:B------:R-:W-:Y:S02]  /*ac20*/  IMAD R41, R39, R32, R41 ;  /* 0x0000002027297224 */ /* 0x000fe400078e0229 */
[----:B------:R-:W-:-:S04]  /*ac30*/  IMAD.HI.U32 R32, R40, R34, RZ ;  /* 0x0000002228207227 */ /* 0x000fc800078e00ff */
[----:B------:R-:W-:Y:S01]  /*ac40*/  @!P2 IMAD.MOV R81, RZ, RZ, -R81 ;  /* 0x000000ffff51a224 */ /* 0x000fe200078e0a51 */
[----:B------:R-:W-:Y:S01]  /*ac50*/  ISETP.GT.U32.AND P2, PT, R39, R31, PT ;  /* 0x0000001f2700720c */ /* 0x000fe20003f44070 */
[--C-:B------:R-:W-:Y:S01]  /*ac60*/  @!P0 IMAD.IADD R57, R57, 0x1, -R39.reuse ;  /* 0x0000000139398824 */ /* 0x100fe200078e0a27 */
[----:B------:R-:W-:Y:S01]  /*ac70*/  ISETP.GE.AND P0, PT, R109, RZ, PT ;  /* 0x000000ff6d00720c */ /* 0x000fe20003f06270 */
[----:B------:R-:W-:Y:S01]  /*ac80*/  IMAD.MOV R32, RZ, RZ, -R32 ;  /* 0x000000ffff207224 */ /* 0x000fe200078e0a20 */
[----:B------:R-:W-:Y:S01]  /*ac90*/  IABS R33, R13 ;  /* 0x0000000d00217213 */ /* 0x000fe20000000000 */
[----:B------:R-:W-:Y:S02]  /*aca0*/  IMAD.MOV.U32 R162, RZ, RZ, R106 ;  /* 0x000000ffffa27224 */ /* 0x000fe400078e006a */
[----:B------:R-:W-:Y:S01]  /*acb0*/  @!P6 IMAD.IADD R30, R30, 0x1, -R39 ;  /* 0x000000011e1ee824 */ /* 0x000fe200078e0a27 */
[----:B------:R-:W-:Y:S01]  /*acc0*/  ISETP.GE.AND P6, PT, R4, RZ, PT ;  /* 0x000000ff0400720c */ /* 0x000fe20003fc6270 */
[----:B------:R-:W-:Y:S01]  /*acd0*/  IMAD R34, R39, R32, R34 ;  /* 0x0000002027227224 */ /* 0x000fe200078e0222 */
[----:B------:R-:W-:Y:S01]  /*ace0*/  ISETP.GE.AND P5, PT, R162, RZ, PT ;  /* 0x000000ffa200720c */ /* 0x000fe20003fa6270 */
[----:B------:R-:W-:-:S04]  /*acf0*/  IMAD.HI.U32 R32, R40, R33, RZ ;  /* 0x0000002128207227 */ /* 0x000fc800078e00ff */
[--C-:B------:R-:W-:Y:S02]  /*ad00*/  @!P4 IMAD.IADD R61, R61, 0x1, -R39.reuse ;  /* 0x000000013d3dc824 */ /* 0x100fe400078e0a27 */
[--C-:B------:R-:W-:Y:S01]  /*ad10*/  @!P3 IMAD.IADD R28, R28, 0x1, -R39.reuse ;  /* 0x000000011c1cb824 */ /* 0x100fe200078e0a27 */
[----:B------:R-:W-:Y:S01]  /*ad20*/  STL [R1+0x8d0], R149 ;  /* 0x0008d09501007387 */ /* 0x000fe20000100800 */
[----:B------:R-:W-:Y:S01]  /*ad30*/  IMAD.MOV R32, RZ, RZ, -R32 ;  /* 0x000000ffff207224 */ /* 0x000fe200078e0a20 */
[----:B------:R-:W-:Y:S01]  /*ad40*/  ISETP.GT.U32.AND P3, PT, R39, R30, PT ;  /* 0x0000001e2700720c */ /* 0x000fe20003f64070 */
[----:B------:R-:W-:Y:S01]  /*ad50*/  @!P2 IMAD.IADD R31, R31, 0x1, -R39 ;  /* 0x000000011f1fa824 */ /* 0x000fe200078e0a27 */
[----:B------:R-:W-:Y:S01]  /*ad60*/  STL [R1+0xba4], R149 ;  /* 0x000ba49501007387 */ /* 0x000fe20000100800 */
[----:B------:R-:W-:Y:S01]  /*ad70*/  @!P0 IMAD.MOV R61, RZ, RZ, -R61 ;  /* 0x000000ffff3d8224 */ /* 0x000fe200078e0a3d */
[----:B------:R-:W-:Y:S02]  /*ad80*/  ISETP.GE.AND P2, PT, R108, RZ, PT ;  /* 0x000000ff6c00720c */ /* 0x000fe40003f46270 */
[C---:B------:R-:W-:Y:S01]  /*ad90*/  ISETP.GT.U32.AND P0, PT, R39.reuse, R28, PT ;  /* 0x0000001c2700720c */ /* 0x040fe20003f04070 */
[----:B------:R-:W-:Y:S01]  /*ada0*/  STL [R1+0xba8], R41 ;  /* 0x000ba82901007387 */ /* 0x000fe20000100800 */
[----:B------:R-:W-:-:S03]  /*adb0*/  IMAD R33, R39, R32, R33 ;  /* 0x0000002027217224 */ /* 0x000fc600078e0221 */
[----:B------:R-:W-:Y:S01]  /*adc0*/  STL [R1+0x8c0], R120 ;  /* 0x0008c07801007387 */ /* 0x000fe20000100800 */
[----:B------:R-:W-:Y:S01]  /*add0*/  @!P6 IMAD.MOV R31, RZ, RZ, -R31 ;  /* 0x000000ffff1fe224 */ /* 0x000fe200078e0a1f */
[----:B------:R-:W-:Y:S02]  /*ade0*/  ISETP.GE.AND P6, PT, R2, RZ, PT ;  /* 0x000000ff0200720c */ /* 0x000fe40003fc6270 */
[----:B------:R-:W-:Y:S01]  /*adf0*/  STL [R1+0xbac], R120 ;  /* 0x000bac7801007387 */ /* 0x000fe20000100800 */
[----:B------:R-:W-:-:S03]  /*ae00*/  IABS R32, R22 ;  /* 0x0000001600207213 */ /* 0x000fc60000000000 */
[----:B------:R-:W-:Y:S01]  /*ae10*/  STL [R1+0xbb0], R34 ;  /* 0x000bb02201007387 */ /* 0x000fe20000100800 */
[----:B------:R-:W-:-:S03]  /*ae20*/  @!P5 IMAD.MOV R85, RZ, RZ, -R85 ;  /* 0x000000ffff55d224 */ /* 0x000fc600078e0a55 */
[----:B------:R-:W-:Y:S01]  /*ae30*/  STL [R1+0x8cc], R13 ;  /* 0x0008cc0d01007387 */ /* 0x000fe20000100800 */
[----:B------:R-:W-:-:S03]  /*ae40*/  ISETP.GT.U32.AND P5, PT, R39, R65, PT ;  /* 0x000000412700720c */ /* 0x000fc60003fa4070 */
[----:B------:R-:W-:Y:S04]  /*ae50*/  STL [R1+0xbb4], R13 ;  /* 0x000bb40d01007387 */ /* 0x000fe80000100800 */
[----:B------:R-:W-:Y:S04]  /*ae60*/  STL [R1+0xbb8], R33 ;  /* 0x000bb82101007387 */ /* 0x000fe80000100800 */
[----:B------:R2:W-:Y:S01]  /*ae70*/  STL [R1+0xbbc], R0 ;  /* 0x000bbc0001007387 */ /* 0x0005e20000100800 */
[----:B------:R-:W-:Y:S01]  /*ae80*/  IMAD.HI.U32 R106, R40, R32, RZ ;  /* 0x00000020286a7227 */ /* 0x000fe200078e00ff */
[----:B------:R-:W-:-:S03]  /*ae90*/  LOP3.LUT R5, RZ, R29, RZ, 0x33, !PT ;  /* 0x0000001dff057212 */ /* 0x000fc600078e33ff */
[----:B------:R-:W-:Y:S02]  /*aea0*/  @!P2 IMAD.MOV R57, RZ, RZ, -R57 ;  /* 0x000000ffff39a224 */ /* 0x000fe400078e0a39 */
[----:B--2---:R-:W-:Y:S01]  /*aeb0*/  VIADD R0, R12, 0x7f ;  /* 0x0000007f0c007836 */ /* 0x004fe20000000000 */
[----:B------:R-:W-:Y:S01]  /*aec0*/  ISETP.GE.AND P2, PT, R3, RZ, PT ;  /* 0x000000ff0300720c */ /* 0x000fe20003f46270 */
[--C-:B------:R-:W-:Y:S01]  /*aed0*/  @!P3 IMAD.IADD R30, R30, 0x1, -R39.reuse ;  /* 0x000000011e1eb824 */ /* 0x100fe200078e0a27 */
[----:B------:R-:W-:Y:S01]  /*aee0*/  ISETP.NE.AND P3, PT, R29, RZ, PT ;  /* 0x000000ff1d00720c */ /* 0x000fe20003f65270 */
[--C-:B------:R-:W-:Y:S01]  /*aef0*/  @!P0 IMAD.IADD R28, R28, 0x1, -R39.reuse ;  /* 0x000000011c1c8824 */ /* 0x100fe200078e0a27 */
[----:B------:R-:W-:Y:S01]  /*af00*/  ISETP.GT.AND P0, PT, R0, 0x7f, PT ;  /* 0x0000007f0000780c */ /* 0x000fe20003f04270 */
[----:B------:R-:W-:Y:S01]  /*af10*/  IMAD.MOV R106, RZ, RZ, -R106 ;  /* 0x000000ffff6a7224 */ /* 0x000fe200078e0a6a */
[----:B------:R-:W-:Y:S01]  /*af20*/  SEL R103, R5, R103, !P3 ;  /* 0x0000006705677207 */ /* 0x000fe20005800000 */
[----:B------:R-:W-:Y:S01]  /*af30*/  @!P6 IMAD.MOV R28, RZ, RZ, -R28 ;  /* 0x000000ffff1ce224 */ /* 0x000fe200078e0a1c */
[----:B------:R-:W-:Y:S01]  /*af40*/  ISETP.LT.AND P0, PT, R107, R12, P0 ;  /* 0x0000000c6b00720c */ /* 0x000fe20000701270 */
[----:B------:R-:W-:Y:S01]  /*af50*/  IMAD R32, R39, R106, R32 ;  /* 0x0000006a27207224 */ /* 0x000fe200078e0220 */
[----:B------:R-:W-:Y:S01]  /*af60*/  SEL R107, R5, R46, !P3 ;  /* 0x0000002e056b7207 */ /* 0x000fe20005800000 */
[----:B------:R-:W-:Y:S01]  /*af70*/  @!P5 IMAD.IADD R65, R65, 0x1, -R39 ;  /* 0x000000014141d824 */ /* 0x000fe200078e0a27 */
[----:B------:R-:W-:Y:S01]  /*af80*/  STL [R1+0x8c8], R22 ;  /* 0x0008c81601007387 */ /* 0x000fe20000100800 */
[----:B------:R-:W-:Y:S01]  /*af90*/  ISETP.GE.AND P5, PT, R113, RZ, PT ;  /* 0x000000ff7100720c */ /* 0x000fe20003fa6270 */
[----:B------:R-:W-:Y:S01]  /*afa0*/  IMAD R103, R103, UR11, RZ ;  /* 0x0000000b67677c24 */ /* 0x000fe2000f8e02ff */
[C---:B------:R-:W-:Y:S01]  /*afb0*/  SEL R116, R5.reuse, R28, !P3 ;  /* 0x0000001c05747207 */ /* 0x040fe20005800000 */
[----:B------:R-:W-:Y:S01]  /*afc0*/  STL [R1+0xbc0], R22 ;  /* 0x000bc01601007387 */ /* 0x000fe20000100800 */
[----:B------:R-:W-:Y:S01]  /*afd0*/  SEL R96, R5, R96, !P3 ;  /* 0x0000006005607207 */ /* 0x000fe20005800000 */
[----:B------:R-:W-:Y:S01]  /*afe0*/  IMAD R28, R107, UR11, RZ ;  /* 0x0000000b6b1c7c24 */ /* 0x000fe2000f8e02ff */
[C---:B------:R-:W-:Y:S01]  /*aff0*/  SEL R29, R5.reuse, R100, !P3 ;  /* 0x00000064051d7207 */ /* 0x040fe20005800000 */
[----:B------:R-:W-:Y:S01]  /*b000*/  STL [R1+0xbc4], R40 ;  /* 0x000bc42801007387 */ /* 0x000fe20000100800 */
[----:B------:R-:W-:Y:S01]  /*b010*/  VIADD R106, R12, 0xffffffa8 ;  /* 0xffffffa80c6a7836 */ /* 0x000fe20000000000 */
[----:B------:R-:W-:-:S02]  /*b020*/  SEL R92, R5, R92, !P3 ;  /* 0x0000005c055c7207 */ /* 0x000fc40005800000 */
[----:B------:R-:W-:Y:S01]  /*b030*/  STL [R1+0xbc8], R32 ;  /* 0x000bc82001007387 */ /* 0x000fe20000100800 */
[C---:B------:R-:W-:Y:S01]  /*b040*/  SEL R99, R5.reuse, R99, !P3 ;  /* 0x0000006305637207 */ /* 0x040fe20005800000 */
[----:B------:R-:W-:Y:S01]  /*b050*/  @!P2 IMAD.MOV R30, RZ, RZ, -R30 ;  /* 0x000000ffff1ea224 */ /* 0x000fe200078e0a1e */
[----:B------:R-:W-:Y:S01]  /*b060*/  SEL R95, R5, R95, !P3 ;  /* 0x0000005f055f7207 */ /* 0x000fe20005800000 */
[----:B------:R-:W-:Y:S01]  /*b070*/  STL [R1+0xbcc], R12 ;  /* 0x000bcc0c01007387 */ /* 0x000fe20000100800 */
[----:B------:R-:W-:-:S03]  /*b080*/  IADD3 R26, P2, PT, R103, R38, RZ ;  /* 0x00000026671a7210 */ /* 0x000fc60007f5e0ff */
[----:B------:R-:W-:Y:S01]  /*b090*/  STL [R1+0xbd0], R5 ;  /* 0x000bd00501007387 */ /* 0x000fe20000100800 */
[----:B------:R-:W-:Y:S01]  /*b0a0*/  IADD3 R0, P6, PT, R28, R38, RZ ;  /* 0x000000261c007210 */ /* 0x000fe20007fde0ff */
[----:B------:R-:W-:Y:S01]  /*b0b0*/  IMAD R29, R29, UR5, RZ ;  /* 0x000000051d1d7c24 */ /* 0x000fe2000f8e02ff */
[----:B------:R-:W-:Y:S01]  /*b0c0*/  ISETP.GE.U32.AND P4, PT, R106, 0x7fffff29, PT ;  /* 0x7fffff296a00780c */ /* 0x000fe20003f86070 */
[----:B------:R-:W-:Y:S01]  /*b0d0*/  STL [R1+0xbd4], R107 ;  /* 0x000bd46b01007387 */ /* 0x000fe20000100800 */
[C---:B------:R-:W-:Y:S01]  /*b0e0*/  VIADD R106, R12.reuse, 0xffffffa0 ;  /* 0xffffffa00c6a7836 */ /* 0x040fe20000000000 */
[C---:B------:R-:W-:Y:S01]  /*b0f0*/  SEL R109, R5.reuse, R101, !P3 ;  /* 0x00000065056d7207 */ /* 0x040fe20005800000 */
[----:B------:R-:W-:Y:S01]  /*b100*/  @!P5 IMAD.MOV R65, RZ, RZ, -R65 ;  /* 0x000000ffff41d224 */ /* 0x000fe200078e0a41 */
[----:B------:R-:W-:Y:S01]  /*b110*/  STL [R1+0xbd8], R96 ;  /* 0x000bd86001007387 */ /* 0x000fe20000100800 */
[C---:B------:R-:W-:Y:S01]  /*b120*/  SEL R101, R5.reuse, R43, !P3 ;  /* 0x0000002b05657207 */ /* 0x040fe20005800000 */
[----:B------:R-:W-:Y:S01]  /*b130*/  VIADD R117, R12, 0xffffff98 ;  /* 0xffffff980c757836 */ /* 0x000fe20000000000 */
[C---:B------:R-:W-:Y:S01]  /*b140*/  SEL R115, R5.reuse, R30, !P3 ;  /* 0x0000001e05737207 */ /* 0x040fe20005800000 */
[----:B------:R-:W-:Y:S01]  /*b150*/  STL [R1+0xbdc], R92 ;  /* 0x000bdc5c01007387 */ /* 0x000fe20000100800 */
[----:B------:R-:W-:Y:S01]  /*b160*/  SEL R43, R5, R88, !P3 ;  /* 0x00000058052b7207 */ /* 0x000fe20005800000 */
[----:B------:R-:W-:Y:S01]  /*b170*/  IMAD R30, R96, UR16, RZ ;  /* 0x00000010601e7c24 */ /* 0x000fe2000f8e02ff */
[----:B------:R-:W-:Y:S01]  /*b180*/  LEA.HI.X.SX32 R42, R103, R35, 0x1, P2 ;  /* 0x00000023672a7211 */ /* 0x000fe200010f0eff */
[----:B------:R-:W-:Y:S01]  /*b190*/  STL [R1+0xbe0], R99 ;  /* 0x000be06301007387 */ /* 0x000fe20000100800 */
[----:B------:R-:W-:Y:S01]  /*b1a0*/  SEL R113, R5, R102, !P3 ;  /* 0x0000006605717207 */ /* 0x000fe20005800000 */
[----:B------:R-:W2:Y:S02]  /*b1b0*/  LDCU UR5, c[0x0][0x3b0] ;  /* 0x00007600ff0577ac */ /* 0x000ea40008000800 */
[----:B------:R-:W-:Y:S01]  /*b1c0*/  STL [R1+0xbe4], R95 ;  /* 0x000be45f01007387 */ /* 0x000fe20000100800 */
[----:B------:R-:W-:-:S03]  /*b1d0*/  ISETP.GE.U32.AND P5, PT, R106, 0x7fffff21, PT ;  /* 0x7fffff216a00780c */ /* 0x000fc60003fa6070 */
[----:B------:R-:W-:Y:S01]  /*b1e0*/  STL [R1+0x128], R26 ;  /* 0x0001281a01007387 */ /* 0x000fe20000100800 */
[----:B------:R-:W-:-:S03]  /*b1f0*/  SEL R102, R5, R44, !P3 ;  /* 0x0000002c05667207 */ /* 0x000fc60005800000 */
[----:B------:R3:W-:Y:S01]  /*b200*/  STL [R1+0x168], R0 ;  /* 0x0001680001007387 */ /* 0x0007e20000100800 */
[----:B------:R-:W-:Y:S01]  /*b210*/  SEL R100, R5, R57, !P3 ;  /* 0x0000003905647207 */ /* 0x000fe20005800000 */
[----:B------:R-:W-:Y:S01]  /*b220*/  IMAD R57, R95, UR17, RZ ;  /* 0x000000115f397c24 */ /* 0x000fe2000f8e02ff */
[C---:B------:R-:W-:Y:S01]  /*b230*/  SEL R114, R5.reuse, R31, !P3 ;  /* 0x0000001f05727207 */ /* 0x040fe20005800000 */
[----:B------:R-:W-:Y:S01]  /*b240*/  IMAD R31, R92, UR21, RZ ;  /* 0x000000155c1f7c24 */ /* 0x000fe2000f8e02ff */
[----:B------:R-:W-:Y:S01]  /*b250*/  SEL R106, R5, R45, !P3 ;  /* 0x0000002d056a7207 */ /* 0x000fe20005800000 */
[----:B------:R-:W-:Y:S01]  /*b260*/  IMAD R43, R43, UR25, RZ ;  /* 0x000000192b2b7c24 */ /* 0x000fe2000f8e02ff */
[----:B------:R-:W-:Y:S02]  /*b270*/  SEL R44, R5, R84, !P3 ;  /* 0x00000054052c7207 */ /* 0x000fe40005800000 */
[----:B---3--:R-:W-:Y:S01]  /*b280*/  IADD3 R0, P2, PT, R29, R38, RZ ;  /* 0x000000261d007210 */ /* 0x008fe20007f5e0ff */
[----:B------:R3:W-:Y:S01]  /*b290*/  STL [R1+0xbe8], R103 ;  /* 0x000be86701007387 */ /* 0x0007e20000100800 */
[----:B------:R-:W-:-:S02]  /*b2a0*/  LEA.HI.X.SX32 R2, R28, R35, 0x1, P6 ;  /* 0x000000231c027211 */ /* 0x000fc400030f0eff */
[C---:B------:R-:W-:Y:S01]  /*b2b0*/  SEL R45, R5.reuse, R80, !P3 ;  /* 0x00000050052d7207 */ /* 0x040fe20005800000 */
[----:B------:R-:W-:Y:S01]  /*b2c0*/  STL [R1+0x124], R42 ;  /* 0x0001242a01007387 */ /* 0x000fe20000100800 */
[----:B------:R-:W-:Y:S01]  /*b2d0*/  IADD3 R95, P6, PT, R30, R38, RZ ;  /* 0x000000261e5f7210 */ /* 0x000fe20007fde0ff */
[----:B------:R-:W-:Y:S02]  /*b2e0*/  IMAD R44, R44, UR29, RZ ;  /* 0x0000001d2c2c7c24 */ /* 0x000fe4000f8e02ff */
[----:B------:R4:W-:Y:S01]  /*b2f0*/  STL [R1+0x1a8], R0 ;  /* 0x0001a80001007387 */ /* 0x0009e20000100800 */
[----:B------:R-:W-:Y:S01]  /*b300*/  SEL R108, R5, R47, !P3 ;  /* 0x0000002f056c7207 */ /* 0x000fe20005800000 */
[----:B------:R-:W-:Y:S01]  /*b310*/  IMAD R45, R45, UR33, RZ ;  /* 0x000000212d2d7c24 */ /* 0x000fe2000f8e02ff */
[----:B------:R-:W-:Y:S02]  /*b320*/  SEL R46, R5, R76, !P3 ;  /* 0x0000004c052e7207 */ /* 0x000fe40005800000 */
[----:B---3--:R-:W-:-:S02]  /*b330*/  LEA.HI.X.SX32 R103, R30, R35, 0x1, P6 ;  /* 0x000000231e677211 */ /* 0x008fc400030f0eff */
[----:B------:R-:W-:Y:S02]  /*b340*/  SEL R47, R5, R72, !P3 ;  /* 0x00000048052f7207 */ /* 0x000fe40005800000 */
[-C--:B----4-:R-:W-:Y:S02]  /*b350*/  LEA.HI.X.SX32 R0, R29, R35.reuse, 0x1, P2 ;  /* 0x000000231d007211 */ /* 0x090fe400010f0eff */
[-C--:B------:R-:W-:Y:S02]  /*b360*/  IADD3 R92, P2, PT, R31, R38.reuse, RZ ;  /* 0x000000261f5c7210 */ /* 0x080fe40007f5e0ff */
[----:B------:R-:W-:Y:S02]  /*b370*/  IADD3 R107, P6, PT, R43, R38, RZ ;  /* 0x000000262b6b7210 */ /* 0x000fe40007fde0ff */
[----:B------:R-:W-:Y:S01]  /*b380*/  SEL R80, R5, R54, !P3 ;  /* 0x0000003605507207 */ /* 0x000fe20005800000 */
[----:B------:R-:W-:Y:S01]  /*b390*/  IMAD R54, R99, UR12, RZ ;  /* 0x0000000c63367c24 */ /* 0x000fe2000f8e02ff */
[----:B------:R-:W-:Y:S01]  /*b3a0*/  SEL R72, R5, R68, !P3 ;  /* 0x0000004405487207 */ /* 0x000fe20005800000 */
[----:B------:R-:W-:Y:S01]  /*b3b0*/  IMAD R46, R46, UR37, RZ ;  /* 0x000000252e2e7c24 */ /* 0x000fe2000f8e02ff */
[----:B------:R-:W-:Y:S01]  /*b3c0*/  LEA.HI.X.SX32 R99, R31, R35, 0x1, P2 ;  /* 0x000000231f637211 */ /* 0x000fe200010f0eff */
[----:B------:R-:W-:Y:S01]  /*b3d0*/  IMAD R47, R47, UR41, RZ ;  /* 0x000000292f2f7c24 */ /* 0x000fe2000f8e02ff */
[----:B------:R-:W-:-:S02]  /*b3e0*/  SEL R68, R5, R64, !P3 ;  /* 0x0000004005447207 */ /* 0x000fc40005800000 */
[----:B------:R-:W-:Y:S01]  /*b3f0*/  LEA.HI.X.SX32 R96, R43, R35, 0x1, P6 ;  /* 0x000000232b607211 */ /* 0x000fe200030f0eff */
[----:B------:R-:W-:Y:S01]  /*b400*/  STL [R1+0x164], R2 ;  /* 0x0001640201007387 */ /* 0x000fe20000100800 */
[----:B------:R-:W-:Y:S02]  /*b410*/  IADD3 R12, P2, PT, R44, R38, RZ ;  /* 0x000000262c0c7210 */ /* 0x000fe40007f5e0ff */
[C---:B------:R-:W-:Y:S02]  /*b420*/  SEL R53, R5.reuse, R53, !P3 ;  /* 0x0000003505357207 */ /* 0x040fe40005800000 */
[C---:B------:R-:W-:Y:S02]  /*b430*/  SEL R91, R5.reuse, R91, !P3 ;  /* 0x0000005b055b7207 */ /* 0x040fe40005800000 */
[C---:B------:R-:W-:Y:S02]  /*b440*/  SEL R87, R5.reuse, R87, !P3 ;  /* 0x0000005705577207 */ /* 0x040fe40005800000 */
[----:B------:R-:W-:-:S02]  /*b450*/  SEL R83, R5, R83, !P3 ;  /* 0x0000005305537207 */ /* 0x000fc40005800000 */
[C---:B------:R-:W-:Y:S02]  /*b460*/  SEL R79, R5.reuse, R79, !P3 ;  /* 0x0000004f054f7207 */ /* 0x040fe40005800000 */
[C---:B------:R-:W-:Y:S02]  /*b470*/  SEL R75, R5.reuse, R75, !P3 ;  /* 0x0000004b054b7207 */ /* 0x040fe40005800000 */
        /* <DEDUP_REMOVED lines=29> */
[----:B------:R-:W-:Y:S01]  /*b650*/  SEL R61, R5, R61, !P3 ;  /* 0x0000003d053d7207 */ /* 0x000fe20005800000 */
[----:B------:R-:W-:Y:S01]  /*b660*/  IMAD R113, R113, UR11, RZ ;  /* 0x0000000b71717c24 */ /* 0x000fe2000f8e02ff */
[----:B------:R-:W-:Y:S01]  /*b670*/  SEL R64, R5, R60, !P3 ;  /* 0x0000003c05407207 */ /* 0x000fe20005800000 */
[----:B------:R-:W-:Y:S01]  /*b680*/  IMAD R106, R106, UR11, RZ ;  /* 0x0000000b6a6a7c24 */ /* 0x000fe2000f8e02ff */
[----:B------:R-:W-:Y:S01]  /*b690*/  IADD3 R40, P6, PT, R45, R38, RZ ;  /* 0x000000262d287210 */ /* 0x000fe20007fde0ff */
[----:B------:R-:W-:Y:S01]  /*b6a0*/  IMAD R109, R109, UR11, RZ ;  /* 0x0000000b6d6d7c24 */ /* 0x000fe2000f8e02ff */
[C---:B------:R-:W-:Y:S01]  /*b6b0*/  SEL R60, R5.reuse, R56, !P3 ;  /* 0x00000038053c7207 */ /* 0x040fe20005800000 */
[----:B------:R3:W-:Y:S01]  /*b6c0*/  STL [R1+0x1a4], R0 ;  /* 0x0001a40001007387 */ /* 0x0007e20000100800 */
[----:B------:R-:W-:Y:S01]  /*b6d0*/  SEL R56, R5, R50, !P3 ;  /* 0x0000003205387207 */ /* 0x000fe20005800000 */
[----:B------:R-:W-:Y:S01]  /*b6e0*/  IMAD R48, R72, UR45, RZ ;  /* 0x0000002d48307c24 */ /* 0x000fe2000f8e02ff */
[-C--:B------:R-:W-:Y:S01]  /*b6f0*/  LEA.HI.X.SX32 R5, R44, R35.reuse, 0x1, P2 ;  /* 0x000000232c057211 */ /* 0x080fe200010f0eff */
[----:B------:R-:W-:Y:S01]  /*b700*/  IMAD R49, R68, UR49, RZ ;  /* 0x0000003144317c24 */ /* 0x000fe2000f8e02ff */
[-C--:B------:R-:W-:Y:S01]  /*b710*/  LEA.HI.X.SX32 R32, R45, R35.reuse, 0x1, P6 ;  /* 0x000000232d207211 */ /* 0x080fe200030f0eff */
[----:B------:R-:W-:Y:S01]  /*b720*/  IMAD R102, R102, UR11, RZ ;  /* 0x0000000b66667c24 */ /* 0x000fe2000f8e02ff */
[CC--:B------:R-:W-:Y:S01]  /*b730*/  IADD3 R13, P6, PT, R47.reuse, R38.reuse, RZ ;  /* 0x000000262f0d7210 */ /* 0x0c0fe20007fde0ff */
[----:B------:R-:W-:Y:S01]  /*b740*/  IMAD R30, R80, UR59, RZ ;  /* 0x0000003b501e7c24 */ /* 0x000fe2000f8e02ff */
[----:B------:R-:W-:Y:S01]  /*b750*/  PRMT R23, RZ, 0x7610, R23 ;  /* 0x00007610ff177816 */ /* 0x000fe20000000017 */
[----:B------:R-:W-:Y:S01]  /*b760*/  IMAD R108, R108, UR11, RZ ;  /* 0x0000000b6c6c7c24 */ /* 0x000fe2000f8e02ff */
[-C--:B---3--:R-:W-:Y:S01]  /*b770*/  IADD3 R0, P2, PT, R46, R38.reuse, RZ ;  /* 0x000000262e007210 */ /* 0x088fe20007f5e0ff */
[----:B------:R-:W-:Y:S01]  /*b780*/  IMAD R50, R64, UR53, RZ ;  /* 0x0000003540327c24 */ /* 0x000fe2000f8e02ff */
[-C--:B------:R-:W-:Y:S01]  /*b790*/  LEA.HI.X.SX32 R33, R47, R35.reuse, 0x1, P6 ;  /* 0x000000232f217211 */ /* 0x080fe200030f0eff */
[----:B------:R-:W-:Y:S01]  /*b7a0*/  IMAD R101, R101, UR11, RZ ;  /* 0x0000000b65657c24 */ /* 0x000fe2000f8e02ff */
[-C--:B------:R-:W-:Y:S01]  /*b7b0*/  LEA.HI.X.SX32 R22, R46, R35.reuse, 0x1, P2 ;  /* 0x000000232e167211 */ /* 0x080fe200010f0eff */
[----:B------:R-:W-:Y:S01]  /*b7c0*/  IMAD R51, R60, UR57, RZ ;  /* 0x000000393c337c24 */ /* 0x000fe2000f8e02ff */
[CC--:B------:R-:W-:Y:S01]  /*b7d0*/  IADD3 R120, P2, PT, R48.reuse, R38.reuse, RZ ;  /* 0x0000002630787210 */ /* 0x0c0fe20007f5e0ff */
[----:B------:R-:W3:Y:S01]  /*b7e0*/  LDCU UR12, c[0x0][0x3b0] ;  /* 0x00007600ff0c77ac */ /* 0x000ee20008000800 */
[-C--:B------:R-:W-:Y:S01]  /*b7f0*/  IADD3 R149, P6, PT, R49, R38.reuse, RZ ;  /* 0x0000002631957210 */ /* 0x080fe20007fde0ff */
[----:B------:R-:W-:Y:S01]  /*b800*/  IMAD R53, R53, UR61, RZ ;  /* 0x0000003d35357c24 */ /* 0x000fe2000f8e02ff */
[----:B------:R-:W-:Y:S01]  /*b810*/  LEA.HI.X.SX32 R34, R48, R35, 0x1, P2 ;  /* 0x0000002330227211 */ /* 0x000fe200010f0eff */
[----:B------:R-:W-:Y:S01]  /*b820*/  IMAD R56, R56, UR65, RZ ;  /* 0x0000004138387c24 */ /* 0x000fe2000f8e02ff */
[----:B------:R-:W-:-:S02]  /*b830*/  IADD3 R105, P2, PT, R50, R38, RZ ;  /* 0x0000002632697210 */ /* 0x000fc40007f5e0ff */
[-C--:B------:R-:W-:Y:S02]  /*b840*/  LEA.HI.X.SX32 R41, R49, R35.reuse, 0x1, P6 ;  /* 0x0000002331297211 */ /* 0x080fe400030f0eff */
[-C--:B------:R-:W-:Y:S02]  /*b850*/  IADD3 R2, P6, PT, R51, R38.reuse, RZ ;  /* 0x0000002633027210 */ /* 0x080fe40007fde0ff */
[-C--:B------:R-:W-:Y:S02]  /*b860*/  LEA.HI.X.SX32 R104, R50, R35.reuse, 0x1, P2 ;  /* 0x0000002332687211 */ /* 0x080fe400010f0eff */
[-C--:B------:R-:W-:Y:S02]  /*b870*/  IADD3 R4, P2, PT, R53, R38.reuse, RZ ;  /* 0x0000002635047210 */ /* 0x080fe40007f5e0ff */
[----:B------:R-:W-:Y:S02]  /*b880*/  LEA.HI.X.SX32 R3, R51, R35, 0x1, P6 ;  /* 0x0000002333037211 */ /* 0x000fe400030f0eff */
[----:B------:R-:W-:-:S02]  /*b890*/  IADD3 R162, P6, PT, R56, R38, RZ ;  /* 0x0000002638a27210 */ /* 0x000fc40007fde0ff */
[-C--:B------:R-:W-:Y:S01]  /*b8a0*/  LEA.HI.X.SX32 R36, R53, R35.reuse, 0x1, P2 ;  /* 0x0000002335247211 */ /* 0x080fe200010f0eff */
[----:B------:R-:W-:Y:S01]  /*b8b0*/  STL [R1+0x1e8], R95 ;  /* 0x0001e85f01007387 */ /* 0x000fe20000100800 */
[-C--:B------:R-:W-:Y:S02]  /*b8c0*/  IADD3 R161, P2, PT, R113, R38.reuse, RZ ;  /* 0x0000002671a17210 */ /* 0x080fe40007f5e0ff */
[-C--:B------:R-:W-:Y:S01]  /*b8d0*/  LEA.HI.X.SX32 R125, R56, R35.reuse, 0x1, P6 ;  /* 0x00000023387d7211 */ /* 0x080fe200030f0eff */
[----:B------:R4:W-:Y:S01]  /*b8e0*/  STL [R1+0xbec], R95 ;  /* 0x000bec5f01007387 */ /* 0x0009e20000100800 */
[-C--:B------:R-:W-:Y:S01]  /*b8f0*/  IADD3 R160, P6, PT, R106, R38.reuse, RZ ;  /* 0x000000266aa07210 */ /* 0x080fe20007fde0ff */
[----:B------:R-:W-:Y:S01]  /*b900*/  IMAD R91, R91, UR22, RZ ;  /* 0x000000165b5b7c24 */ /* 0x000fe2000f8e02ff */
[-C--:B------:R-:W-:Y:S01]  /*b910*/  LEA.HI.X.SX32 R126, R113, R35.reuse, 0x1, P2 ;  /* 0x00000023717e7211 */ /* 0x080fe200010f0eff */
[----:B------:R-:W-:Y:S01]  /*b920*/  STL [R1+0x240], R92 ;  /* 0x0002405c01007387 */ /* 0x000fe20000100800 */
[-C--:B------:R-:W-:Y:S01]  /*b930*/  IADD3 R130, P2, PT, R54, R38.reuse, RZ ;  /* 0x0000002636827210 */ /* 0x080fe20007f5e0ff */
[----:B------:R-:W-:Y:S01]  /*b940*/  IMAD R87, R87, UR26, RZ ;  /* 0x0000001a57577c24 */ /* 0x000fe2000f8e02ff */
[----:B------:R-:W-:Y:S01]  /*b950*/  LEA.HI.X.SX32 R7, R106, R35, 0x1, P6 ;  /* 0x000000236a077211 */ /* 0x000fe200030f0eff */
[----:B------:R-:W-:Y:S01]  /*b960*/  STL [R1+0x1e4], R103 ;  /* 0x0001e46701007387 */ /* 0x000fe20000100800 */
[----:B------:R-:W-:-:S03]  /*b970*/  IADD3 R155, P6, PT, R57, R38, RZ ;  /* 0x00000026399b7210 */ /* 0x000fc60007fde0ff */
[----:B------:R-:W-:Y:S01]  /*b980*/  STL [R1+0x288], R107 ;  /* 0x0002886b01007387 */ /* 0x000fe20000100800 */
[----:B------:R-:W-:-:S03]  /*b990*/  LEA.HI.X.SX32 R6, R54, R35, 0x1, P2 ;  /* 0x0000002336067211 */ /* 0x000fc600010f0eff */
[----:B------:R-:W-:Y:S01]  /*b9a0*/  STL [R1+0x224], R99 ;  /* 0x0002246301007387 */ /* 0x000fe20000100800 */
[----:B------:R-:W-:-:S03]  /*b9b0*/  IMAD R83, R83, UR30, RZ ;  /* 0x0000001e53537c24 */ /* 0x000fc6000f8e02ff */
[----:B------:R-:W-:Y:S01]  /*b9c0*/  STL [R1+0x2c8], R12 ;  /* 0x0002c80c01007387 */ /* 0x000fe20000100800 */
[----:B------:R-:W-:-:S03]  /*b9d0*/  IADD3 R9, P2, PT, R91, R38, RZ ;  /* 0x000000265b097210 */ /* 0x000fc60007f5e0ff */
[----:B------:R-:W-:Y:S01]  /*b9e0*/  STL [R1+0x284], R96 ;  /* 0x0002846001007387 */ /* 0x000fe20000100800 */
[----:B------:R-:W-:Y:S01]  /*b9f0*/  LEA.HI.X.SX32 R159, R57, R35, 0x1, P6 ;  /* 0x00000023399f7211 */ /* 0x000fe200030f0eff */
[----:B------:R-:W-:Y:S02]  /*ba00*/  IMAD R79, R79, UR34, RZ ;  /* 0x000000224f4f7c24 */ /* 0x000fe4000f8e02ff */
        /* <DEDUP_REMOVED lines=49> */
[----:B------:R-:W-:-:S03]  /*bd20*/  IADD3 R142, P2, PT, R52, R38, RZ ;  /* 0x00000026348e7210 */ /* 0x000fc60007f5e0ff */
[----:B------:R-:W-:Y:S01]  /*bd30*/  STL [R1+0x16c], R7 ;  /* 0x00016c0701007387 */ /* 0x000fe20000100800 */
[----:B------:R-:W-:-:S03]  /*bd40*/  LEA.HI.X.SX32 R144, R55, R35, 0x1, P6 ;  /* 0x0000002337907211 */ /* 0x000fc600030f0eff */
[----:B------:R-:W-:Y:S01]  /*bd50*/  STL [R1+0x1f0], R155 ;  /* 0x0001f09b01007387 */ /* 0x000fe20000100800 */
[----:B------:R-:W-:-:S03]  /*bd60*/  IADD3 R141, P6, PT, R28, R38, RZ ;  /* 0x000000261c8d7210 */ /* 0x000fc60007fde0ff */
[----:B------:R-:W-:Y:S04]  /*bd70*/  STL [R1+0x1ac], R6 ;  /* 0x0001ac0601007387 */ /* 0x000fe80000100800 */
[----:B------:R-:W-:Y:S01]  /*bd80*/  STL [R1+0x250], R9 ;  /* 0x0002500901007387 */ /* 0x000fe20000100800 */
[----:B------:R-:W-:-:S03]  /*bd90*/  LEA.HI.X.SX32 R143, R52, R35, 0x1, P2 ;  /* 0x00000023348f7211 */ /* 0x000fc600010f0eff */
[----:B------:R-:W-:Y:S01]  /*bda0*/  STL [R1+0x1ec], R159 ;  /* 0x0001ec9f01007387 */ /* 0x000fe20000100800 */
[----:B------:R-:W-:Y:S01]  /*bdb0*/  IMAD R98, R98, UR13, RZ ;  /* 0x0000000d62627c24 */ /* 0x000fe2000f8e02ff */
[-C--:B------:R-:W-:Y:S01]  /*bdc0*/  IADD3 R137, P2, PT, R109, R38.reuse, RZ ;  /* 0x000000266d897210 */ /* 0x080fe20007f5e0ff */
[----:B------:R-:W-:Y:S01]  /*bdd0*/  IMAD R94, R94, UR20, RZ ;  /* 0x000000145e5e7c24 */ /* 0x000fe2000f8e02ff */
[----:B------:R-:W-:Y:S01]  /*bde0*/  STL [R1+0x290], R154 ;  /* 0x0002909a01007387 */ /* 0x000fe20000100800 */
[----:B------:R-:W-:Y:S01]  /*bdf0*/  LEA.HI.X.SX32 R10, R28, R35, 0x1, P6 ;  /* 0x000000231c0a7211 */ /* 0x000fe200030f0eff */
[----:B------:R-:W-:Y:S02]  /*be00*/  IMAD R90, R90, UR23, RZ ;  /* 0x000000175a5a7c24 */ /* 0x000fe4000f8e02ff */
[----:B------:R-:W-:Y:S01]  /*be10*/  IMAD R49, R86, UR27, RZ ;  /* 0x0000001b56317c24 */ /* 0x000fe2000f8e02ff */
[----:B------:R-:W-:Y:S01]  /*be20*/  STL [R1+0x24c], R132 ;  /* 0x00024c8401007387 */ /* 0x000fe20000100800 */
[----:B------:R-:W-:Y:S01]  /*be30*/  IADD3 R134, P6, PT, R102, R38, RZ ;  /* 0x0000002666867210 */ /* 0x000fe20007fde0ff */
[----:B------:R-:W-:-:S02]  /*be40*/  IMAD R48, R82, UR31, RZ ;  /* 0x0000001f52307c24 */ /* 0x000fc4000f8e02ff */
[----:B------:R-:W-:Y:S01]  /*be50*/  IMAD R47, R78, UR35, RZ ;  /* 0x000000234e2f7c24 */ /* 0x000fe2000f8e02ff */
[----:B------:R-:W-:Y:S01]  /*be60*/  STL [R1+0x2d0], R11 ;  /* 0x0002d00b01007387 */ /* 0x000fe20000100800 */
[----:B------:R-:W-:Y:S02]  /*be70*/  IMAD R29, R84, UR63, RZ ;  /* 0x0000003f541d7c24 */ /* 0x000fe4000f8e02ff */
        /* <DEDUP_REMOVED lines=10> */
[-C--:B------:R-:W-:Y:S01]  /*bf20*/  LEA.HI.X.SX32 R136, R102, R35.reuse, 0x1, P6 ;  /* 0x0000002366887211 */ /* 0x080fe200030f0eff */
[----:B0-----:R-:W-:Y:S02]  /*bf30*/  IMAD R51, R97, UR14, RZ ;  /* 0x0000000e61337c24 */ /* 0x001fe4000f8e02ff */
[----:B-1----:R-:W-:Y:S01]  /*bf40*/  IMAD R50, R93, UR15, RZ ;  /* 0x0000000f5d327c24 */ /* 0x002fe2000f8e02ff */
[----:B------:R-:W-:Y:S01]  /*bf50*/  STL [R1+0x350], R147 ;  /* 0x0003509301007387 */ /* 0x000fe20000100800 */
[----:B------:R-:W-:Y:S01]  /*bf60*/  IADD3 R128, P6, PT, R94, R38, RZ ;  /* 0x000000265e807210 */ /* 0x000fe20007fde0ff */
[----:B------:R-:W0:Y:S02]  /*bf70*/  LDCU UR13, c[0x0][0x3b0] ;  /* 0x00007600ff0d77ac */ /* 0x000e240008000800 */
[----:B------:R-:W-:Y:S04]  /*bf80*/  STL [R1+0x30c], R152 ;  /* 0x00030c9801007387 */ /* 0x000fe80000100800 */
        /* <DEDUP_REMOVED lines=43> */
[----:B------:R-:W-:Y:S01]  /*c240*/  IMAD R28, R88, UR67, RZ ;  /* 0x00000043581c7c24 */ /* 0x000fe2000f8e02ff */
[----:B------:R-:W-:Y:S02]  /*c250*/  IADD3 R70, P6, PT, R30, R38, RZ ;  /* 0x000000261e467210 */ /* 0x000fe40007fde0ff */
        /* <DEDUP_REMOVED lines=15> */
[----:B------:R-:W2:Y:S01]  /*c350*/  LDL R85, [R1+0x1a8] ;  /* 0x0001a80001557983 */ /* 0x000ea20000100800 */
[----:B------:R-:W-:-:S03]  /*c360*/  LEA.HI.X.SX32 R54, R28, R35, 0x1, P6 ;  /* 0x000000231c367211 */ /* 0x000fc600030f0eff */
[----:B------:R-:W-:Y:S01]  /*c370*/  STL [R1+0x398], R58 ;  /* 0x0003983a01007387 */ /* 0x000fe20000100800 */
[----:B------:R-:W-:-:S03]  /*c380*/  IADD3 R86, P6, PT, R101, R38, RZ ;  /* 0x0000002665567210 */ /* 0x000fc60007fde0ff */
[----:B------:R-:W-:Y:S04]  /*c390*/  STL [R1+0x354], R80 ;  /* 0x0003545001007387 */ /* 0x000fe80000100800 */
[----:B------:R-:W-:Y:S01]  /*c3a0*/  STL [R1+0x3d8], R71 ;  /* 0x0003d84701007387 */ /* 0x000fe20000100800 */
[----:B------:R-:W-:-:S03]  /*c3b0*/  LEA.HI.X.SX32 R56, R108, R35, 0x1, P2 ;  /* 0x000000236c387211 */ /* 0x000fc600010f0eff */
[----:B------:R-:W-:Y:S01]  /*c3c0*/  STL [R1+0x394], R63 ;  /* 0x0003943f01007387 */ /* 0x000fe20000100800 */
[----:B------:R-:W-:-:S03]  /*c3d0*/  IMAD R48, R89, UR24, RZ ;  /* 0x0000001859307c24 */ /* 0x000fc6000f8e02ff */
        /* <DEDUP_REMOVED lines=62> */
[----:B------:R-:W-:-:S03]  /*c7c0*/  LEA.HI.X.SX32 R37, R28, R35, 0x1, P6 ;  /* 0x000000231c257211 */ /* 0x000fc600030f0eff */
[----:B------:R-:W-:Y:S01]  /*c7d0*/  STL [R1+0x3e0], R119 ;  /* 0x0003e07701007387 */ /* 0x000fe20000100800 */
[----:B------:R-:W-:-:S03]  /*c7e0*/  @P0 IMAD.MOV.U32 R28, RZ, RZ, R26 ;  /* 0x000000ffff1c0224 */ /* 0x000fc600078e001a */
[----:B------:R-:W-:Y:S01]  /*c7f0*/  STL [R1+0x39c], R138 ;  /* 0x00039c8a01007387 */ /* 0x000fe20000100800 */
[----:B------:R-:W-:-:S03]  /*c800*/  @P0 IMAD.MOV.U32 R29, RZ, RZ, R42 ;  /* 0x000000ffff1d0224 */ /* 0x000fc600078e002a */
[----:B------:R-:W-:Y:S04]  /*c810*/  STL [R1+0x420], R112 ;  /* 0x0004207001007387 */ /* 0x000fe80000100800 */
[----:B------:R-:W-:Y:S04]  /*c820*/  STL [R1+0x3dc], R123 ;  /* 0x0003dc7b01007387 */ /* 0x000fe80000100800 */
[----:B------:R-:W-:Y:S04]  /*c830*/  STL [R1+0x460], R110 ;  /* 0x0004606e01007387 */ /* 0x000fe80000100800 */
[----:B------:R-:W-:Y:S04]  /*c840*/  STL [R1+0x41c], R118 ;  /* 0x00041c7601007387 */ /* 0x000fe80000100800 */
[----:B------:R-:W-:Y:S04]  /*c850*/  STL [R1+0x4a0], R27 ;  /* 0x0004a01b01007387 */ /* 0x000fe80000100800 */
[----:B------:R-:W-:Y:S04]  /*c860*/  STL [R1+0x45c], R111 ;  /* 0x00045c6f01007387 */ /* 0x000fe80000100800 */
[----:B------:R-:W2:Y:S04]  /*c870*/  LDL.LU R42, [R1+0xbf0] ;  /* 0x000bf000012a7983 */ /* 0x000ea80000300800 */
[----:B------:R-:W-:Y:S04]  /*c880*/  STL [R1+0x49c], R37 ;  /* 0x00049c2501007387 */ /* 0x000fe80000100800 */
[----:B------:R-:W2:Y:S04]  /*c890*/  @P0 LDG.E.U8 R23, desc[UR18][R28.64] ;  /* 0x000000121c170981 */ /* 0x000ea8000c1e1100 */
[----:B------:R-:W3:Y:S04]  /*c8a0*/  LDL R28, [R1+0x164] ;  /* 0x00016400011c7983 */ /* 0x000ee80000100800 */
[----:B------:R-:W3:Y:S01]  /*c8b0*/  LDL R29, [R1+0x168] ;  /* 0x00016800011d7983 */ /* 0x000ee20000100800 */
[----:B------:R-:W-:Y:S01]  /*c8c0*/  IMAD R30, R115, UR64, RZ ;  /* 0x00000040731e7c24 */ /* 0x000fe2000f8e02ff */
[----:B------:R-:W-:-:S04]  /*c8d0*/  PRMT R24, RZ, 0x7610, R24 ;  /* 0x00007610ff187816 */ /* 0x000fc80000000018 */
[----:B------:R-:W-:-:S05]  /*c8e0*/  IADD3 R25, P6, PT, R30, R38, RZ ;  /* 0x000000261e197210 */ /* 0x000fca0007fde0ff */
[----:B------:R-:W-:Y:S04]  /*c8f0*/  STL [R1+0x4e0], R25 ;  /* 0x0004e01901007387 */ /* 0x000fe80000100800 */
[----:B--2---:R1:W-:Y:S01]  /*c900*/  STL [R1+0x60], R23 ;  /* 0x0000601701007387 */ /* 0x0043e20000100800 */
[----:B---3--:R-:W-:-:S04]  /*c910*/  @P0 LOP3.LUT R29, R29, R28, RZ, 0x3c, !PT ;  /* 0x0000001c1d1d0212 */ /* 0x008fc800078e3cff */
[----:B------:R-:W-:-:S04]  /*c920*/  @P0 LOP3.LUT R28, R29, R28, RZ, 0x3c, !PT ;  /* 0x0000001c1d1c0212 */ /* 0x000fc800078e3cff */
[----:B------:R-:W-:-:S05]  /*c930*/  @P0 LOP3.LUT R29, R29, R28, RZ, 0x3c, !PT ;  /* 0x0000001c1d1d0212 */ /* 0x000fca00078e3cff */
[----:B------:R2:W3:Y:S04]  /*c940*/  @P0 LDG.E.U8 R24, desc[UR18][R28.64] ;  /* 0x000000121c180981 */ /* 0x0004e8000c1e1100 */
[----:B------:R-:W3:Y:S01]  /*c950*/  LDL R29, [R1+0x1a4] ;  /* 0x0001a400011d7983 */ /* 0x000ee20000100800 */
[----:B----4-:R-:W-:Y:S01]  /*c960*/  PRMT R95, RZ, 0x7610, R95 ;  /* 0x00007610ff5f7816 */ /* 0x010fe2000000005f */
[----:B--2---:R-:W-:Y:S02]  /*c970*/  @P0 IMAD.MOV.U32 R28, RZ, RZ, R85 ;  /* 0x000000ffff1c0224 */ /* 0x004fe400078e0055 */
[----:B------:R-:W-:Y:S01]  /*c980*/  IMAD R31, R116, UR68, RZ ;  /* 0x00000044741f7c24 */ /* 0x000fe2000f8e02ff */
[----:B------:R-:W-:Y:S02]  /*c990*/  LEA.HI.X.SX32 R26, R30, R35, 0x1, P6 ;  /* 0x000000231e1a7211 */ /* 0x000fe400030f0eff */
[----:B---3--:R-:W2:Y:S02]  /*c9a0*/  @P0 LDG.E.U8 R95, desc[UR18][R28.64] ;  /* 0x000000121c5f0981 */ /* 0x008ea4000c1e1100 */
[----:B-1----:R-:W-:-:S02]  /*c9b0*/  IADD3 R23, P6, PT, R31, R38, RZ ;  /* 0x000000261f177210 */ /* 0x002fc40007fde0ff */
[----:B------:R-:W-:Y:S04]  /*c9c0*/  STL [R1+0x4dc], R26 ;  /* 0x0004dc1a01007387 */ /* 0x000fe80000100800 */
[----:B------:R-:W-:Y:S04]  /*c9d0*/  STL [R1+0x518], R23 ;  /* 0x0005181701007387 */ /* 0x000fe80000100800 */
[----:B------:R-:W-:Y:S04]  /*c9e0*/  STL [R1+0x5c], R24 ;  /* 0x00005c1801007387 */ /* 0x000fe80000100800 */
[----:B------:R-:W3:Y:S04]  /*c9f0*/  LDL R85, [R1+0x8c4] ;  /* 0x0008c40001557983 */ /* 0x000ee80000100800 */
[----:B--2---:R1:W-:Y:S04]  /*ca00*/  STL [R1+0x54], R95 ;  /* 0x0000545f01007387 */ /* 0x0043e80000100800 */
[----:B-1----:R-:W2:Y:S01]  /*ca10*/  LDL.LU R95, [R1+0xbec] ;  /* 0x000bec00015f7983 */ /* 0x002ea20000300800 */
[----:B------:R-:W-:Y:S01]  /*ca20*/  PRMT R81, RZ, 0x7610, R81 ;  /* 0x00007610ff517816 */ /* 0x000fe20000000051 */
[----:B------:R-:W-:Y:S01]  /*ca30*/  @P0 IMAD.MOV.U32 R29, RZ, RZ, R103 ;  /* 0x000000ffff1d0224 */ /* 0x000fe200078e0067 */
[----:B------:R-:W-:-:S02]  /*ca40*/  PRMT R77, RZ, 0x7610, R77 ;  /* 0x00007610ff4d7816 */ /* 0x000fc4000000004d */
[----:B------:R-:W-:Y:S02]  /*ca50*/  PRMT R73, RZ, 0x7610, R73 ;  /* 0x00007610ff497816 */ /* 0x000fe40000000049 */
[----:B------:R-:W-:Y:S02]  /*ca60*/  PRMT R69, RZ, 0x7610, R69 ;  /* 0x00007610ff457816 */ /* 0x000fe40000000045 */
[----:B------:R-:W-:Y:S02]  /*ca70*/  PRMT R65, RZ, 0x7610, R65 ;  /* 0x00007610ff417816 */ /* 0x000fe40000000041 */
[----:B------:R-:W-:Y:S02]  /*ca80*/  PRMT R61, RZ, 0x7610, R61 ;  /* 0x00007610ff3d7816 */ /* 0x000fe4000000003d */
[----:B------:R-:W-:Y:S02]  /*ca90*/  PRMT R51, RZ, 0x7610, R51 ;  /* 0x00007610ff337816 */ /* 0x000fe40000000033 */
[----:B------:R-:W-:-:S02]  /*caa0*/  PRMT R50, RZ, 0x7610, R50 ;  /* 0x00007610ff327816 */ /* 0x000fc40000000032 */
[----:B------:R-:W-:Y:S02]  /*cab0*/  PRMT R48, RZ, 0x7610, R48 ;  /* 0x00007610ff307816 */ /* 0x000fe40000000030 */
[----:B------:R-:W-:Y:S02]  /*cac0*/  PRMT R47, RZ, 0x7610, R47 ;  /* 0x00007610ff2f7816 */ /* 0x000fe4000000002f */
[----:B------:R-:W-:Y:S01]  /*cad0*/  PRMT R46, RZ, 0x7610, R46 ;  /* 0x00007610ff2e7816 */ /* 0x000fe2000000002e */
[----:B--2---:R-:W-:-:S05]  /*cae0*/  @P0 IMAD.MOV.U32 R28, RZ, RZ, R95 ;  /* 0x000000ffff1c0224 */ /* 0x004fca00078e005f */
[----:B------:R1:W2:Y:S02]  /*caf0*/  @P0 LDG.E.U8 R81, desc[UR18][R28.64] ;  /* 0x000000121c510981 */ /* 0x0002a4000c1e1100 */
[----:B-1----:R-:W-:Y:S02]  /*cb00*/  @P0 IMAD.MOV.U32 R28, RZ, RZ, R92 ;  /* 0x000000ffff1c0224 */ /* 0x002fe400078e005c */
[----:B------:R-:W-:-:S05]  /*cb10*/  @P0 IMAD.MOV.U32 R29, RZ, RZ, R99 ;  /* 0x000000ffff1d0224 */ /* 0x000fca00078e0063 */
[----:B------:R1:W4:Y:S02]  /*cb20*/  @P0 LDG.E.U8 R77, desc[UR18][R28.64] ;  /* 0x000000121c4d0981 */ /* 0x000324000c1e1100 */
[----:B-1----:R-:W-:Y:S02]  /*cb30*/  @P0 IMAD.MOV.U32 R28, RZ, RZ, R107 ;  /* 0x000000ffff1c0224 */ /* 0x002fe400078e006b */
[----:B------:R-:W-:-:S05]  /*cb40*/  @P0 IMAD.MOV.U32 R29, RZ, RZ, R96 ;  /* 0x000000ffff1d0224 */ /* 0x000fca00078e0060 */
[----:B------:R1:W3:Y:S02]  /*cb50*/  @P0 LDG.E.U8 R73, desc[UR18][R28.64] ;  /* 0x000000121c490981 */ /* 0x0002e4000c1e1100 */
        /* <DEDUP_REMOVED lines=23> */
[----:B------:R1:W3:Y:S01]  /*ccd0*/  @P0 LDG.E.U8 R46, desc[UR18][R28.64] ;  /* 0x000000121c2e0981 */ /* 0x0002e2000c1e1100 */
[----:B------:R-:W-:-:S05]  /*cce0*/  LEA.HI.X.SX32 R24, R31, R35, 0x1, P6 ;  /* 0x000000231f187211 */ /* 0x000fca00030f0eff */
[----:B------:R-:W-:Y:S04]  /*ccf0*/  STL [R1+0x514], R24 ;  /* 0x0005141801007387 */ /* 0x000fe80000100800 */
[----:B------:R-:W3:Y:S04]  /*cd00*/  LDL.LU R103, [R1+0xbe8] ;  /* 0x000be80001677983 */ /* 0x000ee80000300800 */
        /* <DEDUP_REMOVED lines=12> */
[----:B------:R-:W3:Y:S01]  /*cdd0*/  LDL.LU R13, [R1+0xbb4] ;  /* 0x000bb400010d7983 */ /* 0x000ee20000300800 */
[----:B------:R-:W-:Y:S01]  /*cde0*/  PRMT R45, RZ, 0x7610, R45 ;  /* 0x00007610ff2d7816 */ /* 0x000fe2000000002d */
[----:B-1----:R-:W-:-:S02]  /*cdf0*/  @P0 IMAD.MOV.U32 R28, RZ, RZ, R4 ;  /* 0x000000ffff1c0224 */ /* 0x002fc400078e0004 */
[----:B------:R-:W-:Y:S01]  /*ce00*/  @P0 IMAD.MOV.U32 R29, RZ, RZ, R36 ;  /* 0x000000ffff1d0224 */ /* 0x000fe200078e0024 */
[----:B------:R-:W-:-:S04]  /*ce10*/  PRMT R44, RZ, 0x7610, R44 ;  /* 0x00007610ff2c7816 */ /* 0x000fc8000000002c */
[----:B------:R1:W3:Y:S01]  /*ce20*/  @P0 LDG.E.U8 R45, desc[UR18][R28.64] ;  /* 0x000000121c2d0981 */ /* 0x0002e2000c1e1100 */
[----:B------:R-:W-:Y:S01]  /*ce30*/  PRMT R43, RZ, 0x7610, R43 ;  /* 0x00007610ff2b7816 */ /* 0x000fe2000000002b */
[----:B-1----:R-:W-:Y:S02]  /*ce40*/  @P0 IMAD.MOV.U32 R28, RZ, RZ, R162 ;  /* 0x000000ffff1c0224 */ /* 0x002fe400078e00a2 */
[----:B------:R-:W-:-:S05]  /*ce50*/  @P0 IMAD.MOV.U32 R29, RZ, RZ, R125 ;  /* 0x000000ffff1d0224 */ /* 0x000fca00078e007d */
[----:B------:R1:W3:Y:S01]  /*ce60*/  @P0 LDG.E.U8 R44, desc[UR18][R28.64] ;  /* 0x000000121c2c0981 */ /* 0x0002e2000c1e1100 */
[----:B------:R-:W-:Y:S01]  /*ce70*/  PRMT R31, RZ, 0x7610, R31 ;  /* 0x00007610ff1f7816 */ /* 0x000fe2000000001f */
[----:B-1----:R-:W-:Y:S02]  /*ce80*/  @P0 IMAD.MOV.U32 R28, RZ, RZ, R161 ;  /* 0x000000ffff1c0224 */ /* 0x002fe400078e00a1 */
[----:B------:R-:W-:-:S05]  /*ce90*/  @P0 IMAD.MOV.U32 R29, RZ, RZ, R126 ;  /* 0x000000ffff1d0224 */ /* 0x000fca00078e007e */
[----:B------:R1:W3:Y:S04]  /*cea0*/  @P0 LDG.E.U8 R43, desc[UR18][R28.64] ;  /* 0x000000121c2b0981 */ /* 0x0002e8000c1e1100 */
[----:B--2---:R-:W-:Y:S04]  /*ceb0*/  STL [R1+0x50], R81 ;  /* 0x0000505101007387 */ /* 0x004fe80000100800 */
[----:B------:R-:W2:Y:S04]  /*cec0*/  LDL.LU R34, [R1+0xbb0] ;  /* 0x000bb00001227983 */ /* 0x000ea80000300800 */
[----:B------:R-:W2:Y:S04]  /*ced0*/  LDL.LU R120, [R1+0xbac] ;  /* 0x000bac0001787983 */ /* 0x000ea80000300800 */
[----:B----4-:R-:W-:Y:S04]  /*cee0*/  STL [R1+0x4c], R77 ;  /* 0x00004c4d01007387 */ /* 0x010fe80000100800 */
[----:B---3--:R-:W-:Y:S04]  /*cef0*/  STL [R1+0x48], R73 ;  /* 0x0000484901007387 */ /* 0x008fe80000100800 */
[----:B------:R-:W3:Y:S04]  /*cf00*/  LDL.LU R41, [R1+0xba8] ;  /* 0x000ba80001297983 */ /* 0x000ee80000300800 */
[----:B------:R-:W4:Y:S04]  /*cf10*/  LDL.LU R149, [R1+0xba4] ;  /* 0x000ba40001957983 */ /* 0x000f280000300800 */
[----:B------:R-:W2:Y:S04]  /*cf20*/  LDL.LU R104, [R1+0xba0] ;  /* 0x000ba00001687983 */ /* 0x000ea80000300800 */
[----:B------:R-:W-:Y:S04]  /*cf30*/  STL [R1+0x44], R69 ;  /* 0x0000444501007387 */ /* 0x000fe80000100800 */
[----:B------:R-:W2:Y:S04]  /*cf40*/  LDL.LU R105, [R1+0xb9c] ;  /* 0x000b9c0001697983 */ /* 0x000ea80000300800 */
[----:B------:R-:W2:Y:S04]  /*cf50*/  LDL.LU R3, [R1+0xb98] ;  /* 0x000b980001037983 */ /* 0x000ea80000300800 */
[----:B------:R-:W2:Y:S04]  /*cf60*/  LDL.LU R2, [R1+0xb94] ;  /* 0x000b940001027983 */ /* 0x000ea80000300800 */
[----:B------:R-:W-:Y:S04]  /*cf70*/  STL [R1+0x40], R65 ;  /* 0x0000404101007387 */ /* 0x000fe80000100800 */
[----:B------:R-:W2:Y:S04]  /*cf80*/  LDL.LU R36, [R1+0xb90] ;  /* 0x000b900001247983 */ /* 0x000ea80000300800 */
[----:B------:R-:W2:Y:S04]  /*cf90*/  LDL.LU R4, [R1+0xb8c] ;  /* 0x000b8c0001047983 */ /* 0x000ea80000300800 */
[----:B------:R-:W-:Y:S01]  /*cfa0*/  STL [R1+0x3c], R61 ;  /* 0x00003c3d01007387 */ /* 0x000fe20000100800 */
[----:B-1----:R-:W-:-:S02]  /*cfb0*/  @P0 IMAD.MOV.U32 R28, RZ, RZ, R160 ;  /* 0x000000ffff1c0224 */ /* 0x002fc400078e00a0 */
[----:B------:R-:W-:Y:S01]  /*cfc0*/  @P0 IMAD.MOV.U32 R29, RZ, RZ, R7 ;  /* 0x000000ffff1d0224 */ /* 0x000fe200078e0007 */
[----:B------:R-:W-:-:S04]  /*cfd0*/  PRMT R30, RZ, 0x7610, R30 ;  /* 0x00007610ff1e7816 */ /* 0x000fc8000000001e */
[----:B------:R1:W2:Y:S04]  /*cfe0*/  @P0 LDG.E.U8 R31, desc[UR18][R28.64] ;  /* 0x000000121c1f0981 */ /* 0x0002a8000c1e1100 */
[----:B------:R-:W-:Y:S04]  /*cff0*/  STL [R1+0x38], R51 ;  /* 0x0000383301007387 */ /* 0x000fe80000100800 */
[----:B------:R-:W2:Y:S04]  /*d000*/  LDL.LU R125, [R1+0xb88] ;  /* 0x000b8800017d7983 */ /* 0x000ea80000300800 */
[----:B------:R-:W2:Y:S01]  /*d010*/  LDL.LU R162, [R1+0xb84] ;  /* 0x000b840001a27983 */ /* 0x000ea20000300800 */
[----:B-1----:R-:W-:-:S03]  /*d020*/  @P0 IMAD.MOV.U32 R28, RZ, RZ, R130 ;  /* 0x000000ffff1c0224 */ /* 0x002fc600078e0082 */
[----:B------:R-:W-:Y:S04]  /*d030*/  STL [R1+0x34], R50 ;  /* 0x0000343201007387 */ /* 0x000fe80000100800 */
[----:B------:R-:W3:Y:S04]  /*d040*/  LDL.LU R126, [R1+0xb80] ;  /* 0x000b8000017e7983 */ /* 0x000ee80000300800 */
[----:B------:R-:W3:Y:S01]  /*d050*/  LDL.LU R161, [R1+0xb7c] ;  /* 0x000b7c0001a17983 */ /* 0x000ee20000300800 */
[----:B------:R-:W-:-:S03]  /*d060*/  @P0 IMAD.MOV.U32 R29, RZ, RZ, R6 ;  /* 0x000000ffff1d0224 */ /* 0x000fc600078e0006 */
[----:B------:R-:W4:Y:S04]  /*d070*/  LDL.LU R7, [R1+0xb78] ;  /* 0x000b780001077983 */ /* 0x000f280000300800 */
[----:B------:R1:W4:Y:S04]  /*d080*/  @P0 LDG.E.U8 R30, desc[UR18][R28.64] ;  /* 0x000000121c1e0981 */ /* 0x000328000c1e1100 */
[----:B------:R-:W-:Y:S04]  /*d090*/  STL [R1+0x30], R48 ;  /* 0x0000303001007387 */ /* 0x000fe80000100800 */
[----:B------:R-:W4:Y:S04]  /*d0a0*/  LDL.LU R160, [R1+0xb74] ;  /* 0x000b740001a07983 */ /* 0x000f280000300800 */
[----:B------:R-:W4:Y:S01]  /*d0b0*/  LDL.LU R6, [R1+0xb70] ;  /* 0x000b700001067983 */ /* 0x000f220000300800 */
[----:B-1----:R-:W-:-:S03]  /*d0c0*/  @P0 IMAD.MOV.U32 R29, RZ, RZ, R159 ;  /* 0x000000ffff1d0224 */ /* 0x002fc600078e009f */
[----:B------:R-:W-:Y:S04]  /*d0d0*/  STL [R1+0x28], R47 ;  /* 0x0000282f01007387 */ /* 0x000fe80000100800 */
[----:B------:R-:W4:Y:S01]  /*d0e0*/  LDL.LU R130, [R1+0xb6c] ;  /* 0x000b6c0001827983 */ /* 0x000f220000300800 */
[----:B------:R-:W-:-:S03]  /*d0f0*/  @P0 IMAD.MOV.U32 R28, RZ, RZ, R155 ;  /* 0x000000ffff1c0224 */ /* 0x000fc600078e009b */
[----:B------:R-:W-:Y:S04]  /*d100*/  STL [R1+0x24], R46 ;  /* 0x0000242e01007387 */ /* 0x000fe80000100800 */
[----:B------:R-:W4:Y:S04]  /*d110*/  LDL.LU R159, [R1+0xb68] ;  /* 0x000b6800019f7983 */ /* 0x000f280000300800 */
[----:B------:R-:W4:Y:S01]  /*d120*/  LDL.LU R155, [R1+0xb64] ;  /* 0x000b6400019b7983 */ /* 0x000f220000300800 */
[----:B--2---:R-:W-:-:S06]  /*d130*/  PRMT R162, RZ, 0x7610, R162 ;  /* 0x00007610ffa27816 */ /* 0x004fcc00000000a2 */
[----:B------:R1:W2:Y:S02]  /*d140*/  @P0 LDG.E.U8 R162, desc[UR18][R28.64] ;  /* 0x000000121ca20981 */ /* 0x0002a4000c1e1100 */
[----:B-1----:R-:W-:Y:S01]  /*d150*/  @P0 IMAD.MOV.U32 R28, RZ, RZ, R9 ;  /* 0x000000ffff1c0224 */ /* 0x002fe200078e0009 */
[----:B---3--:R-:W-:Y:S01]  /*d160*/  PRMT R161, RZ, 0x7610, R161 ;  /* 0x00007610ffa17816 */ /* 0x008fe200000000a1 */
[----:B------:R-:W-:-:S05]  /*d170*/  @P0 IMAD.MOV.U32 R29, RZ, RZ, R132 ;  /* 0x000000ffff1d0224 */ /* 0x000fca00078e0084 */
[----:B------:R1:W3:Y:S01]  /*d180*/  @P0 LDG.E.U8 R161, desc[UR18][R28.64] ;  /* 0x000000121ca10981 */ /* 0x0002e2000c1e1100 */
[----:B----4-:R-:W-:Y:S01]  /*d190*/  PRMT R160, RZ, 0x7610, R160 ;  /* 0x00007610ffa07816 */ /* 0x010fe200000000a0 */
[----:B-1----:R-:W-:Y:S02]  /*d1a0*/  @P0 IMAD.MOV.U32 R28, RZ, RZ, R154 ;  /* 0x000000ffff1c0224 */ /* 0x002fe400078e009a */
[----:B------:R-:W-:-:S05]  /*d1b0*/  @P0 IMAD.MOV.U32 R29, RZ, RZ, R8 ;  /* 0x000000ffff1d0224 */ /* 0x000fca00078e0008 */
[----:B------:R1:W4:Y:S02]  /*d1c0*/  @P0 LDG.E.U8 R160, desc[UR18][R28.64] ;  /* 0x000000121ca00981 */ /* 0x000324000c1e1100 */
[----:B-1----:R-:W-:Y:S02]  /*d1d0*/  @P0 IMAD.MOV.U32 R28, RZ, RZ, R11 ;  /* 0x000000ffff1c0224 */ /* 0x002fe400078e000b */
[----:B------:R-:W-:Y:S01]  /*d1e0*/  @P0 IMAD.MOV.U32 R29, RZ, RZ, R153 ;  /* 0x000000ffff1d0224 */ /* 0x000fe200078e0099 */
[----:B------:R-:W-:-:S06]  /*d1f0*/  PRMT R159, RZ, 0x7610, R159 ;  /* 0x00007610ff9f7816 */ /* 0x000fcc000000009f */
[----:B------:R1:W4:Y:S01]  /*d200*/  @P0 LDG.E.U8 R159, desc[UR18][R28.64] ;  /* 0x000000121c9f0981 */ /* 0x000322000c1e1100 */
[----:B------:R-:W-:Y:S01]  /*d210*/  PRMT R155, RZ, 0x7610, R155 ;  /* 0x00007610ff9b7816 */ /* 0x000fe2000000009b */
[----:B-1----:R-:W-:Y:S02]  /*d220*/  @P0 IMAD.MOV.U32 R28, RZ, RZ, R151 ;  /* 0x000000ffff1c0224 */ /* 0x002fe400078e0097 */
[----:B------:R-:W-:-:S05]  /*d230*/  @P0 IMAD.MOV.U32 R29, RZ, RZ, R152 ;  /* 0x000000ffff1d0224 */ /* 0x000fca00078e0098 */
[----:B------:R-:W4:Y:S01]  /*d240*/  @P0 LDG.E.U8 R155, desc[UR18][R28.64] ;  /* 0x000000121c9b0981 */ /* 0x000f22000c1e1100 */
[----:B------:R-:W-:-:S13]  /*d250*/  ISETP.GT.U32.AND P6, PT, R39, R42, PT ;  /* 0x0000002a2700720c */ /* 0x000fda0003fc4070 */
[----:B------:R-:W-:-:S05]  /*d260*/  @!P6 IMAD.IADD R42, R42, 0x1, -R39 ;  /* 0x000000012a2ae824 */ /* 0x000fca00078e0a27 */
[----:B------:R-:W-:-:S13]  /*d270*/  ISETP.GT.U32.AND P6, PT, R39, R42, PT ;  /* 0x0000002a2700720c */ /* 0x000fda0003fc4070 */
[----:B------:R-:W-:Y:S01]  /*d280*/  @!P6 IMAD.IADD R42, R42, 0x1, -R39 ;  /* 0x000000012a2ae824 */ /* 0x000fe200078e0a27 */
[----:B------:R-:W-:-:S13]  /*d290*/  ISETP.GE.AND P6, PT, R85, RZ, PT ;  /* 0x000000ff5500720c */ /* 0x000fda0003fc6270 */
[----:B------:R-:W-:Y:S01]  /*d2a0*/  @!P6 IMAD.MOV R42, RZ, RZ, -R42 ;  /* 0x000000ffff2ae224 */ /* 0x000fe200078e0a2a */
[----:B------:R-:W-:-:S13]  /*d2b0*/  ISETP.GT.U32.AND P6, PT, R39, R41, PT ;  /* 0x000000292700720c */ /* 0x000fda0003fc4070 */
[----:B------:R-:W-:-:S05]  /*d2c0*/  @!P6 IMAD.IADD R41, R41, 0x1, -R39 ;  /* 0x000000012929e824 */ /* 0x000fca00078e0a27 */
[----:B------:R-:W-:-:S13]  /*d2d0*/  ISETP.GT.U32.AND P6, PT, R39, R41, PT ;  /* 0x000000292700720c */ /* 0x000fda0003fc4070 */
[----:B------:R-:W-:Y:S01]  /*d2e0*/  @!P6 IMAD.IADD R41, R41, 0x1, -R39 ;  /* 0x000000012929e824 */ /* 0x000fe200078e0a27 */
[----:B------:R-:W-:Y:S01]  /*d2f0*/  ISETP.GE.AND P6, PT, R149, RZ, PT ;  /* 0x000000ff9500720c */ /* 0x000fe20003fc6270 */
[----:B--2---:R-:W-:Y:S04]  /*d300*/  STL [R1+0xa94], R162 ;  /* 0x000a94a201007387 */ /* 0x004fe80000100800 */
[----:B------:R-:W-:Y:S04]  /*d310*/  STL [R1+0x1c], R45 ;  /* 0x00001c2d01007387 */ /* 0x000fe80000100800 */
[----:B------:R-:W2:Y:S04]  /*d320*/  LDL.LU R132, [R1+0xb60] ;  /* 0x000b600001847983 */ /* 0x000ea80000300800 */
[----:B------:R-:W2:Y:S04]  /*d330*/  LDL.LU R9, [R1+0xb5c] ;  /* 0x000b5c0001097983 */ /* 0x000ea80000300800 */
[----:B---3--:R-:W-:Y:S04]  /*d340*/  STL [R1+0xa98], R161 ;  /* 0x000a98a101007387 */ /* 0x008fe80000100800 */
[----:B------:R-:W-:Y:S04]  /*d350*/  STL [R1+0x8], R44 ;  /* 0x0000082c01007387 */ /* 0x000fe80000100800 */
[----:B------:R-:W3:Y:S04]  /*d360*/  LDL.LU R8, [R1+0xb58] ;  /* 0x000b580001087983 */ /* 0x000ee80000300800 */
[----:B------:R-:W2:Y:S04]  /*d370*/  LDL.LU R154, [R1+0xb54] ;  /* 0x000b5400019a7983 */ /* 0x000ea80000300800 */
[----:B----4-:R-:W-:Y:S04]  /*d380*/  STL [R1+0xa9c], R160 ;  /* 0x000a9ca001007387 */ /* 0x010fe80000100800 */
[----:B------:R-:W-:Y:S04]  /*d390*/  STL [R1+0xc], R43 ;  /* 0x00000c2b01007387 */ /* 0x000fe80000100800 */
[----:B------:R-:W4:Y:S04]  /*d3a0*/  LDL.LU R153, [R1+0xb50] ;  /* 0x000b500001997983 */ /* 0x000f280000300800 */
[----:B------:R-:W3:Y:S04]  /*d3b0*/  LDL.LU R11, [R1+0xb4c] ;  /* 0x000b4c00010b7983 */ /* 0x000ee80000300800 */
[----:B------:R-:W-:Y:S04]  /*d3c0*/  STL [R1+0xaa0], R159 ;  /* 0x000aa09f01007387 */ /* 0x000fe80000100800 */
[----:B------:R-:W-:Y:S04]  /*d3d0*/  STL [R1+0x4], R31 ;  /* 0x0000041f01007387 */ /* 0x000fe80000100800 */
[----:B------:R-:W3:Y:S04]  /*d3e0*/  LDL.LU R152, [R1+0xb48] ;  /* 0x000b480001987983 */ /* 0x000ee80000300800 */
[----:B------:R-:W3:Y:S04]  /*d3f0*/  LDL.LU R151, [R1+0xb44] ;  /* 0x000b440001977983 */ /* 0x000ee80000300800 */
[----:B------:R-:W-:Y:S04]  /*d400*/  STL [R1+0xaa4], R155 ;  /* 0x000aa49b01007387 */ /* 0x000fe80000100800 */
[----:B------:R-:W-:Y:S04]  /*d410*/  STL [R1], R30 ;  /* 0x0000001e01007387 */ /* 0x000fe80000100800 */
[----:B------:R-:W3:Y:S01]  /*d420*/  LDL.LU R149, [R1+0xb40] ;  /* 0x000b400001957983 */ /* 0x000ee20000300800 */
[----:B------:R-:W-:-:S02]  /*d430*/  @P0 IMAD.MOV.U32 R28, RZ, RZ, R147 ;  /* 0x000000ffff1c0224 */ /* 0x000fc400078e0093 */
[----:B------:R-:W-:Y:S02]  /*d440*/  @P0 IMAD.MOV.U32 R29, RZ, RZ, R148 ;  /* 0x000000ffff1d0224 */ /* 0x000fe400078e0094 */
[----:B------:R-:W3:Y:S01]  /*d450*/  LDL.LU R148, [R1+0xb3c] ;  /* 0x000b3c0001947983 */ /* 0x000ee20000300800 */
[----:B------:R-:W-:-:S03]  /*d460*/  SEL R105, R5, R105, !P3 ;  /* 0x0000006905697207 */ /* 0x000fc60005800000 */
[----:B------:R-:W3:Y:S01]  /*d470*/  LDL.LU R147, [R1+0xb38] ;  /* 0x000b380001937983 */ /* 0x000ee20000300800 */
[----:B--2---:R-:W-:-:S06]  /*d480*/  PRMT R154, RZ, 0x7610, R154 ;  /* 0x00007610ff9a7816 */ /* 0x004fcc000000009a */
[----:B------:R1:W2:Y:S01]  /*d490*/  @P0 LDG.E.U8 R154, desc[UR18][R28.64] ;  /* 0x000000121c9a0981 */ /* 0x0002a2000c1e1100 */
[----:B----4-:R-:W-:Y:S01]  /*d4a0*/  PRMT R153, RZ, 0x7610, R153 ;  /* 0x00007610ff997816 */ /* 0x010fe20000000099 */
[----:B-1----:R-:W-:Y:S02]  /*d4b0*/  @P0 IMAD.MOV.U32 R28, RZ, RZ, R21 ;  /* 0x000000ffff1c0224 */ /* 0x002fe400078e0015 */
[----:B------:R-:W-:-:S05]  /*d4c0*/  @P0 IMAD.MOV.U32 R29, RZ, RZ, R145 ;  /* 0x000000ffff1d0224 */ /* 0x000fca00078e0091 */
[----:B------:R1:W4:Y:S02]  /*d4d0*/  @P0 LDG.E.U8 R153, desc[UR18][R28.64] ;  /* 0x000000121c990981 */ /* 0x000324000c1e1100 */
[----:B-1----:R-:W-:Y:S02]  /*d4e0*/  @P0 IMAD.MOV.U32 R28, RZ, RZ, R18 ;  /* 0x000000ffff1c0224 */ /* 0x002fe400078e0012 */
[----:B------:R-:W-:Y:S01]  /*d4f0*/  @P0 IMAD.MOV.U32 R29, RZ, RZ, R20 ;  /* 0x000000ffff1d0224 */ /* 0x000fe200078e0014 */
[----:B---3--:R-:W-:Y:S02]  /*d500*/  PRMT R152, RZ, 0x7610, R152 ;  /* 0x00007610ff987816 */ /* 0x008fe40000000098 */
[----:B------:R-:W-:-:S04]  /*d510*/  PRMT R151, RZ, 0x7610, R151 ;  /* 0x00007610ff977816 */ /* 0x000fc80000000097 */
[----:B------:R1:W3:Y:S02]  /*d520*/  @P0 LDG.E.U8 R152, desc[UR18][R28.64] ;  /* 0x000000121c980981 */ /* 0x0002e4000c1e1100 */
[----:B-1----:R-:W-:Y:S02]  /*d530*/  @P0 IMAD.MOV.U32 R28, RZ, RZ, R16 ;  /* 0x000000ffff1c0224 */ /* 0x002fe400078e0010 */
[----:B------:R-:W-:Y:S01]  /*d540*/  @P0 IMAD.MOV.U32 R29, RZ, RZ, R19 ;  /* 0x000000ffff1d0224 */ /* 0x000fe200078e0013 */
[----:B------:R-:W-:-:S04]  /*d550*/  PRMT R149, RZ, 0x7610, R149 ;  /* 0x00007610ff957816 */ /* 0x000fc80000000095 */
[----:B------:R1:W3:Y:S02]  /*d560*/  @P0 LDG.E.U8 R151, desc[UR18][R28.64] ;  /* 0x000000121c970981 */ /* 0x0002e4000c1e1100 */
[----:B-1----:R-:W-:Y:S02]  /*d570*/  @P0 IMAD.MOV.U32 R28, RZ, RZ, R14 ;  /* 0x000000ffff1c0224 */ /* 0x002fe400078e000e */
[----:B------:R-:W-:-:S05]  /*d580*/  @P0 IMAD.MOV.U32 R29, RZ, RZ, R17 ;  /* 0x000000ffff1d0224 */ /* 0x000fca00078e0011 */
[----:B------:R1:W3:Y:S01]  /*d590*/  @P0 LDG.E.U8 R149, desc[UR18][R28.64] ;  /* 0x000000121c950981 */ /* 0x0002e2000c1e1100 */
[----:B------:R-:W-:Y:S01]  /*d5a0*/  SEL R104, R5, R104, !P3 ;  /* 0x0000006805687207 */ /* 0x000fe20005800000 */
[----:B------:R-:W-:Y:S01]  /*d5b0*/  IMAD R105, R105, UR11, RZ ;  /* 0x0000000b69697c24 */ /* 0x000fe2000f8e02ff */
[----:B------:R-:W-:Y:S01]  /*d5c0*/  SEL R42, R5, R42, !P3 ;  /* 0x0000002a052a7207 */ /* 0x000fe20005800000 */
[----:B------:R-:W-:Y:S02]  /*d5d0*/  @!P6 IMAD.MOV R41, RZ, RZ, -R41 ;  /* 0x000000ffff29e224 */ /* 0x000fe400078e0a29 */
[----:B------:R-:W-:Y:S01]  /*d5e0*/  IMAD R104, R104, UR11, RZ ;  /* 0x0000000b68687c24 */ /* 0x000fe2000f8e02ff */
[CC--:B------:R-:W-:Y:S01]  /*d5f0*/  IADD3 R20, P6, PT, R105.reuse, R38.reuse, RZ ;  /* 0x0000002669147210 */ /* 0x0c0fe20007fde0ff */
[----:B------:R-:W-:Y:S02]  /*d600*/  IMAD R42, R42, UR5, RZ ;  /* 0x000000052a2a7c24 */ /* 0x000fe4000f8e02ff */
[----:B-1----:R-:W-:Y:S01]  /*d610*/  @P0 IMAD.MOV.U32 R29, RZ, RZ, R144 ;  /* 0x000000ffff1d0224 */ /* 0x002fe200078e0090 */
[-C--:B------:R-:W-:Y:S01]  /*d620*/  LEA.HI.X.SX32 R21, R105, R35.reuse, 0x1, P6 ;  /* 0x0000002369157211 */ /* 0x080fe200030f0eff */
[----:B--2---:R-:W-:Y:S01]  /*d630*/  STL [R1+0xaa8], R154 ;  /* 0x000aa89a01007387 */ /* 0x004fe20000100800 */
[CC--:B------:R-:W-:Y:S01]  /*d640*/  IADD3 R18, P6, PT, R104.reuse, R38.reuse, RZ ;  /* 0x0000002668127210 */ /* 0x0c0fe20007fde0ff */
[----:B------:R-:W-:Y:S01]  /*d650*/  @P0 IMAD.MOV.U32 R28, RZ, RZ, R15 ;  /* 0x000000ffff1c0224 */ /* 0x000fe200078e000f */
[----:B------:R-:W-:Y:S01]  /*d660*/  PRMT R148, RZ, 0x7610, R148 ;  /* 0x00007610ff947816 */ /* 0x000fe20000000094 */
[----:B------:R-:W2:Y:S01]  /*d670*/  LDL.LU R145, [R1+0xb34] ;  /* 0x000b340001917983 */ /* 0x000ea20000300800 */
[----:B------:R-:W-:Y:S01]  /*d680*/  LEA.HI.X.SX32 R19, R104, R35, 0x1, P6 ;  /* 0x0000002368137211 */ /* 0x000fe200030f0eff */
[----:B------:R-:W1:Y:S01]  /*d690*/  LDCU UR5, c[0x0][0x3b0] ;  /* 0x00007600ff0577ac */ /* 0x000e620008000800 */
[----:B------:R-:W-:-:S02]  /*d6a0*/  IADD3 R16, P6, PT, R42, R38, RZ ;  /* 0x000000262a107210 */ /* 0x000fc40007fde0ff */
[----:B------:R0:W2:Y:S04]  /*d6b0*/  @P0 LDG.E.U8 R148, desc[UR18][R28.64] ;  /* 0x000000121c940981 */ /* 0x0000a8000c1e1100 */
[----:B----4-:R-:W-:Y:S04]  /*d6c0*/  STL [R1+0xaac], R153 ;  /* 0x000aac9901007387 */ /* 0x010fe80000100800 */
[----:B---3--:R-:W-:Y:S04]  /*d6d0*/  STL [R1+0xab0], R152 ;  /* 0x000ab09801007387 */ /* 0x008fe80000100800 */
[----:B------:R-:W-:Y:S04]  /*d6e0*/  STL [R1+0x148], R20 ;  /* 0x0001481401007387 */ /* 0x000fe80000100800 */
[----:B------:R-:W-:Y:S04]  /*d6f0*/  STL [R1+0x144], R21 ;  /* 0x0001441501007387 */ /* 0x000fe80000100800 */
[----:B------:R-:W-:Y:S04]  /*d700*/  STL [R1+0xab4], R151 ;  /* 0x000ab49701007387 */ /* 0x000fe80000100800 */
[----:B------:R-:W-:Y:S04]  /*d710*/  STL [R1+0x188], R18 ;  /* 0x0001881201007387 */ /* 0x000fe80000100800 */
[----:B------:R-:W-:Y:S04]  /*d720*/  STL [R1+0x184], R19 ;  /* 0x0001841301007387 */ /* 0x000fe80000100800 */
[----:B------:R3:W-:Y:S04]  /*d730*/  STL [R1+0x1c8], R16 ;  /* 0x0001c81001007387 */ /* 0x0007e80000100800 */
[----:B------:R-:W-:Y:S04]  /*d740*/  STL [R1+0xab8], R149 ;  /* 0x000ab89501007387 */ /* 0x000fe80000100800 */
[----:B------:R-:W4:Y:S01]  /*d750*/  LDL.LU R144, [R1+0xb30] ;  /* 0x000b300001907983 */ /* 0x000f220000300800 */
[----:B------:R-:W-:Y:S01]  /*d760*/  PRMT R147, RZ, 0x7610, R147 ;  /* 0x00007610ff937816 */ /* 0x000fe20000000093 */
[----:B0-----:R-:W-:-:S02]  /*d770*/  @P0 IMAD.MOV.U32 R28, RZ, RZ, R142 ;  /* 0x000000ffff1c0224 */ /* 0x001fc400078e008e */
[----:B------:R-:W-:-:S05]  /*d780*/  @P0 IMAD.MOV.U32 R29, RZ, RZ, R143 ;  /* 0x000000ffff1d0224 */ /* 0x000fca00078e008f */
[----:B------:R0:W3:Y:S02]  /*d790*/  @P0 LDG.E.U8 R147, desc[UR18][R28.64] ;  /* 0x000000121c930981 */ /* 0x0000e4000c1e1100 */
[----:B0-----:R-:W-:Y:S02]  /*d7a0*/  @P0 IMAD.MOV.U32 R28, RZ, RZ, R141 ;  /* 0x000000ffff1c0224 */ /* 0x001fe400078e008d */
[----:B------:R-:W-:Y:S01]  /*d7b0*/  @P0 IMAD.MOV.U32 R29, RZ, RZ, R10 ;  /* 0x000000ffff1d0224 */ /* 0x000fe200078e000a */
[----:B--2---:R-:W-:-:S06]  /*d7c0*/  PRMT R145, RZ, 0x7610, R145 ;  /* 0x00007610ff917816 */ /* 0x004fcc0000000091 */
[----:B------:R0:W2:Y:S02]  /*d7d0*/  @P0 LDG.E.U8 R145, desc[UR18][R28.64] ;  /* 0x000000121c910981 */ /* 0x0000a4000c1e1100 */
[----:B0-----:R-:W-:Y:S02]  /*d7e0*/  @P0 IMAD.MOV.U32 R28, RZ, RZ, R137 ;  /* 0x000000ffff1c0224 */ /* 0x001fe400078e0089 */
[----:B------:R-:W-:Y:S01]  /*d7f0*/  @P0 IMAD.MOV.U32 R29, RZ, RZ, R140 ;  /* 0x000000ffff1d0224 */ /* 0x000fe200078e008c */
[----:B----4-:R-:W-:-:S06]  /*d800*/  PRMT R144, RZ, 0x7610, R144 ;  /* 0x00007610ff907816 */ /* 0x010fcc0000000090 */
[----:B------:R0:W4:Y:S01]  /*d810*/  @P0 LDG.E.U8 R144, desc[UR18][R28.64] ;  /* 0x000000121c900981 */ /* 0x000122000c1e1100 */
[----:B------:R-:W-:Y:S02]  /*d820*/  SEL R41, R5, R41, !P3 ;  /* 0x0000002905297207 */ /* 0x000fe40005800000 */
[----:B------:R-:W-:-:S03]  /*d830*/  LEA.HI.X.SX32 R17, R42, R35, 0x1, P6 ;  /* 0x000000232a117211 */ /* 0x000fc600030f0eff */
[----:B------:R-:W-:Y:S01]  /*d840*/  IMAD R41, R41, UR12, RZ ;  /* 0x0000000c29297c24 */ /* 0x000fe2000f8e02ff */
[----:B------:R-:W-:Y:S01]  /*d850*/  ISETP.GE.U32.AND P2, PT, R117, 0x7fffff19, PT ;  /* 0x7fffff197500780c */ /* 0x000fe20003f46070 */
[----:B------:R1:W-:Y:S01]  /*d860*/  STL [R1+0x1c4], R17 ;  /* 0x0001c41101007387 */ /* 0x0003e20000100800 */
[----:B------:R-:W-:Y:S01]  /*d870*/  PRMT R116, RZ, 0x7610, R116 ;  /* 0x00007610ff747816 */ /* 0x000fe20000000074 */
[----:B0-----:R-:W-:Y:S01]  /*d880*/  @P0 IMAD.MOV.U32 R29, RZ, RZ, R136 ;  /* 0x000000ffff1d0224 */ /* 0x001fe200078e0088 */
[C---:B------:R-:W-:Y:S01]  /*d890*/  IADD3 R14, P6, PT, R41.reuse, R38, RZ ;  /* 0x00000026290e7210 */ /* 0x040fe20007fde0ff */
[----:B------:R-:W-:Y:S01]  /*d8a0*/  STL [R1+0xabc], R148 ;  /* 0x000abc9401007387 */ /* 0x000fe20000100800 */
[----:B------:R-:W-:Y:S01]  /*d8b0*/  @P0 IMAD.MOV.U32 R28, RZ, RZ, R134 ;  /* 0x000000ffff1c0224 */ /* 0x000fe200078e0086 */
[----:B------:R-:W-:Y:S01]  /*d8c0*/  PRMT R115, RZ, 0x7610, R115 ;  /* 0x00007610ff737816 */ /* 0x000fe20000000073 */
[----:B------:R-:W0:Y:S01]  /*d8d0*/  LDCU UR12, c[0x0][0x3b0] ;  /* 0x00007600ff0c77ac */ /* 0x000e220008000800 */
[----:B------:R0:W-:Y:S04]  /*d8e0*/  STL [R1+0x208], R14 ;  /* 0x0002080e01007387 */ /* 0x0001e80000100800 */
[----:B------:R-:W4:Y:S04]  /*d8f0*/  LDL.LU R143, [R1+0xb2c] ;  /* 0x000b2c00018f7983 */ /* 0x000f280000300800 */
[----:B------:R-:W4:Y:S01]  /*d900*/  LDL.LU R142, [R1+0xb28] ;  /* 0x000b2800018e7983 */ /* 0x000f220000300800 */
[----:B------:R-:W-:-:S05]  /*d910*/  LEA.HI.X.SX32 R15, R41, R35, 0x1, P6 ;  /* 0x00000023290f7211 */ /* 0x000fca00030f0eff */
[----:B------:R0:W-:Y:S04]  /*d920*/  STL [R1+0x204], R15 ;  /* 0x0002040f01007387 */ /* 0x0001e80000100800 */
[----:B---3--:R-:W-:Y:S04]  /*d930*/  STL [R1+0xac0], R147 ;  /* 0x000ac09301007387 */ /* 0x008fe80000100800 */
[----:B------:R-:W3:Y:S04]  /*d940*/  LDL.LU R10, [R1+0xb24] ;  /* 0x000b2400010a7983 */ /* 0x000ee80000300800 */
[----:B------:R-:W3:Y:S04]  /*d950*/  LDL.LU R141, [R1+0xb20] ;  /* 0x000b2000018d7983 */ /* 0x000ee80000300800 */
[----:B--2---:R-:W-:Y:S04]  /*d960*/  STL [R1+0xac4], R145 ;  /* 0x000ac49101007387 */ /* 0x004fe80000100800 */
[----:B------:R-:W2:Y:S04]  /*d970*/  LDL.LU R140, [R1+0xb1c] ;  /* 0x000b1c00018c7983 */ /* 0x000ea80000300800 */
[----:B------:R-:W2:Y:S04]  /*d980*/  LDL.LU R137, [R1+0xb18] ;  /* 0x000b180001897983 */ /* 0x000ea80000300800 */
[----:B----4-:R-:W-:Y:S04]  /*d990*/  STL [R1+0xac8], R144 ;  /* 0x000ac89001007387 */ /* 0x010fe80000100800 */
[----:B------:R-:W4:Y:S04]  /*d9a0*/  LDL.LU R136, [R1+0xb14] ;  /* 0x000b140001887983 */ /* 0x000f280000300800 */
[----:B------:R-:W4:Y:S01]  /*d9b0*/  LDL.LU R134, [R1+0xb10] ;  /* 0x000b100001867983 */ /* 0x000f220000300800 */
[----:B------:R-:W-:-:S06]  /*d9c0*/  PRMT R143, RZ, 0x7610, R143 ;  /* 0x00007610ff8f7816 */ /* 0x000fcc000000008f */
[----:B------:R0:W4:Y:S01]  /*d9d0*/  @P0 LDG.E.U8 R143, desc[UR18][R28.64] ;  /* 0x000000121c8f0981 */ /* 0x000122000c1e1100 */
[----:B------:R-:W-:Y:S01]  /*d9e0*/  PRMT R142, RZ, 0x7610, R142 ;  /* 0x00007610ff8e7816 */ /* 0x000fe2000000008e */
[----:B0-----:R-:W-:Y:S02]  /*d9f0*/  @P0 IMAD.MOV.U32 R28, RZ, RZ, R131 ;  /* 0x000000ffff1c0224 */ /* 0x001fe400078e0083 */
[----:B------:R-:W-:-:S05]  /*da00*/  @P0 IMAD.MOV.U32 R29, RZ, RZ, R133 ;  /* 0x000000ffff1d0224 */ /* 0x000fca00078e0085 */
[----:B------:R0:W4:Y:S01]  /*da10*/  @P0 LDG.E.U8 R142, desc[UR18][R28.64] ;  /* 0x000000121c8e0981 */ /* 0x000122000c1e1100 */
[----:B---3--:R-:W-:Y:S01]  /*da20*/  PRMT R141, RZ, 0x7610, R141 ;  /* 0x00007610ff8d7816 */ /* 0x008fe2000000008d */
[----:B0-----:R-:W-:Y:S02]  /*da30*/  @P0 IMAD.MOV.U32 R28, RZ, RZ, R128 ;  /* 0x000000ffff1c0224 */ /* 0x001fe400078e0080 */
[----:B------:R-:W-:-:S05]  /*da40*/  @P0 IMAD.MOV.U32 R29, RZ, RZ, R129 ;  /* 0x000000ffff1d0224 */ /* 0x000fca00078e0081 */
[----:B------:R0:W3:Y:S02]  /*da50*/  @P0 LDG.E.U8 R141, desc[UR18][R28.64] ;  /* 0x000000121c8d0981 */ /* 0x0000e4000c1e1100 */
[----:B0-----:R-:W-:Y:S02]  /*da60*/  @P0 IMAD.MOV.U32 R28, RZ, RZ, R124 ;  /* 0x000000ffff1c0224 */ /* 0x001fe400078e007c */
[----:B------:R-:W-:Y:S01]  /*da70*/  @P0 IMAD.MOV.U32 R29, RZ, RZ, R127 ;  /* 0x000000ffff1d0224 */ /* 0x000fe200078e007f */
[----:B--2---:R-:W-:Y:S02]  /*da80*/  PRMT R140, RZ, 0x7610, R140 ;  /* 0x00007610ff8c7816 */ /* 0x004fe4000000008c */
[----:B------:R-:W-:-:S04]  /*da90*/  PRMT R137, RZ, 0x7610, R137 ;  /* 0x00007610ff897816 */ /* 0x000fc80000000089 */
[----:B------:R0:W2:Y:S02]  /*daa0*/  @P0 LDG.E.U8 R140, desc[UR18][R28.64] ;  /* 0x000000121c8c0981 */ /* 0x0000a4000c1e1100 */
[----:B0-----:R-:W-:Y:S02]  /*dab0*/  @P0 IMAD.MOV.U32 R28, RZ, RZ, R121 ;  /* 0x000000ffff1c0224 */ /* 0x001fe400078e0079 */
[----:B------:R-:W-:-:S05]  /*dac0*/  @P0 IMAD.MOV.U32 R29, RZ, RZ, R122 ;  /* 0x000000ffff1d0224 */ /* 0x000fca00078e007a */
[----:B------:R0:W2:Y:S02]  /*dad0*/  @P0 LDG.E.U8 R137, desc[UR18][R28.64] ;  /* 0x000000121c890981 */ /* 0x0000a4000c1e1100 */
[----:B0-----:R-:W-:Y:S02]  /*dae0*/  @P0 IMAD.MOV.U32 R28, RZ, RZ, R84 ;  /* 0x000000ffff1c0224 */ /* 0x001fe400078e0054 */
[----:B------:R-:W-:Y:S01]  /*daf0*/  @P0 IMAD.MOV.U32 R29, RZ, RZ, R49 ;  /* 0x000000ffff1d0224 */ /* 0x000fe200078e0031 */
[----:B----4-:R-:W-:-:S06]  /*db00*/  PRMT R136, RZ, 0x7610, R136 ;  /* 0x00007610ff887816 */ /* 0x010fcc0000000088 */
[----:B------:R-:W4:Y:S04]  /*db10*/  @P0 LDG.E.U8 R136, desc[UR18][R28.64] ;  /* 0x000000121c880981 */ /* 0x000f28000c1e1100 */
[----:B------:R-:W-:Y:S04]  /*db20*/  STL [R1+0xacc], R143 ;  /* 0x000acc8f01007387 */ /* 0x000fe80000100800 */
[----:B------:R-:W4:Y:S04]  /*db30*/  LDL.LU R133, [R1+0xb0c] ;  /* 0x000b0c0001857983 */ /* 0x000f280000300800 */
[----:B------:R-:W4:Y:S01]  /*db40*/  LDL.LU R131, [R1+0xb08] ;  /* 0x000b080001837983 */ /* 0x000f220000300800 */
[----:B------:R-:W-:-:S03]  /*db50*/  ISETP.GT.U32.AND P6, PT, R39, R34, PT ;  /* 0x000000222700720c */ /* 0x000fc60003fc4070 */
[----:B------:R-:W-:Y:S04]  /*db60*/  STL [R1+0xad0], R142 ;  /* 0x000ad08e01007387 */ /* 0x000fe80000100800 */
[----:B------:R-:W4:Y:S04]  /*db70*/  LDL.LU R129, [R1+0xb04] ;  /* 0x000b040001817983 */ /* 0x000f280000300800 */
[----:B------:R-:W4:Y:S02]  /*db80*/  LDL.LU R128, [R1+0xb00] ;  /* 0x000b000001807983 */ /* 0x000f240000300800 */
[----:B------:R-:W-:-:S02]  /*db90*/  @!P6 IMAD.IADD R34, R34, 0x1, -R39 ;  /* 0x000000012222e824 */ /* 0x000fc400078e0a27 */
[----:B---3--:R-:W-:Y:S04]  /*dba0*/  STL [R1+0xad4], R141 ;  /* 0x000ad48d01007387 */ /* 0x008fe80000100800 */
[----:B------:R-:W3:Y:S01]  /*dbb0*/  LDL.LU R127, [R1+0xafc] ;  /* 0x000afc00017f7983 */ /* 0x000ee20000300800 */
[----:B------:R-:W-:-:S03]  /*dbc0*/  ISETP.GT.U32.AND P6, PT, R39, R34, PT ;  /* 0x000000222700720c */ /* 0x000fc60003fc4070 */
[----:B------:R-:W3:Y:S10]  /*dbd0*/  LDL.LU R124, [R1+0xaf8] ;  /* 0x000af800017c7983 */ /* 0x000ef40000300800 */
[----:B------:R-:W-:Y:S01]  /*dbe0*/  @!P6 IMAD.IADD R34, R34, 0x1, -R39 ;  /* 0x000000012222e824 */ /* 0x000fe200078e0a27 */
[----:B------:R-:W-:Y:S01]  /*dbf0*/  ISETP.GE.AND P6, PT, R120, RZ, PT ;  /* 0x000000ff7800720c */ /* 0x000fe20003fc6270 */
[----:B--2---:R-:W-:Y:S04]  /*dc00*/  STL [R1+0xad8], R140 ;  /* 0x000ad88c01007387 */ /* 0x004fe80000100800 */
[----:B------:R-:W2:Y:S04]  /*dc10*/  LDL.LU R122, [R1+0xaf4] ;  /* 0x000af400017a7983 */ /* 0x000ea80000300800 */
[----:B------:R-:W2:Y:S04]  /*dc20*/  LDL.LU R121, [R1+0xaf0] ;  /* 0x000af00001797983 */ /* 0x000ea80000300800 */
[----:B------:R-:W-:Y:S04]  /*dc30*/  STL [R1+0xadc], R137 ;  /* 0x000adc8901007387 */ /* 0x000fe80000100800 */
[----:B----4-:R-:W-:Y:S04]  /*dc40*/  STL [R1+0xae0], R136 ;  /* 0x000ae08801007387 */ /* 0x010fe80000100800 */
[----:B------:R-:W4:Y:S01]  /*dc50*/  LDL.LU R120, [R1+0xaec] ;  /* 0x000aec0001787983 */ /* 0x000f220000300800 */
[----:B------:R-:W-:Y:S01]  /*dc60*/  PRMT R134, RZ, 0x7610, R134 ;  /* 0x00007610ff867816 */ /* 0x000fe20000000086 */
[----:B------:R-:W-:-:S02]  /*dc70*/  @P0 IMAD.MOV.U32 R28, RZ, RZ, R55 ;  /* 0x000000ffff1c0224 */ /* 0x000fc400078e0037 */
[----:B------:R-:W-:-:S05]  /*dc80*/  @P0 IMAD.MOV.U32 R29, RZ, RZ, R52 ;  /* 0x000000ffff1d0224 */ /* 0x000fca00078e0034 */
[----:B------:R0:W4:Y:S01]  /*dc90*/  @P0 LDG.E.U8 R134, desc[UR18][R28.64] ;  /* 0x000000121c860981 */ /* 0x000122000c1e1100 */
[----:B------:R-:W-:Y:S01]  /*dca0*/  PRMT R133, RZ, 0x7610, R133 ;  /* 0x00007610ff857816 */ /* 0x000fe20000000085 */
[----:B0-----:R-:W-:Y:S02]  /*dcb0*/  @P0 IMAD.MOV.U32 R28, RZ, RZ, R59 ;  /* 0x000000ffff1c0224 */ /* 0x001fe400078e003b */
[----:B------:R-:W-:Y:S01]  /*dcc0*/  @P0 IMAD.MOV.U32 R29, RZ, RZ, R80 ;  /* 0x000000ffff1d0224 */ /* 0x000fe200078e0050 */
[----:B------:R-:W-:-:S04]  /*dcd0*/  PRMT R131, RZ, 0x7610, R131 ;  /* 0x00007610ff837816 */ /* 0x000fc80000000083 */
[----:B------:R0:W4:Y:S02]  /*dce0*/  @P0 LDG.E.U8 R133, desc[UR18][R28.64] ;  /* 0x000000121c850981 */ /* 0x000124000c1e1100 */
[----:B0-----:R-:W-:Y:S02]  /*dcf0*/  @P0 IMAD.MOV.U32 R28, RZ, RZ, R58 ;  /* 0x000000ffff1c0224 */ /* 0x001fe400078e003a */
[----:B------:R-:W-:Y:S01]  /*dd00*/  @P0 IMAD.MOV.U32 R29, RZ, RZ, R63 ;  /* 0x000000ffff1d0224 */ /* 0x000fe200078e003f */
[----:B------:R-:W-:-:S04]  /*dd10*/  PRMT R129, RZ, 0x7610, R129 ;  /* 0x00007610ff817816 */ /* 0x000fc80000000081 */
        /* <DEDUP_REMOVED lines=8> */
[----:B------:R0:W3:Y:S01]  /*dda0*/  @P0 LDG.E.U8 R128, desc[UR18][R28.64] ;  /* 0x000000121c800981 */ /* 0x0000e2000c1e1100 */
[----:B------:R-:W-:Y:S01]  /*ddb0*/  PRMT R124, RZ, 0x7610, R124 ;  /* 0x00007610ff7c7816 */ /* 0x000fe2000000007c */
[----:B0-----:R-:W-:Y:S02]  /*ddc0*/  @P0 IMAD.MOV.U32 R28, RZ, RZ, R66 ;  /* 0x000000ffff1c0224 */ /* 0x001fe400078e0042 */
[----:B------:R-:W-:-:S05]  /*ddd0*/  @P0 IMAD.MOV.U32 R29, RZ, RZ, R79 ;  /* 0x000000ffff1d0224 */ /* 0x000fca00078e004f */
[----:B------:R0:W3:Y:S02]  /*dde0*/  @P0 LDG.E.U8 R127, desc[UR18][R28.64] ;  /* 0x000000121c7f0981 */ /* 0x0000e4000c1e1100 */
[----:B0-----:R-:W-:Y:S02]  /*ddf0*/  @P0 IMAD.MOV.U32 R28, RZ, RZ, R70 ;  /* 0x000000ffff1c0224 */ /* 0x001fe400078e0046 */
[----:B------:R-:W-:-:S05]  /*de00*/  @P0 IMAD.MOV.U32 R29, RZ, RZ, R83 ;  /* 0x000000ffff1d0224 */ /* 0x000fca00078e0053 */
[----:B------:R0:W3:Y:S02]  /*de10*/  @P0 LDG.E.U8 R124, desc[UR18][R28.64] ;  /* 0x000000121c7c0981 */ /* 0x0000e4000c1e1100 */
[----:B0-----:R-:W-:Y:S02]  /*de20*/  @P0 IMAD.MOV.U32 R28, RZ, RZ, R74 ;  /* 0x000000ffff1c0224 */ /* 0x001fe400078e004a */
[----:B------:R-:W-:Y:S01]  /*de30*/  @P0 IMAD.MOV.U32 R29, RZ, RZ, R57 ;  /* 0x000000ffff1d0224 */ /* 0x000fe200078e0039 */
[----:B------:R-:W-:Y:S02]  /*de40*/  PRMT R117, RZ, 0x7610, R117 ;  /* 0x00007610ff757816 */ /* 0x000fe40000000075 */
[----:B------:R-:W-:Y:S02]  /*de50*/  PRMT R114, RZ, 0x7610, R114 ;  /* 0x00007610ff727816 */ /* 0x000fe40000000072 */
[----:B------:R-:W-:Y:S02]  /*de60*/  PRMT R113, RZ, 0x7610, R113 ;  /* 0x00007610ff717816 */ /* 0x000fe40000000071 */
[----:B------:R-:W-:-:S02]  /*de70*/  PRMT R109, RZ, 0x7610, R109 ;  /* 0x00007610ff6d7816 */ /* 0x000fc4000000006d */
[----:B------:R-:W-:Y:S02]  /*de80*/  PRMT R108, RZ, 0x7610, R108 ;  /* 0x00007610ff6c7816 */ /* 0x000fe4000000006c */
[----:B------:R-:W-:Y:S02]  /*de90*/  PRMT R107, RZ, 0x7610, R107 ;  /* 0x00007610ff6b7816 */ /* 0x000fe4000000006b */
[----:B------:R-:W-:Y:S02]  /*dea0*/  PRMT R106, RZ, 0x7610, R106 ;  /* 0x00007610ff6a7816 */ /* 0x000fe4000000006a */
[----:B------:R-:W-:Y:S02]  /*deb0*/  PRMT R103, RZ, 0x7610, R103 ;  /* 0x00007610ff677816 */ /* 0x000fe40000000067 */
[----:B------:R-:W-:Y:S02]  /*dec0*/  PRMT R102, RZ, 0x7610, R102 ;  /* 0x00007610ff667816 */ /* 0x000fe40000000066 */
[----:B--2---:R-:W-:-:S02]  /*ded0*/  PRMT R122, RZ, 0x7610, R122 ;  /* 0x00007610ff7a7816 */ /* 0x004fc4000000007a */
        /* <DEDUP_REMOVED lines=8> */
[----:B------:R0:W4:Y:S02]  /*df60*/  @P0 LDG.E.U8 R120, desc[UR18][R28.64] ;  /* 0x000000121c780981 */ /* 0x000124000c1e1100 */
[----:B0-----:R-:W-:Y:S02]  /*df70*/  @P0 IMAD.MOV.U32 R28, RZ, RZ, R86 ;  /* 0x000000ffff1c0224 */ /* 0x001fe400078e0056 */
[----:B------:R-:W-:-:S05]  /*df80*/  @P0 IMAD.MOV.U32 R29, RZ, RZ, R53 ;  /* 0x000000ffff1d0224 */ /* 0x000fca00078e0035 */
[----:B------:R0:W2:Y:S02]  /*df90*/  @P0 LDG.E.U8 R117, desc[UR18][R28.64] ;  /* 0x000000121c750981 */ /* 0x0000a4000c1e1100 */
        /* <DEDUP_REMOVED lines=26> */
[----:B------:R0:W2:Y:S01]  /*e140*/  @P0 LDG.E.U8 R103, desc[UR18][R28.64] ;  /* 0x000000121c670981 */ /* 0x0000a2000c1e1100 */
[----:B------:R-:W-:Y:S01]  /*e150*/  PRMT R101, RZ, 0x7610, R101 ;  /* 0x00007610ff657816 */ /* 0x000fe20000000065 */
        /* <DEDUP_REMOVED lines=30> */
[----:B------:R0:W2:Y:S02]  /*e340*/  @P0 LDG.E.U8 R97, desc[UR18][R28.64] ;  /* 0x000000121c610981 */ /* 0x0000a4000c1e1100 */
[----:B0-----:R-:W-:Y:S02]  /*e350*/  @P0 IMAD.MOV.U32 R28, RZ, RZ, R14 ;  /* 0x000000ffff1c0224 */ /* 0x001fe400078e000e */
[----:B------:R-:W-:-:S05]  /*e360*/  @P0 IMAD.MOV.U32 R29, RZ, RZ, R15 ;  /* 0x000000ffff1d0224 */ /* 0x000fca00078e000f */
[----:B------:R0:W2:Y:S01]  /*e370*/  @P0 LDG.E.U8 R96, desc[UR18][R28.64] ;  /* 0x000000121c600981 */ /* 0x0000a2000c1e1100 */
[----:B------:R-:W-:Y:S01]  /*e380*/  @!P6 IMAD.MOV R34, RZ, RZ, -R34 ;  /* 0x000000ffff22e224 */ /* 0x000fe200078e0a22 */
        /* <DEDUP_REMOVED lines=8> */
[----:B------:R-:W-:Y:S02]  /*e410*/  ISETP.GT.U32.AND P6, PT, R39, R32, PT ;  /* 0x000000202700720c */ /* 0x000fe40003fc4070 */
[----:B------:R-:W-:-:S11]  /*e420*/  SEL R34, R5, R34, !P3 ;  /* 0x0000002205227207 */ /* 0x000fd60005800000 */
[----:B------:R-:W-:Y:S01]  /*e430*/  @!P6 IMAD.IADD R32, R32, 0x1, -R39 ;  /* 0x000000012020e824 */ /* 0x000fe200078e0a27 */
[----:B------:R-:W-:Y:S01]  /*e440*/  ISETP.GE.AND P6, PT, R22, RZ, PT ;  /* 0x000000ff1600720c */ /* 0x000fe20003fc6270 */
[----:B-1----:R-:W-:Y:S01]  /*e450*/  IMAD R34, R34, UR5, RZ ;  /* 0x0000000522227c24 */ /* 0x002fe2000f8e02ff */
[----:B------:R-:W-:-:S05]  /*e460*/  SEL R33, R5, R33, !P3 ;  /* 0x0000002105217207 */ /* 0x000fca0005800000 */
[----:B------:R-:W-:-:S06]  /*e470*/  IMAD R33, R33, UR12, RZ ;  /* 0x0000000c21217c24 */ /* 0x000fcc000f8e02ff */
[----:B------:R-:W-:Y:S01]  /*e480*/  @!P6 IMAD.MOV R32, RZ, RZ, -R32 ;  /* 0x000000ffff20e224 */ /* 0x000fe200078e0a20 */
[-C--:B------:R-:W-:Y:S01]  /*e490*/  IADD3 R16, P6, PT, R34, R38.reuse, RZ ;  /* 0x0000002622107210 */ /* 0x080fe20007fde0ff */
[----:B------:R-:W-:Y:S01]  /*e4a0*/  IMAD R30, R36, 0x57, RZ ;  /* 0x00000057241e7824 */ /* 0x000fe200078e02ff */
[----:B------:R-:W-:Y:S01]  /*e4b0*/  STL [R1+0xae4], R134 ;  /* 0x000ae48601007387 */ /* 0x000fe20000100800 */
[----:B------:R-:W-:Y:S02]  /*e4c0*/  PRMT R95, RZ, 0x7610, R95 ;  /* 0x00007610ff5f7816 */ /* 0x000fe4000000005f */
[----:B------:R-:W-:Y:S01]  /*e4d0*/  PRMT R94, RZ, 0x7610, R94 ;  /* 0x00007610ff5e7816 */ /* 0x000fe2000000005e */
[----:B------:R-:W3:Y:S01]  /*e4e0*/  LDL.LU R13, [R1+0xae8] ;  /* 0x000ae800010d7983 */ /* 0x000ee20000300800 */
[-C--:B------:R-:W-:Y:S02]  /*e4f0*/  LEA.HI.X.SX32 R17, R34, R35.reuse, 0x1, P6 ;  /* 0x0000002322117211 */ /* 0x080fe400030f0eff */
[----:B------:R-:W-:Y:S01]  /*e500*/  PRMT R92, RZ, 0x7610, R92 ;  /* 0x00007610ff5c7816 */ /* 0x000fe2000000005c */
[----:B------:R-:W-:Y:S01]  /*e510*/  IMAD R31, R36, 0x67, RZ ;  /* 0x00000067241f7824 */ /* 0x000fe200078e02ff */
[C---:B------:R-:W-:Y:S01]  /*e520*/  IADD3 R14, P6, PT, R33.reuse, R38, RZ ;  /* 0x00000026210e7210 */ /* 0x040fe20007fde0ff */
[----:B0-----:R-:W-:Y:S01]  /*e530*/  @P0 IMAD.MOV.U32 R28, RZ, RZ, R16 ;  /* 0x000000ffff1c0224 */ /* 0x001fe200078e0010 */
[----:B------:R-:W-:Y:S01]  /*e540*/  PRMT R93, RZ, 0x7610, R93 ;  /* 0x00007610ff5d7816 */ /* 0x000fe2000000005d */
[----:B------:R-:W-:Y:S01]  /*e550*/  @P0 IMAD.MOV.U32 R29, RZ, RZ, R17 ;  /* 0x000000ffff1d0224 */ /* 0x000fe200078e0011 */
[----:B------:R-:W-:-:S02]  /*e560*/  LEA.HI.X.SX32 R15, R33, R35, 0x1, P6 ;  /* 0x00000023210f7211 */ /* 0x000fc400030f0eff */
[----:B------:R-:W-:Y:S02]  /*e570*/  PRMT R91, RZ, 0x7610, R91 ;  /* 0x00007610ff5b7816 */ /* 0x000fe4000000005b */
[----:B------:R-:W-:Y:S01]  /*e580*/  PRMT R90, RZ, 0x7610, R90 ;  /* 0x00007610ff5a7816 */ /* 0x000fe2000000005a */
[----:B------:R0:W3:Y:S01]  /*e590*/  @P0 LDG.E.U8 R95, desc[UR18][R28.64] ;  /* 0x000000121c5f0981 */ /* 0x0000e2000c1e1100 */
[----:B------:R-:W-:Y:S02]  /*e5a0*/  SEL R32, R5, R32, !P3 ;  /* 0x0000002005207207 */ /* 0x000fe40005800000 */
[----:B------:R-:W-:Y:S02]  /*e5b0*/  PRMT R89, RZ, 0x7610, R89 ;  /* 0x00007610ff597816 */ /* 0x000fe40000000059 */
[----:B------:R-:W-:Y:S01]  /*e5c0*/  PRMT R88, RZ, 0x7610, R88 ;  /* 0x00007610ff587816 */ /* 0x000fe20000000058 */
[----:B------:R-:W-:Y:S01]  /*e5d0*/  IMAD R32, R32, UR13, RZ ;  /* 0x0000000d20207c24 */ /* 0x000fe2000f8e02ff */
[----:B------:R-:W1:Y:S01]  /*e5e0*/  S2R R149, SR_TID.X ;  /* 0x0000000000957919 */ /* 0x000e620000002100 */
[----:B------:R-:W-:-:S02]  /*e5f0*/  VIADD R37, R0, 0x6 ;  /* 0x0000000600257836 */ /* 0x000fc40000000000 */
[C---:B------:R-:W-:Y:S02]  /*e600*/  VIADD R165, R0.reuse, 0x7 ;  /* 0x0000000700a57836 */ /* 0x040fe40000000000 */
[C---:B------:R-:W-:Y:S02]  /*e610*/  VIADD R123, R0.reuse, 0xe ;  /* 0x0000000e007b7836 */ /* 0x040fe40000000000 */
[C---:B------:R-:W-:Y:S02]  /*e620*/  VIADD R119, R0.reuse, 0xf ;  /* 0x0000000f00777836 */ /* 0x040fe40000000000 */
[C---:B------:R-:W-:Y:S02]  /*e630*/  VIADD R26, R0.reuse, 0x15 ;  /* 0x00000015001a7836 */ /* 0x040fe40000000000 */
[C---:B------:R-:W-:Y:S02]  /*e640*/  VIADD R27, R0.reuse, 0x16 ;  /* 0x00000016001b7836 */ /* 0x040fe40000000000 */
[----:B------:R-:W-:Y:S01]  /*e650*/  VIADD R164, R0, 0x17 ;  /* 0x0000001700a47836 */ /* 0x000fe20000000000 */
[----:B------:R-:W-:-:S04]  /*e660*/  @!UP1 UIADD3 UR4, UPT, UPT, -UR4, 0x100000, URZ ;  /* 0x0010000004049890 */ /* 0x000fc8000fffe1ff */
[----:B------:R-:W-:Y:S02]  /*e670*/  @!UP1 USHF.L.U32 UR5, UR4, 0xb, URZ ;  /* 0x0000000b04059899 */ /* 0x000fe400080006ff */
[----:B------:R-:W-:Y:S01]  /*e680*/  @!UP1 USHF.L.U32 UR4, UR4, 0x1, URZ ;  /* 0x0000000104049899 */ /* 0x000fe200080006ff */
[----:B0-----:R-:W-:Y:S01]  /*e690*/  @P0 IMAD.MOV.U32 R28, RZ, RZ, R14 ;  /* 0x000000ffff1c0224 */ /* 0x001fe200078e000e */
[----:B------:R-:W-:Y:S01]  /*e6a0*/  PRMT R87, RZ, 0x7610, R87 ;  /* 0x00007610ff577816 */ /* 0x000fe20000000057 */
[----:B------:R-:W-:Y:S01]  /*e6b0*/  @P0 IMAD.MOV.U32 R29, RZ, RZ, R15 ;  /* 0x000000ffff1d0224 */ /* 0x000fe200078e000f */
[----:B------:R-:W0:Y:S04]  /*e6c0*/  LDCU UR12, c[0x0][0x3b0] ;  /* 0x00007600ff0c77ac */ /* 0x000e280008000800 */
[----:B------:R0:W3:Y:S04]  /*e6d0*/  @P0 LDG.E.U8 R94, desc[UR18][R28.64] ;  /* 0x000000121c5e0981 */ /* 0x0000e8000c1e1100 */
[----:B--2---:R-:W-:Y:S01]  /*e6e0*/  STL [R1+0xa90], R96 ;  /* 0x000a906001007387 */ /* 0x004fe20000100800 */
[----:B------:R-:W-:Y:S01]  /*e6f0*/  VIADD R163, R0, 0x1d ;  /* 0x0000001d00a37836 */ /* 0x000fe20000000000 */
[----:B------:R-:W2:Y:S02]  /*e700*/  LDCU UR13, c[0x0][0x3b0] ;  /* 0x00007600ff0d77ac */ /* 0x000ea40008000800 */
[----:B------:R0:W-:Y:S04]  /*e710*/  STL [R1+0x268], R16 ;  /* 0x0002681001007387 */ /* 0x0001e80000100800 */
[----:B------:R1:W-:Y:S01]  /*e720*/  STL [R1+0x264], R17 ;  /* 0x0002641101007387 */ /* 0x0003e20000100800 */
[----:B0-----:R-:W-:-:S04]  /*e730*/  IADD3 R16, P6, PT, R30, R2, RZ ;  /* 0x000000021e107210 */ /* 0x001fc80007fde0ff */
[----:B-1----:R-:W-:Y:S01]  /*e740*/  LEA.HI.X.SX32 R17, R30, R3, 0x1, P6 ;  /* 0x000000031e117211 */ /* 0x002fe200030f0eff */
[----:B------:R0:W-:Y:S01]  /*e750*/  STL [R1+0x2a8], R14 ;  /* 0x0002a80e01007387 */ /* 0x0001e20000100800 */
[----:B------:R-:W-:Y:S02]  /*e760*/  @!P4 IMAD.MOV.U32 R28, RZ, RZ, R16 ;  /* 0x000000ffff1cc224 */ /* 0x000fe400078e0010 */
[----:B------:R-:W-:Y:S02]  /*e770*/  IMAD R30, R36, 0x5f, RZ ;  /* 0x0000005f241e7824 */ /* 0x000fe400078e02ff */
[----:B------:R-:W-:Y:S01]  /*e780*/  @!P4 IMAD.MOV.U32 R29, RZ, RZ, R17 ;  /* 0x000000ffff1dc224 */ /* 0x000fe200078e0011 */
[----:B------:R1:W-:Y:S01]  /*e790*/  STL [R1+0x2a4], R15 ;  /* 0x0002a40f01007387 */ /* 0x0003e20000100800 */
[----:B0-----:R-:W-:-:S03]  /*e7a0*/  IADD3 R14, P6, PT, R32, R38, RZ ;  /* 0x00000026200e7210 */ /* 0x001fc60007fde0ff */
[----:B------:R0:W-:Y:S04]  /*e7b0*/  STL [R1+0xf8], R16 ;  /* 0x0000f81001007387 */ /* 0x0001e80000100800 */
[----:B------:R2:W3:Y:S01]  /*e7c0*/  @!P4 LDG.E.U8 R92, desc[UR18][R28.64] ;  /* 0x000000121c5cc981 */ /* 0x0004e2000c1e1100 */
[----:B-1----:R-:W-:Y:S02]  /*e7d0*/  LEA.HI.X.SX32 R15, R32, R35, 0x1, P6 ;  /* 0x00000023200f7211 */ /* 0x002fe400030f0eff */
[C---:B0-----:R-:W-:Y:S01]  /*e7e0*/  IADD3 R16, P4, PT, R30.reuse, R2, RZ ;  /* 0x000000021e107210 */ /* 0x041fe20007f9e0ff */
[----:B------:R0:W-:Y:S01]  /*e7f0*/  STL [R1+0xf4], R17 ;  /* 0x0000f41101007387 */ /* 0x0001e20000100800 */
[----:B--2---:R-:W-:Y:S02]  /*e800*/  @P0 IMAD.MOV.U32 R28, RZ, RZ, R14 ;  /* 0x000000ffff1c0224 */ /* 0x004fe400078e000e */
[----:B------:R-:W-:Y:S01]  /*e810*/  @P0 IMAD.MOV.U32 R29, RZ, RZ, R15 ;  /* 0x000000ffff1d0224 */ /* 0x000fe200078e000f */
[----:B------:R1:W-:Y:S01]  /*e820*/  STL [R1+0x2e8], R14 ;  /* 0x0002e80e01007387 */ /* 0x0003e20000100800 */
[----:B0-----:R-:W-:-:S03]  /*e830*/  LEA.HI.X.SX32 R17, R30, R3, 0x1, P4 ;  /* 0x000000031e117211 */ /* 0x001fc600020f0eff */
[----:B------:R0:W2:Y:S01]  /*e840*/  @P0 LDG.E.U8 R93, desc[UR18][R28.64] ;  /* 0x000000121c5d0981 */ /* 0x0000a2000c1e1100 */
[----:B-1----:R-:W-:-:S03]  /*e850*/  IADD3 R14, P6, PT, R31, R2, RZ ;  /* 0x000000021f0e7210 */ /* 0x002fc60007fde0ff */
[----:B------:R1:W-:Y:S01]  /*e860*/  STL [R1+0x2e4], R15 ;  /* 0x0002e40f01007387 */ /* 0x0003e20000100800 */
[----:B0-----:R-:W-:Y:S02]  /*e870*/  @!P5 IMAD.MOV.U32 R28, RZ, RZ, R16 ;  /* 0x000000ffff1cd224 */ /* 0x001fe400078e0010 */
[----:B------:R-:W-:Y:S01]  /*e880*/  @!P5 IMAD.MOV.U32 R29, RZ, RZ, R17 ;  /* 0x000000ffff1dd224 */ /* 0x000fe200078e0011 */
[----:B-1----:R-:W-:-:S04]  /*e890*/  LEA.HI.X.SX32 R15, R31, R3, 0x1, P6 ;  /* 0x000000031f0f7211 */ /* 0x002fc800030f0eff */
[----:B------:R0:W2:Y:S02]  /*e8a0*/  @!P5 LDG.E.U8 R91, desc[UR18][R28.64] ;  /* 0x000000121c5bd981 */ /* 0x0000a4000c1e1100 */
[----:B0-----:R-:W-:Y:S02]  /*e8b0*/  @!P2 IMAD.MOV.U32 R28, RZ, RZ, R14 ;  /* 0x000000ffff1ca224 */ /* 0x001fe400078e000e */
[----:B------:R-:W-:-:S05]  /*e8c0*/  @!P2 IMAD.MOV.U32 R29, RZ, RZ, R15 ;  /* 0x000000ffff1da224 */ /* 0x000fca00078e000f */
[----:B------:R0:W2:Y:S02]  /*e8d0*/  @!P2 LDG.E.U8 R90, desc[UR18][R28.64] ;  /* 0x000000121c5aa981 */ /* 0x0000a4000c1e1100 */
[----:B0-----:R-:W-:Y:S02]  /*e8e0*/  VIADD R28, R12, 0xffffff90 ;  /* 0xffffff900c1c7836 */ /* 0x001fe40000000000 */
[----:B------:R-:W-:Y:S03]  /*e8f0*/  STL [R1+0x100], R16 ;  /* 0x0001001001007387 */ /* 0x000fe60000100800 */
[----:B------:R-:W-:Y:S01]  /*e900*/  ISETP.GE.U32.AND P2, PT, R28, 0x7fffff11, PT ;  /* 0x7fffff111c00780c */ /* 0x000fe20003f46070 */
[----:B------:R-:W-:Y:S01]  /*e910*/  IMAD R28, R36, 0x6f, RZ ;  /* 0x0000006f241c7824 */ /* 0x000fe200078e02ff */
[----:B------:R0:W-:Y:S04]  /*e920*/  STL [R1+0x108], R14 ;  /* 0x0001080e01007387 */ /* 0x0001e80000100800 */
[----:B------:R-:W-:Y:S01]  /*e930*/  STL [R1+0xfc], R17 ;  /* 0x0000fc1101007387 */ /* 0x000fe20000100800 */
[----:B0-----:R-:W-:-:S03]  /*e940*/  IADD3 R14, P4, PT, R28, R2, RZ ;  /* 0x000000021c0e7210 */ /* 0x001fc60007f9e0ff */
[----:B------:R0:W-:Y:S02]  /*e950*/  STL [R1+0x104], R15 ;  /* 0x0001040f01007387 */ /* 0x0001e40000100800 */
[----:B0-----:R-:W-:Y:S01]  /*e960*/  LEA.HI.X.SX32 R15, R28, R3, 0x1, P4 ;  /* 0x000000031c0f7211 */ /* 0x001fe200020f0eff */
[----:B------:R-:W-:-:S04]  /*e970*/  @!P2 IMAD.MOV.U32 R28, RZ, RZ, R14 ;  /* 0x000000ffff1ca224 */ /* 0x000fc800078e000e */
[----:B------:R-:W-:-:S05]  /*e980*/  @!P2 IMAD.MOV.U32 R29, RZ, RZ, R15 ;  /* 0x000000ffff1da224 */ /* 0x000fca00078e000f */
[----:B------:R0:W2:Y:S02]  /*e990*/  @!P2 LDG.E.U8 R89, desc[UR18][R28.64] ;  /* 0x000000121c59a981 */ /* 0x0000a4000c1e1100 */
[----:B0-----:R-:W-:-:S05]  /*e9a0*/  VIADD R28, R12, 0xffffff88 ;  /* 0xffffff880c1c7836 */ /* 0x001fca0000000000 */
[----:B------:R-:W-:Y:S01]  /*e9b0*/  ISETP.GE.U32.AND P2, PT, R28, 0x7fffff09, PT ;  /* 0x7fffff091c00780c */ /* 0x000fe20003f46070 */
[----:B------:R-:W-:Y:S01]  /*e9c0*/  IMAD R28, R36, 0x77, RZ ;  /* 0x00000077241c7824 */ /* 0x000fe200078e02ff */
[----:B------:R0:W-:Y:S04]  /*e9d0*/  STL [R1+0x110], R14 ;  /* 0x0001100e01007387 */ /* 0x0001e80000100800 */
[----:B------:R1:W-:Y:S01]  /*e9e0*/  STL [R1+0x10c], R15 ;  /* 0x00010c0f01007387 */ /* 0x0003e20000100800 */
[----:B0-----:R-:W-:-:S04]  /*e9f0*/  IADD3 R14, P4, PT, R28, R2, RZ ;  /* 0x000000021c0e7210 */ /* 0x001fc80007f9e0ff */
[----:B-1----:R-:W-:Y:S02]  /*ea00*/  LEA.HI.X.SX32 R15, R28, R3, 0x1, P4 ;  /* 0x000000031c0f7211 */ /* 0x002fe400020f0eff */
[----:B------:R-:W-:-:S03]  /*ea10*/  @!P2 IMAD.MOV.U32 R28, RZ, RZ, R14 ;  /* 0x000000ffff1ca224 */ /* 0x000fc600078e000e */
[----:B------:R-:W-:-:S05]  /*ea20*/  @!P2 IMAD.MOV.U32 R29, RZ, RZ, R15 ;  /* 0x000000ffff1da224 */ /* 0x000fca00078e000f */
[----:B------:R0:W2:Y:S02]  /*ea30*/  @!P2 LDG.E.U8 R88, desc[UR18][R28.64] ;  /* 0x000000121c58a981 */ /* 0x0000a4000c1e1100 */
[----:B0-----:R-:W-:-:S05]  /*ea40*/  VIADD R28, R12, 0xffffff80 ;  /* 0xffffff800c1c7836 */ /* 0x001fca0000000000 */
[----:B------:R-:W-:Y:S01]  /*ea50*/  ISETP.GE.U32.AND P2, PT, R28, 0x7fffff01, PT ;  /* 0x7fffff011c00780c */ /* 0x000fe20003f46070 */
[----:B------:R-:W-:Y:S01]  /*ea60*/  IMAD R28, R36, 0x7f, RZ ;  /* 0x0000007f241c7824 */ /* 0x000fe200078e02ff */
[----:B------:R0:W-:Y:S04]  /*ea70*/  STL [R1+0x118], R14 ;  /* 0x0001180e01007387 */ /* 0x0001e80000100800 */
[C---:B------:R-:W-:Y:S01]  /*ea80*/  IADD3 R12, P4, PT, R28.reuse, R2, RZ ;  /* 0x000000021c0c7210 */ /* 0x040fe20007f9e0ff */
[----:B------:R-:W-:Y:S03]  /*ea90*/  STL [R1+0x114], R15 ;  /* 0x0001140f01007387 */ /* 0x000fe60000100800 */
[----:B0-----:R-:W-:Y:S01]  /*eaa0*/  LEA.HI.X.SX32 R14, R28, R3, 0x1, P4 ;  /* 0x000000031c0e7211 */ /* 0x001fe200020f0eff */
[----:B------:R0:W-:Y:S02]  /*eab0*/  STL [R1+0x120], R12 ;  /* 0x0001200c01007387 */ /* 0x0001e40000100800 */
[----:B------:R-:W-:-:S02]  /*eac0*/  @!P2 IMAD.MOV.U32 R28, RZ, RZ, R12 ;  /* 0x000000ffff1ca224 */ /* 0x000fc400078e000c */
[----:B------:R1:W-:Y:S04]  /*ead0*/  STL [R1+0x11c], R14 ;  /* 0x00011c0e01007387 */ /* 0x0003e80000100800 */
[----:B0-----:R-:W2:Y:S04]  /*eae0*/  LDL.LU R12, [R1+0x2f0] ;  /* 0x0002f000010c7983 */ /* 0x001ea80000300800 */
[----:B------:R-:W3:Y:S04]  /*eaf0*/  LDL.LU R16, [R1+0x2f4] ;  /* 0x0002f40001107983 */ /* 0x000ee80000300800 */
[----:B------:R-:W3:Y:S01]  /*eb00*/  LDL.LU R138, [R1+0x2fc] ;  /* 0x0002fc00018a7983 */ /* 0x000ee20000300800 */
[----:B------:R-:W-:-:S03]  /*eb10*/  @!P2 IMAD.MOV.U32 R29, RZ, RZ, R14 ;  /* 0x000000ffff1da224 */ /* 0x000fc600078e000e */
[----:B-1----:R-:W3:Y:S01]  /*eb20*/  LDL.LU R14, [R1+0x328] ;  /* 0x00032800010e7983 */ /* 0x002ee20000300800 */
[----:B------:R-:W-:-:S03]  /*eb30*/  VIADD R96, R0, 0x5 ;  /* 0x0000000500607836 */ /* 0x000fc60000000000 */
[----:B------:R-:W3:Y:S04]  /*eb40*/  LDL.LU R135, [R1+0x330] ;  /* 0x0003300001877983 */ /* 0x000ee80000300800 */
[----:B------:R-:W4:Y:S04]  /*eb50*/  LDL.LU R15, [R1+0x364] ;  /* 0x00036400010f7983 */ /* 0x000f280000300800 */
[----:B------:R-:W-:Y:S01]  /*eb60*/  STL [R1+0x81c], R96 ;  /* 0x00081c6001007387 */ /* 0x000fe20000100800 */
[----:B------:R-:W-:-:S03]  /*eb70*/  VIADD R118, R0, 0x1e ;  /* 0x0000001e00767836 */ /* 0x000fc60000000000 */
        /* <DEDUP_REMOVED lines=15> */
[----:B------:R-:W-:-:S03]  /*ec70*/  VOTEU.ALL UP1, P1 ;  /* 0x0000000000ff7886 */ /* 0x000fc60000820000 */
[----:B------:R-:W-:Y:S01]  /*ec80*/  STL [R1+0x8b0], R118 ;  /* 0x0008b07601007387 */ /* 0x000fe20000100800 */
[C---:B------:R-:W-:Y:S01]  /*ec90*/  VIADD R22, R0.reuse, 0x35 ;  /* 0x0000003500167836 */ /* 0x040fe20000000000 */
[----:B------:R-:W-:Y:S01]  /*eca0*/  LOP3.LUT R149, R149, 0x7f, RZ, 0xc0, !PT ;  /* 0x0000007f95957812 */ /* 0x000fe200078ec0ff */
[----:B------:R0:W1:Y:S01]  /*ecb0*/  @!UP1 SYNCS.EXCH.64 URZ, [UR9+0x10008], UR4 ;  /* 0x0100080409ff95b2 */ /* 0x0000620008000100 */
[----:B------:R-:W-:Y:S04]  /*ecc0*/  STL [R1+0x894], R112 ;  /* 0x0008947001007387 */ /* 0x000fe80000100800 */
[----:B------:R-:W-:Y:S04]  /*ecd0*/  STL [R1+0x8ac], R24 ;  /* 0x0008ac1801007387 */ /* 0x000fe80000100800 */
[----:B------:R-:W-:Y:S01]  /*ece0*/  STL [R1+0x890], R25 ;  /* 0x0008901901007387 */ /* 0x000fe20000100800 */
[----:B------:R-:W-:-:S02]  /*ecf0*/  VIADD R23, R0, 0x36 ;  /* 0x0000003600177836 */ /* 0x000fc40000000000 */
[C---:B------:R-:W-:Y:S01]  /*ed00*/  VIADD R156, R0.reuse, 0x37 ;  /* 0x00000037009c7836 */ /* 0x040fe20000000000 */
[----:B------:R-:W-:Y:S01]  /*ed10*/  STL [R1+0x884], R158 ;  /* 0x0008849e01007387 */ /* 0x000fe20000100800 */
[C---:B------:R-:W-:Y:S02]  /*ed20*/  VIADD R150, R0.reuse, 0x3c ;  /* 0x0000003c00967836 */ /* 0x040fe40000000000 */
[C---:B------:R-:W-:Y:S01]  /*ed30*/  VIADD R20, R0.reuse, 0x3d ;  /* 0x0000003d00147836 */ /* 0x040fe20000000000 */
[----:B------:R-:W-:Y:S01]  /*ed40*/  STL [R1+0x8bc], R157 ;  /* 0x0008bc9d01007387 */ /* 0x000fe20000100800 */
[C---:B------:R-:W-:Y:S02]  /*ed50*/  VIADD R21, R0.reuse, 0x3e ;  /* 0x0000003e00157836 */ /* 0x040fe40000000000 */
[C---:B------:R-:W-:Y:S01]  /*ed60*/  VIADD R18, R0.reuse, 0x3f ;  /* 0x0000003f00127836 */ /* 0x040fe20000000000 */
[----:B------:R-:W-:Y:S01]  /*ed70*/  STL [R1+0x8a0], R111 ;  /* 0x0008a06f01007387 */ /* 0x000fe20000100800 */
[----:B------:R-:W-:Y:S01]  /*ed80*/  IABS R43, R96 ;  /* 0x00000060002b7213 */ /* 0x000fe20000000000 */
[----:B------:R-:W-:-:S02]  /*ed90*/  VIADD R19, R0, 0x44 ;  /* 0x0000004400137836 */ /* 0x000fc40000000000 */
[----:B------:R0:W4:Y:S01]  /*eda0*/  @!P2 LDG.E.U8 R87, desc[UR18][R28.64] ;  /* 0x000000121c57a981 */ /* 0x000122000c1e1100 */
[----:B------:R-:W-:Y:S01]  /*edb0*/  IABS R42, R37 ;  /* 0x00000025002a7213 */ /* 0x000fe20000000000 */
[C---:B------:R-:W-:Y:S01]  /*edc0*/  VIADD R146, R0.reuse, 0x45 ;  /* 0x0000004500927836 */ /* 0x040fe20000000000 */
[----:B------:R-:W-:Y:S01]  /*edd0*/  IABS R41, R165 ;  /* 0x000000a500297213 */ /* 0x000fe20000000000 */
[----:B------:R-:W-:Y:S01]  /*ede0*/  STL [R1+0x89c], R110 ;  /* 0x00089c6e01007387 */ /* 0x000fe20000100800 */
[----:B------:R-:W-:Y:S01]  /*edf0*/  IABS R44, R123 ;  /* 0x0000007b002c7213 */ /* 0x000fe20000000000 */
[----:B------:R-:W-:Y:S01]  /*ee00*/  VIADD R139, R0, 0x46 ;  /* 0x00000046008b7836 */ /* 0x000fe20000000000 */
[----:B------:R-:W-:Y:S01]  /*ee10*/  IABS R45, R119 ;  /* 0x00000077002d7213 */ /* 0x000fe20000000000 */
[----:B------:R-:W-:Y:S01]  /*ee20*/  STL [R1+0x880], R22 ;  /* 0x0008801601007387 */ /* 0x000fe20000100800 */
[----:B------:R-:W-:Y:S01]  /*ee30*/  IABS R46, R26 ;  /* 0x0000001a002e7213 */ /* 0x000fe20000000000 */
[----:B0-----:R-:W0:Y:S01]  /*ee40*/  LDCU UR4, c[0x0][0x3b0] ;  /* 0x00007600ff0477ac */ /* 0x001e220008000800 */
[----:B------:R-:W-:-:S02]  /*ee50*/  IABS R47, R27 ;  /* 0x0000001b002f7213 */ /* 0x000fc40000000000 */
[----:B------:R-:W-:Y:S01]  /*ee60*/  IABS R48, R164 ;  /* 0x000000a400307213 */ /* 0x000fe20000000000 */
[----:B------:R-:W0:Y:S01]  /*ee70*/  LDCU UR5, c[0x0][0x3b0] ;  /* 0x00007600ff0577ac */ /* 0x000e220008000800 */
[----:B--2---:R2:W-:Y:S04]  /*ee80*/  STS.U8 [R149+UR9], R12 ;  /* 0x0000000c95007988 */ /* 0x0045e80008000009 */
[----:B--2---:R-:W2:Y:S04]  /*ee90*/  LDL.LU R12, [R1+0x338] ;  /* 0x00033800010c7983 */ /* 0x004ea80000300800 */
[----:B------:R-:W-:Y:S04]  /*eea0*/  STL [R1+0x87c], R23 ;  /* 0x00087c1701007387 */ /* 0x000fe80000100800 */
[----:B---3--:R3:W-:Y:S04]  /*eeb0*/  STS.U8 [R149+UR9+0x400], R16 ;  /* 0x0004001095007988 */ /* 0x0087e80008000009 */
[----:B------:R0:W-:Y:S04]  /*eec0*/  STS.U8 [R149+UR9+0x800], R138 ;  /* 0x0008008a95007988 */ /* 0x0001e80008000009 */
[----:B---3--:R-:W3:Y:S04]  /*eed0*/  LDL.LU R16, [R1+0x334] ;  /* 0x0003340001107983 */ /* 0x008ee80000300800 */
[----:B0-----:R-:W3:Y:S04]  /*eee0*/  LDL.LU R138, [R1+0x3a8] ;  /* 0x0003a800018a7983 */ /* 0x001ee80000300800 */
[----:B------:R-:W-:Y:S04]  /*eef0*/  STL [R1+0x878], R156 ;  /* 0x0008789c01007387 */ /* 0x000fe80000100800 */
[----:B------:R0:W-:Y:S04]  /*ef00*/  STS.U8 [R149+UR9+0xc00], R14 ;  /* 0x000c000e95007988 */ /* 0x0001e80008000009 */
[----:B------:R1:W-:Y:S04]  /*ef10*/  STS.U8 [R149+UR9+0x1000], R135 ;  /* 0x0010008795007988 */ /* 0x0003e80008000009 */
[----:B0-----:R-:W3:Y:S04]  /*ef20*/  LDL.LU R14, [R1+0x340] ;  /* 0x00034000010e7983 */ /* 0x001ee80000300800 */
[----:B-1----:R-:W3:Y:S04]  /*ef30*/  LDL.LU R135, [R1+0x374] ;  /* 0x0003740001877983 */ /* 0x002ee80000300800 */
[----:B------:R-:W-:Y:S04]  /*ef40*/  STL [R1+0x874], R150 ;  /* 0x0008749601007387 */ /* 0x000fe80000100800 */
[----:B----4-:R0:W-:Y:S04]  /*ef50*/  STS.U8 [R149+UR9+0x1400], R15 ;  /* 0x0014000f95007988 */ /* 0x0101e80008000009 */
[----:B0-----:R-:W4:Y:S04]  /*ef60*/  LDL.LU R15, [R1+0x36c] ;  /* 0x00036c00010f7983 */ /* 0x001f280000300800 */
[----:B--2---:R0:W-:Y:S04]  /*ef70*/  STS.U8 [R149+UR9+0x1800], R12 ;  /* 0x0018000c95007988 */ /* 0x0041e80008000009 */
[----:B0-----:R-:W2:Y:S04]  /*ef80*/  LDL.LU R12, [R1+0x3f4] ;  /* 0x0003f400010c7983 */ /* 0x001ea80000300800 */
[----:B------:R-:W-:Y:S04]  /*ef90*/  STL [R1+0x870], R20 ;  /* 0x0008701401007387 */ /* 0x000fe80000100800 */
[----:B---3--:R0:W-:Y:S04]  /*efa0*/  STS.U8 [R149+UR9+0x1c00], R16 ;  /* 0x001c001095007988 */ /* 0x0081e80008000009 */
[----:B------:R-:W3:Y:S04]  /*efb0*/  LDL.LU R17, [R1+0x380] ;  /* 0x0003800001117983 */ /* 0x000ee80000300800 */
[----:B------:R1:W-:Y:S04]  /*efc0*/  STS.U8 [R149+UR9+0x2000], R138 ;  /* 0x0020008a95007988 */ /* 0x0003e80008000009 */
[----:B0-----:R-:W3:Y:S04]  /*efd0*/  LDL.LU R16, [R1+0x3b8] ;  /* 0x0003b80001107983 */ /* 0x001ee80000300800 */
[----:B-1----:R-:W3:Y:S04]  /*efe0*/  LDL.LU R138, [R1+0x368] ;  /* 0x00036800018a7983 */ /* 0x002ee80000300800 */
[----:B------:R-:W-:Y:S04]  /*eff0*/  STL [R1+0x864], R21 ;  /* 0x0008641501007387 */ /* 0x000fe80000100800 */
[----:B------:R0:W-:Y:S04]  /*f000*/  STS.U8 [R149+UR9+0x2400], R14 ;  /* 0x0024000e95007988 */ /* 0x0001e80008000009 */
[----:B------:R1:W-:Y:S04]  /*f010*/  STS.U8 [R149+UR9+0x2800], R135 ;  /* 0x0028008795007988 */ /* 0x0003e80008000009 */
[----:B0-----:R-:W3:Y:S04]  /*f020*/  LDL.LU R14, [R1+0x428] ;  /* 0x00042800010e7983 */ /* 0x001ee80000300800 */
[----:B-1----:R-:W3:Y:S04]  /*f030*/  LDL.LU R135, [R1+0x3f0] ;  /* 0x0003f00001877983 */ /* 0x002ee80000300800 */
[----:B------:R-:W-:Y:S04]  /*f040*/  STL [R1+0x860], R18 ;  /* 0x0008601201007387 */ /* 0x000fe80000100800 */
[----:B----4-:R0:W-:Y:S04]  /*f050*/  STS.U8 [R149+UR9+0x2c00], R15 ;  /* 0x002c000f95007988 */ /* 0x0101e80008000009 */
[----:B0-----:R-:W4:Y:S01]  /*f060*/  LDL.LU R15, [R1+0x3ec] ;  /* 0x0003ec00010f7983 */ /* 0x001f220000300800 */
[----:B------:R-:W-:-:S04]  /*f070*/  IMAD.HI.U32 R28, R40, R43, RZ ;  /* 0x0000002b281c7227 */ /* 0x000fc800078e00ff */
[----:B------:R-:W-:-:S04]  /*f080*/  IMAD.MOV R28, RZ, RZ, -R28 ;  /* 0x000000ffff1c7224 */ /* 0x000fc800078e0a1c */
[----:B------:R-:W-:Y:S02]  /*f090*/  IMAD R43, R39, R28, R43 ;  /* 0x0000001c272b7224 */ /* 0x000fe400078e022b */
        /* <DEDUP_REMOVED lines=18> */
[----:B------:R-:W-:Y:S01]  /*f1c0*/  IMAD.HI.U32 R28, R40, R48, RZ ;  /* 0x00000030281c7227 */ /* 0x000fe200078e00ff */
[----:B------:R-:W-:-:S03]  /*f1d0*/  IABS R49, R163 ;  /* 0x000000a300317213 */ /* 0x000fc60000000000 */
        /* <DEDUP_REMOVED lines=9> */
[----:B------:R-:W-:Y:S01]  /*f270*/  IMAD R50, R39, R28, R50 ;  /* 0x0000001c27327224 */ /* 0x000fe200078e0232 */
[----:B--2---:R0:W-:Y:S04]  /*f280*/  STS.U8 [R149+UR9+0x3000], R12 ;  /* 0x0030000c95007988 */ /* 0x0041e80008000009 */
[----:B0-----:R-:W2:Y:S01]  /*f290*/  LDL.LU R12, [R1+0x3f8] ;  /* 0x0003f800010c7983 */ /* 0x001ea20000300800 */
        /* <DEDUP_REMOVED lines=55> */
[C---:B------:R-:W-:Y:S02]  /*f610*/  IMAD R64, R39.reuse, R28, R64 ;  /* 0x0000001c27407224 */ /* 0x040fe400078e0240 */
[----:B------:R-:W-:Y:S01]  /*f620*/  IMAD.HI.U32 R28, R40, R66, RZ ;  /* 0x00000042281c7227 */ /* 0x000fe200078e00ff */
[----:B---3--:R0:W-:Y:S03]  /*f630*/  STS.U8 [R149+UR9+0x3400], R17 ;  /* 0x0034001195007988 */ /* 0x0081e60008000009 */
[----:B------:R-:W-:Y:S01]  /*f640*/  IMAD.MOV R28, RZ, RZ, -R28 ;  /* 0x000000ffff1c7224 */ /* 0x000fe200078e0a1c */
[----:B------:R-:W-:Y:S04]  /*f650*/  STL [R1+0x85c], R19 ;  /* 0x00085c1301007387 */ /* 0x000fe80000100800 */
[----:B------:R-:W-:Y:S01]  /*f660*/  STS.U8 [R149+UR9+0x3800], R16 ;  /* 0x0038001095007988 */ /* 0x000fe20008000009 */
[----:B------:R-:W-:-:S03]  /*f670*/  IMAD R66, R39, R28, R66 ;  /* 0x0000001c27427224 */ /* 0x000fc600078e0242 */
[----:B0-----:R-:W3:Y:S01]  /*f680*/  LDL.LU R17, [R1+0x478] ;  /* 0x0004780001117983 */ /* 0x001ee20000300800 */
[----:B------:R-:W-:-:S03]  /*f690*/  LOP3.LUT R28, R149, 0x10, RZ, 0x3c, !PT ;  /* 0x00000010951c7812 */ /* 0x000fc600078e3cff */
[----:B------:R0:W-:Y:S04]  /*f6a0*/  STS.U8 [R149+UR9+0x3c00], R138 ;  /* 0x003c008a95007988 */ /* 0x0001e80008000009 */
        /* <DEDUP_REMOVED lines=10> */
[----:B0-----:R-:W2:Y:S01]  /*f750*/  LDL.LU R12, [R1+0x4a4] ;  /* 0x0004a400010c7983 */ /* 0x001ea20000300800 */
[----:B------:R-:W-:-:S05]  /*f760*/  VIADD R16, R0, 0x47 ;  /* 0x0000004700107836 */ /* 0x000fca0000000000 */
[----:B------:R-:W-:Y:S04]  /*f770*/  STL [R1+0x850], R16 ;  /* 0x0008501001007387 */ /* 0x000fe80000100800 */
[----:B------:R-:W4:Y:S04]  /*f780*/  LDL.LU R72, [R1+0x480] ;  /* 0x0004800001487983 */ /* 0x000f280000300800 */
[----:B---3--:R0:W-:Y:S02]  /*f790*/  STS.U8 [R28+UR9+0x1480], R17 ;  /* 0x001480111c007988 */ /* 0x0081e40008000009 */
[----:B0-----:R-:W-:-:S02]  /*f7a0*/  VIADD R17, R0, 0x4c ;  /* 0x0000004c00117836 */ /* 0x001fc40000000000 */
[----:B------:R0:W-:Y:S04]  /*f7b0*/  STS.U8 [R28+UR9+0x1880], R138 ;  /* 0x0018808a1c007988 */ /* 0x0001e80008000009 */
[----:B0-----:R-:W3:Y:S04]  /*f7c0*/  LDL.LU R138, [R1+0x4b0] ;  /* 0x0004b000018a7983 */ /* 0x001ee80000300800 */
[----:B------:R-:W-:Y:S04]  /*f7d0*/  STL [R1+0x84c], R17 ;  /* 0x00084c1101007387 */ /* 0x000fe80000100800 */
[----:B------:R-:W3:Y:S04]  /*f7e0*/  LDL.LU R78, [R1+0x4ec] ;  /* 0x0004ec00014e7983 */ /* 0x000ee80000300800 */
[----:B------:R0:W-:Y:S04]  /*f7f0*/  STS.U8 [R28+UR9+0x2080], R135 ;  /* 0x002080871c007988 */ /* 0x0001e80008000009 */
[----:B0-----:R-:W3:Y:S04]  /*f800*/  LDL.LU R135, [R1+0x4e4] ;  /* 0x0004e40001877983 */ /* 0x001ee80000300800 */
[----:B------:R0:W-:Y:S02]  /*f810*/  STS.U8 [R28+UR9+0x1c80], R14 ;  /* 0x001c800e1c007988 */ /* 0x0001e40008000009 */
[----:B0-----:R-:W-:-:S05]  /*f820*/  VIADD R14, R0, 0x4d ;  /* 0x0000004d000e7836 */ /* 0x001fca0000000000 */
[----:B------:R-:W-:Y:S04]  /*f830*/  STL [R1+0x848], R14 ;  /* 0x0008480e01007387 */ /* 0x000fe80000100800 */
[----:B------:R-:W3:Y:S04]  /*f840*/  LDL.LU R82, [R1+0x4c0] ;  /* 0x0004c00001527983 */ /* 0x000ee80000300800 */
[----:B------:R-:W3:Y:S04]  /*f850*/  LDL.LU R86, [R1+0x4f0] ;  /* 0x0004f00001567983 */ /* 0x000ee80000300800 */
[----:B--2---:R0:W-:Y:S04]  /*f860*/  STS.U8 [R28+UR9+0x2880], R12 ;  /* 0x0028800c1c007988 */ /* 0x0041e80008000009 */
[----:B0-----:R-:W2:Y:S01]  /*f870*/  LDL.LU R12, [R1+0x4bc] ;  /* 0x0004bc00010c7983 */ /* 0x001ea20000300800 */
[----:B------:R-:W-:-:S05]  /*f880*/  IABS R65, R146 ;  /* 0x0000009200417213 */ /* 0x000fca0000000000 */
        /* <DEDUP_REMOVED lines=14> */
[----:B------:R-:W-:Y:S01]  /*f970*/  IMAD.MOV R29, RZ, RZ, -R29 ;  /* 0x000000ffff1d7224 */ /* 0x000fe200078e0a1d */
[----:B----4-:R0:W-:Y:S03]  /*f980*/  STS.U8 [R28+UR9+0x2480], R15 ;  /* 0x0024800f1c007988 */ /* 0x0101e60008000009 */
[----:B------:R-:W-:Y:S02]  /*f990*/  IMAD R67, R39, R29, R67 ;  /* 0x0000001d27437224 */ /* 0x000fe400078e0243 */
[----:B------:R-:W-:-:S04]  /*f9a0*/  IMAD.HI.U32 R29, R40, R70, RZ ;  /* 0x00000046281d7227 */ /* 0x000fc800078e00ff */
[----:B0-----:R-:W-:Y:S02]  /*f9b0*/  VIADD R15, R0, 0x4e ;  /* 0x0000004e000f7836 */ /* 0x001fe40000000000 */
[----:B------:R-:W-:-:S03]  /*f9c0*/  IMAD.MOV R29, RZ, RZ, -R29 ;  /* 0x000000ffff1d7224 */ /* 0x000fc600078e0a1d */
[----:B------:R-:W-:Y:S01]  /*f9d0*/  IABS R71, R15 ;  /* 0x0000000f00477213 */ /* 0x000fe20000000000 */
[----:B------:R-:W-:Y:S01]  /*f9e0*/  IMAD R70, R39, R29, R70 ;  /* 0x0000001d27467224 */ /* 0x000fe200078e0246 */
[----:B------:R-:W-:Y:S03]  /*f9f0*/  STS.U8 [R28+UR9+0x2c80], R72 ;  /* 0x002c80481c007988 */ /* 0x000fe60008000009 */
[----:B------:R-:W-:-:S04]  /*fa00*/  IMAD.HI.U32 R29, R40, R71, RZ ;  /* 0x00000047281d7227 */ /* 0x000fc800078e00ff */
[----:B------:R-:W-:-:S04]  /*fa10*/  IMAD.MOV R29, RZ, RZ, -R29 ;  /* 0x000000ffff1d7224 */ /* 0x000fc800078e0a1d */
[----:B------:R-:W-:Y:S01]  /*fa20*/  IMAD R71, R39, R29, R71 ;  /* 0x0000001d27477224 */ /* 0x000fe200078e0247 */
[----:B------:R-:W-:Y:S04]  /*fa30*/  STL [R1+0x844], R15 ;  /* 0x0008440f01007387 */ /* 0x000fe80000100800 */
[----:B------:R-:W4:Y:S04]  /*fa40*/  LDL.LU R76, [R1+0x4ac] ;  /* 0x0004ac00014c7983 */ /* 0x000f280000300800 */
[----:B---3--:R0:W-:Y:S02]  /*fa50*/  STS.U8 [R28+UR9+0x3080], R138 ;  /* 0x0030808a1c007988 */ /* 0x0081e40008000009 */
[----:B0-----:R-:W-:-:S05]  /*fa60*/  VIADD R138, R0, 0x4f ;  /* 0x0000004f008a7836 */ /* 0x001fca0000000000 */
[----:B------:R-:W-:-:S05]  /*fa70*/  IABS R72, R138 ;  /* 0x0000008a00487213 */ /* 0x000fca0000000000 */
[----:B------:R-:W-:Y:S01]  /*fa80*/  IMAD.HI.U32 R29, R40, R72, RZ ;  /* 0x00000048281d7227 */ /* 0x000fe200078e00ff */
[----:B------:R0:W-:Y:S03]  /*fa90*/  STS.U8 [R28+UR9+0x3880], R135 ;  /* 0x003880871c007988 */ /* 0x0001e60008000009 */
[----:B------:R-:W-:Y:S02]  /*faa0*/  IMAD.MOV R29, RZ, RZ, -R29 ;  /* 0x000000ffff1d7224 */ /* 0x000fe400078e0a1d */
[----:B0-----:R-:W-:-:S05]  /*fab0*/  VIADD R135, R0, 0x54 ;  /* 0x0000005400877836 */ /* 0x001fca0000000000 */
[----:B------:R-:W-:Y:S01]  /*fac0*/  IABS R73, R135 ;  /* 0x0000008700497213 */ /* 0x000fe20000000000 */
[----:B------:R-:W-:-:S04]  /*fad0*/  IMAD R72, R39, R29, R72 ;  /* 0x0000001d27487224 */ /* 0x000fc800078e0248 */
[----:B------:R-:W-:-:S04]  /*fae0*/  IMAD.HI.U32 R29, R40, R73, RZ ;  /* 0x00000049281d7227 */ /* 0x000fc800078e00ff */
[----:B------:R-:W-:-:S04]  /*faf0*/  IMAD.MOV R29, RZ, RZ, -R29 ;  /* 0x000000ffff1d7224 */ /* 0x000fc800078e0a1d */
[----:B------:R-:W-:Y:S01]  /*fb00*/  IMAD R73, R39, R29, R73 ;  /* 0x0000001d27497224 */ /* 0x000fe200078e0249 */
[----:B------:R-:W-:Y:S01]  /*fb10*/  LOP3.LUT R29, R149, 0x20, RZ, 0x3c, !PT ;  /* 0x00000020951d7812 */ /* 0x000fe200078e3cff */
[----:B------:R-:W-:Y:S04]  /*fb20*/  STL [R1+0x840], R138 ;  /* 0x0008408a01007387 */ /* 0x000fe80000100800 */
[----:B------:R0:W-:Y:S04]  /*fb30*/  STS.U8 [R28+UR9+0x3480], R78 ;  /* 0x0034804e1c007988 */ /* 0x0001e80008000009 */
[----:B------:R-:W3:Y:S04]  /*fb40*/  LDL.LU R83, [R1+0x4e8] ;  /* 0x0004e80001537983 */ /* 0x000ee80000300800 */
[----:B------:R1:W-:Y:S04]  /*fb50*/  STS.U8 [R28+UR9+0x3c80], R82 ;  /* 0x003c80521c007988 */ /* 0x0003e80008000009 */
[----:B------:R-:W-:Y:S04]  /*fb60*/  STS.U8 [R28+UR9+0x80], R86 ;  /* 0x000080561c007988 */ /* 0x000fe80008000009 */
[----:B------:R-:W-:Y:S04]  /*fb70*/  STL [R1+0x83c], R135 ;  /* 0x00083c8701007387 */ /* 0x000fe80000100800 */
[----:B0-----:R-:W4:Y:S04]  /*fb80*/  LDL.LU R78, [R1+0x470] ;  /* 0x00047000014e7983 */ /* 0x001f280000300800 */
[----:B-1----:R-:W4:Y:S04]  /*fb90*/  LDL.LU R82, [R1+0x4a8] ;  /* 0x0004a80001527983 */ /* 0x002f280000300800 */
[----:B--2---:R0:W-:Y:S02]  /*fba0*/  STS.U8 [R29+UR9+0x100], R12 ;  /* 0x0001000c1d007988 */ /* 0x0041e40008000009 */
[----:B0-----:R-:W-:-:S05]  /*fbb0*/  VIADD R12, R0, 0x55 ;  /* 0x00000055000c7836 */ /* 0x001fca0000000000 */
[----:B------:R-:W-:Y:S04]  /*fbc0*/  STL [R1+0x838], R12 ;  /* 0x0008380c01007387 */ /* 0x000fe80000100800 */
[----:B------:R-:W2:Y:S04]  /*fbd0*/  LDL.LU R86, [R1+0x438] ;  /* 0x0004380001567983 */ /* 0x000ea80000300800 */
[----:B------:R0:W-:Y:S02]  /*fbe0*/  STS.U8 [R29+UR9+0x900], R13 ;  /* 0x0009000d1d007988 */ /* 0x0001e40008000009 */
[----:B0-----:R-:W-:-:S05]  /*fbf0*/  VIADD R13, R0, 0x56 ;  /* 0x00000056000d7836 */ /* 0x001fca0000000000 */
[----:B------:R-:W-:Y:S04]  /*fc00*/  STL [R1+0x834], R13 ;  /* 0x0008340d01007387 */ /* 0x000fe80000100800 */
[----:B------:R-:W2:Y:S04]  /*fc10*/  LDL.LU R80, [R1+0x46c] ;  /* 0x00046c0001507983 */ /* 0x000ea80000300800 */
[----:B------:R0:W-:Y:S04]  /*fc20*/  STS.U8 [R29+UR9+0x1100], R10 ;  /* 0x0011000a1d007988 */ /* 0x0001e80008000009 */
[----:B------:R1:W-:Y:S01]  /*fc30*/  STS.U8 [R29+UR9+0x1900], R11 ;  /* 0x0019000b1d007988 */ /* 0x0003e20008000009 */
[----:B0-----:R-:W-:-:S02]  /*fc40*/  VIADD R10, R0, 0x57 ;  /* 0x00000057000a7836 */ /* 0x001fc40000000000 */
[----:B-1----:R-:W-:-:S03]  /*fc50*/  VIADD R11, R0, 0x5c ;  /* 0x0000005c000b7836 */ /* 0x002fc60000000000 */
[----:B------:R-:W-:Y:S04]  /*fc60*/  STL [R1+0x830], R10 ;  /* 0x0008300a01007387 */ /* 0x000fe80000100800 */
[----:B------:R0:W-:Y:S02]  /*fc70*/  STS.U8 [R29+UR9+0x2100], R8 ;  /* 0x002100081d007988 */ /* 0x0001e40008000009 */
[----:B0-----:R-:W-:Y:S02]  /*fc80*/  VIADD R8, R0, 0x5d ;  /* 0x0000005d00087836 */ /* 0x001fe40000000000 */
[----:B---3--:R0:W-:Y:S04]  /*fc90*/  STS.U8 [R29+UR9+0xd00], R83 ;  /* 0x000d00531d007988 */ /* 0x0081e80008000009 */
[----:B0-----:R-:W3:Y:S04]  /*fca0*/  LDL.LU R83, [R1+0x424] ;  /* 0x0004240001537983 */ /* 0x001ee80000300800 */
[----:B------:R-:W-:Y:S04]  /*fcb0*/  STL [R1+0x82c], R11 ;  /* 0x00082c0b01007387 */ /* 0x000fe80000100800 */
[----:B----4-:R0:W-:Y:S04]  /*fcc0*/  STS.U8 [R29+UR9+0x1d00], R82 ;  /* 0x001d00521d007988 */ /* 0x0101e80008000009 */
[----:B0-----:R-:W4:Y:S04]  /*fcd0*/  LDL.LU R82, [R1+0x42c] ;  /* 0x00042c0001527983 */ /* 0x001f280000300800 */
[----:B------:R-:W-:Y:S04]  /*fce0*/  STL [R1+0x828], R8 ;  /* 0x0008280801007387 */ /* 0x000fe80000100800 */
[----:B--2---:R0:W-:Y:S04]  /*fcf0*/  STS.U8 [R29+UR9+0x2500], R86 ;  /* 0x002500561d007988 */ /* 0x0041e80008000009 */
[----:B0-----:R-:W2:Y:S01]  /*fd00*/  LDL.LU R86, [R1+0x3e8] ;  /* 0x0003e80001567983 */ /* 0x001ea20000300800 */
[----:B------:R-:W-:-:S05]  /*fd10*/  IABS R74, R12 ;  /* 0x0000000c004a7213 */ /* 0x000fca0000000000 */
[----:B------:R-:W-:Y:S01]  /*fd20*/  IMAD.HI.U32 R30, R40, R74, RZ ;  /* 0x0000004a281e7227 */ /* 0x000fe200078e00ff */
[----:B------:R0:W-:Y:S03]  /*fd30*/  STS.U8 [R29+UR9+0x500], R76 ;  /* 0x0005004c1d007988 */ /* 0x0001e60008000009 */
[----:B------:R-:W-:Y:S01]  /*fd40*/  IMAD.MOV R30, RZ, RZ, -R30 ;  /* 0x000000ffff1e7224 */ /* 0x000fe200078e0a1e */
[----:B0-----:R-:W-:-:S03]  /*fd50*/  IABS R76, R13 ;  /* 0x0000000d004c7213 */ /* 0x001fc60000000000 */
        /* <DEDUP_REMOVED lines=10> */
[----:B------:R0:W-:Y:S03]  /*fe00*/  STS.U8 [R29+UR9+0x1500], R78 ;  /* 0x0015004e1d007988 */ /* 0x0001e60008000009 */
[----:B------:R-:W-:Y:S01]  /*fe10*/  IMAD.MOV R30, RZ, RZ, -R30 ;  /* 0x000000ffff1e7224 */ /* 0x000fe200078e0a1e */
[----:B------:R1:W-:Y:S01]  /*fe20*/  STS.U8 [R29+UR9+0x2900], R9 ;  /* 0x002900091d007988 */ /* 0x0003e20008000009 */
[----:B0-----:R-:W-:Y:S02]  /*fe30*/  IABS R78, R8 ;  /* 0x00000008004e7213 */ /* 0x001fe40000000000 */
[----:B------:R-:W-:-:S02]  /*fe40*/  IMAD R79, R39, R30, R79 ;  /* 0x0000001e274f7224 */ /* 0x000fc400078e024f */
[----:B-1----:R-:W-:Y:S02]  /*fe50*/  VIADD R9, R0, 0x5e ;  /* 0x0000005e00097836 */ /* 0x002fe40000000000 */
[----:B------:R-:W-:-:S03]  /*fe60*/  IMAD.HI.U32 R30, R40, R78, RZ ;  /* 0x0000004e281e7227 */ /* 0x000fc600078e00ff */
[----:B------:R-:W-:Y:S01]  /*fe70*/  IABS R77, R9 ;  /* 0x00000009004d7213 */ /* 0x000fe20000000000 */
[----:B------:R-:W-:Y:S01]  /*fe80*/  IMAD.MOV R30, RZ, RZ, -R30 ;  /* 0x000000ffff1e7224 */ /* 0x000fe200078e0a1e */
[----:B------:R0:W-:Y:S03]  /*fe90*/  STS.U8 [R29+UR9+0x3100], R132 ;  /* 0x003100841d007988 */ /* 0x0001e60008000009 */
[----:B------:R-:W-:Y:S02]  /*fea0*/  IMAD R78, R39, R30, R78 ;  /* 0x0000001e274e7224 */ /* 0x000fe400078e024e */
[----:B------:R-:W-:Y:S01]  /*feb0*/  IMAD.HI.U32 R30, R40, R77, RZ ;  /* 0x0000004d281e7227 */ /* 0x000fe200078e00ff */
[----:B------:R1:W-:Y:S03]  /*fec0*/  STS.U8 [R29+UR9+0x2d00], R80 ;  /* 0x002d00501d007988 */ /* 0x0003e60008000009 */
[----:B0-----:R-:W-:-:S02]  /*fed0*/  VIADD R132, R0, 0x5f ;  /* 0x0000005f00847836 */ /* 0x001fc40000000000 */
[----:B------:R-:W-:-:S03]  /*fee0*/  IMAD.MOV R30, RZ, RZ, -R30 ;  /* 0x000000ffff1e7224 */ /* 0x000fc600078e0a1e */
[----:B-1----:R-:W-:Y:S01]  /*fef0*/  IABS R80, R132 ;  /* 0x0000008400507213 */ /* 0x002fe20000000000 */
[----:B------:R-:W-:-:S04]  /*ff00*/  IMAD R77, R39, R30, R77 ;  /* 0x0000001e274d7224 */ /* 0x000fc800078e024d */
[----:B------:R-:W-:-:S04]  /*ff10*/  IMAD.HI.U32 R30, R40, R80, RZ ;  /* 0x00000050281e7227 */ /* 0x000fc800078e00ff */
[----:B------:R-:W-:-:S04]  /*ff20*/  IMAD.MOV R30, RZ, RZ, -R30 ;  /* 0x000000ffff1e7224 */ /* 0x000fc800078e0a1e */
[----:B------:R-:W-:Y:S01]  /*ff30*/  IMAD R80, R39, R30, R80 ;  /* 0x0000001e27507224 */ /* 0x000fe200078e0250 */
[----:B------:R-:W-:Y:S01]  /*ff40*/  LOP3.LUT R30, R149, 0x30, RZ, 0x3c, !PT ;  /* 0x00000030951e7812 */ /* 0x000fe200078e3cff */
[----:B------:R0:W-:Y:S04]  /*ff50*/  STS.U8 [R29+UR9+0x3d00], R130 ;  /* 0x003d00821d007988 */ /* 0x0001e80008000009 */
[----:B------:R-:W-:Y:S04]  /*ff60*/  STL [R1+0x824], R9 ;  /* 0x0008240901007387 */ /* 0x000fe80000100800 */
[----:B------:R-:W2:Y:S01]  /*ff70*/  LDL.LU R84, [R1+0x3c0] ;  /* 0x0003c00001547983 */ /* 0x000ea20000300800 */
[----:B0-----:R-:W-:-:S03]  /*ff80*/  VIADD R130, R0, 0x64 ;  /* 0x0000006400827836 */ /* 0x001fc60000000000 */
[----:B------:R-:W-:Y:S04]  /*ff90*/  STL [R1+0x820], R132 ;  /* 0x0008208401007387 */ /* 0x000fe80000100800 */
[----:B---3--:R0:W-:Y:S04]  /*ffa0*/  STS.U8 [R29+UR9+0x3500], R83 ;  /* 0x003500531d007988 */ /* 0x0081e80008000009 */
[----:B0-----:R-:W3:Y:S04]  /*ffb0*/  LDL.LU R83, [R1+0x3b4] ;  /* 0x0003b40001537983 */ /* 0x001ee80000300800 */
[----:B------:R-:W3:Y:S04]  /*ffc0*/  LDL.LU R85, [R1+0x3ac] ;  /* 0x0003ac0001557983 */ /* 0x000ee80000300800 */
[----:B----4-:R-:W-:Y:S04]  /*ffd0*/  STS.U8 [R29+UR9+0x3900], R82 ;  /* 0x003900521d007988 */ /* 0x010fe80008000009 */
[----:B------:R0:W-:Y:S04]  /*ffe0*/  STS.U8 [R30+UR9+0x580], R6 ;  /* 0x000580061e007988 */ /* 0x0001e80008000009 */
[----:B------:R1:W-:Y:S01]  /*fff0*/  STS.U8 [R30+UR9+0xd80], R7 ;  /* 0x000d80071e007988 */ /* 0x0003e20008000009 */
[----:B0-----:R-:W-:-:S03]  /*10000*/  VIADD R6, R0, 0x65 ;  /* 0x0000006500067836 */ /* 0x001fc60000000000 */
[----:B------:R-:W-:Y:S01]  /*10010*/  STL [R1+0x818], R130 ;  /* 0x0008188201007387 */ /* 0x000fe20000100800 */
[----:B-1----:R-:W-:-:S03]  /*10020*/  VIADD R7, R0, 0x66 ;  /* 0x0000006600077836 */ /* 0x002fc60000000000 */
[----:B--2---:R0:W-:Y:S04]  /*10030*/  STS.U8 [R30+UR9+0x180], R86 ;  /* 0x000180561e007988 */ /* 0x0041e80008000009 */
[----:B0-----:R-:W2:Y:S04]  /*10040*/  LDL.LU R86, [R1+0x37c] ;  /* 0x00037c0001567983 */ /* 0x001ea80000300800 */
[----:B------:R-:W-:Y:S04]  /*10050*/  STL [R1+0x814], R6 ;  /* 0x0008140601007387 */ /* 0x000fe80000100800 */
[----:B------:R-:W-:Y:S04]  /*10060*/  STL [R1+0x810], R7 ;  /* 0x0008100701007387 */ /* 0x000fe80000100800 */
[----:B------:R-:W4:Y:S04]  /*10070*/  LDL.LU R162, [R1+0x370] ;  /* 0x0003700001a27983 */ /* 0x000f280000300800 */
[----:B------:R0:W-:Y:S04]  /*10080*/  STS.U8 [R30+UR9+0x1580], R126 ;  /* 0x0015807e1e007988 */ /* 0x0001e80008000009 */
[----:B------:R1:W-:Y:S01]  /*10090*/  STS.U8 [R30+UR9+0x1d80], R125 ;  /* 0x001d807d1e007988 */ /* 0x0003e20008000009 */
[----:B0-----:R-:W-:-:S02]  /*100a0*/  VIADD R126, R0, 0x67 ;  /* 0x00000067007e7836 */ /* 0x001fc40000000000 */
[----:B-1----:R-:W-:-:S03]  /*100b0*/  VIADD R125, R0, 0x6c ;  /* 0x0000006c007d7836 */ /* 0x002fc60000000000 */
[----:B------:R-:W-:Y:S04]  /*100c0*/  STL [R1+0x80c], R126 ;  /* 0x00080c7e01007387 */ /* 0x000fe80000100800 */
[----:B------:R-:W-:Y:S04]  /*100d0*/  STL [R1+0x808], R125 ;  /* 0x0008087d01007387 */ /* 0x000fe80000100800 */
[----:B------:R-:W2:Y:S04]  /*100e0*/  LDL.LU R34, [R1+0x3a4] ;  /* 0x0003a40001227983 */ /* 0x000ea80000300800 */
[----:B------:R-:W2:Y:S04]  /*100f0*/  LDL.LU R134, [R1+0x33c] ;  /* 0x00033c0001867983 */ /* 0x000ea80000300800 */
[----:B------:R-:W2:Y:S04]  /*10100*/  LDL.LU R145, [R1+0x32c] ;  /* 0x00032c0001917983 */ /* 0x000ea80000300800 */
[----:B------:R-:W2:Y:S04]  /*10110*/  LDL.LU R147, [R1+0x324] ;  /* 0x0003240001937983 */ /* 0x000ea80000300800 */
[----:B------:R0:W-:Y:S04]  /*10120*/  STS.U8 [R30+UR9+0x2580], R4 ;  /* 0x002580041e007988 */ /* 0x0001e80008000009 */
[----:B------:R-:W2:Y:S04]  /*10130*/  LDL.LU R148, [R1+0x300] ;  /* 0x0003000001947983 */ /* 0x000ea80000300800 */
[----:B------:R-:W2:Y:S01]  /*10140*/  LDL.LU R151, [R1+0x2f8] ;  /* 0x0002f80001977983 */ /* 0x000ea20000300800 */
[----:B0-----:R-:W-:-:S03]  /*10150*/  VIADD R4, R0, 0x6d ;  /* 0x0000006d00047836 */ /* 0x001fc60000000000 */
[----:B------:R-:W2:Y:S04]  /*10160*/  LDL.LU R136, [R1+0x2ec] ;  /* 0x0002ec0001887983 */ /* 0x000ea80000300800 */
[----:B------:R-:W2:Y:S04]  /*10170*/  LDL.LU R137, [R1+0x2c0] ;  /* 0x0002c00001897983 */ /* 0x000ea80000300800 */
[----:B------:R-:W2:Y:S04]  /*10180*/  LDL.LU R152, [R1+0x2bc] ;  /* 0x0002bc0001987983 */ /* 0x000ea80000300800 */
[----:B------:R-:W-:Y:S04]  /*10190*/  STL [R1+0x804], R4 ;  /* 0x0008040401007387 */ /* 0x000fe80000100800 */
[----:B------:R-:W2:Y:S04]  /*101a0*/  LDL.LU R140, [R1+0x2b8] ;  /* 0x0002b800018c7983 */ /* 0x000ea80000300800 */
        /* <DEDUP_REMOVED lines=10> */
[----:B----4-:R0:W-:Y:S04]  /*10250*/  STS.U8 [R30+UR9+0x2980], R162 ;  /* 0x002980a21e007988 */ /* 0x0101e80008000009 */
[----:B0-----:R-:W4:Y:S01]  /*10260*/  LDL.LU R162, [R1+0x244] ;  /* 0x0002440001a27983 */ /* 0x001f220000300800 */
[----:B------:R-:W-:-:S05]  /*10270*/  IABS R81, R130 ;  /* 0x0000008200517213 */ /* 0x000fca0000000000 */
[----:B------:R-:W-:Y:S01]  /*10280*/  IMAD.HI.U32 R31, R40, R81, RZ ;  /* 0x00000051281f7227 */ /* 0x000fe200078e00ff */
[----:B------:R-:W-:-:S03]  /*10290*/  IABS R82, R6 ;  /* 0x0000000600527213 */ /* 0x000fc60000000000 */
[----:B------:R-:W-:-:S04]  /*102a0*/  IMAD.MOV R31, RZ, RZ, -R31 ;  /* 0x000000ffff1f7224 */ /* 0x000fc800078e0a1f */
[----:B------:R-:W-:Y:S02]  /*102b0*/  IMAD R81, R39, R31, R81 ;  /* 0x0000001f27517224 */ /* 0x000fe400078e0251 */
[----:B------:R-:W-:Y:S01]  /*102c0*/  IMAD.HI.U32 R31, R40, R82, RZ ;  /* 0x00000052281f7227 */ /* 0x000fe200078e00ff */
[----:B------:R0:W-:Y:S03]  /*102d0*/  STS.U8 [R30+UR9+0x980], R84 ;  /* 0x000980541e007988 */ /* 0x0001e60008000009 */
[----:B------:R-:W-:Y:S01]  /*102e0*/  IMAD.MOV R31, RZ, RZ, -R31 ;  /* 0x000000ffff1f7224 */ /* 0x000fe200078e0a1f */
[----:B0-----:R-:W-:-:S03]  /*102f0*/  IABS R84, R7 ;  /* 0x0000000700547213 */ /* 0x001fc60000000000 */
[----:B------:R-:W-:Y:S01]  /*10300*/  IMAD R82, R39, R31, R82 ;  /* 0x0000001f27527224 */ /* 0x000fe200078e0252 */
[----:B---3--:R0:W-:Y:S01]  /*10310*/  STS.U8 [R30+UR9+0x1180], R83 ;  /* 0x001180531e007988 */ /* 0x0081e20008000009 */
[----:B------:R-:W-:-:S04]  /*10320*/  IMAD.HI.U32 R31, R40, R84, RZ ;  /* 0x00000054281f7227 */ /* 0x000fc800078e00ff */
[----:B------:R-:W-:Y:S01]  /*10330*/  IMAD.MOV R31, RZ, RZ, -R31 ;  /* 0x000000ffff1f7224 */ /* 0x000fe200078e0a1f */
[----:B0-----:R-:W-:-:S03]  /*10340*/  IABS R83, R126 ;  /* 0x0000007e00537213 */ /* 0x001fc60000000000 */
[----:B------:R-:W-:Y:S01]  /*10350*/  IMAD R84, R39, R31, R84 ;  /* 0x0000001f27547224 */ /* 0x000fe200078e0254 */
[----:B------:R0:W-:Y:S01]  /*10360*/  STS.U8 [R30+UR9+0x1980], R85 ;  /* 0x001980551e007988 */ /* 0x0001e20008000009 */
[----:B------:R-:W-:-:S04]  /*10370*/  IMAD.HI.U32 R31, R40, R83, RZ ;  /* 0x00000053281f7227 */ /* 0x000fc800078e00ff */
[----:B------:R-:W-:Y:S01]  /*10380*/  IMAD.MOV R31, RZ, RZ, -R31 ;  /* 0x000000ffff1f7224 */ /* 0x000fe200078e0a1f */
[----:B0-----:R-:W-:-:S03]  /*10390*/  IABS R85, R125 ;  /* 0x0000007d00557213 */ /* 0x001fc60000000000 */
[----:B------:R-:W-:Y:S01]  /*103a0*/  IMAD R83, R39, R31, R83 ;  /* 0x0000001f27537224 */ /* 0x000fe200078e0253 */
[----:B--2---:R0:W-:Y:S01]  /*103b0*/  STS.U8 [R30+UR9+0x2180], R86 ;  /* 0x002180561e007988 */ /* 0x0041e20008000009 */
[----:B------:R-:W-:-:S04]  /*103c0*/  IMAD.HI.U32 R31, R40, R85, RZ ;  /* 0x00000055281f7227 */ /* 0x000fc800078e00ff */
[----:B------:R-:W-:Y:S01]  /*103d0*/  IMAD.MOV R31, RZ, RZ, -R31 ;  /* 0x000000ffff1f7224 */ /* 0x000fe200078e0a1f */
[----:B0-----:R-:W-:-:S03]  /*103e0*/  IABS R86, R4 ;  /* 0x0000000400567213 */ /* 0x001fc60000000000 */
[----:B------:R-:W-:Y:S02]  /*103f0*/  IMAD R85, R39, R31, R85 ;  /* 0x0000001f27557224 */ /* 0x000fe400078e0255 */
[----:B------:R-:W-:-:S04]  /*10400*/  IMAD.HI.U32 R31, R40, R86, RZ ;  /* 0x00000056281f7227 */ /* 0x000fc800078e00ff */
[----:B------:R-:W-:Y:S01]  /*10410*/  IMAD.MOV R31, RZ, RZ, -R31 ;  /* 0x000000ffff1f7224 */ /* 0x000fe200078e0a1f */
[----:B------:R0:W-:Y:S03]  /*10420*/  STS.U8 [R30+UR9+0x3580], R145 ;  /* 0x003580911e007988 */ /* 0x0001e60008000009 */
[----:B------:R-:W-:Y:S01]  /*10430*/  IMAD R86, R39, R31, R86 ;  /* 0x0000001f27567224 */ /* 0x000fe200078e0256 */
[----:B------:R-:W-:Y:S01]  /*10440*/  LOP3.LUT R31, R149, 0x40, RZ, 0x3c, !PT ;  /* 0x00000040951f7812 */ /* 0x000fe200078e3cff */
[----:B------:R1:W-:Y:S04]  /*10450*/  STS.U8 [R30+UR9+0x3980], R147 ;  /* 0x003980931e007988 */ /* 0x0003e80008000009 */
[----:B------:R2:W-:Y:S04]  /*10460*/  STS.U8 [R30+UR9+0x3d80], R148 ;  /* 0x003d80941e007988 */ /* 0x0005e80008000009 */
[----:B0-----:R-:W3:Y:S04]  /*10470*/  LDL.LU R145, [R1+0x23c] ;  /* 0x00023c0001917983 */ /* 0x001ee80000300800 */
[----:B-1----:R-:W3:Y:S04]  /*10480*/  LDL.LU R147, [R1+0x238] ;  /* 0x0002380001937983 */ /* 0x002ee80000300800 */
[----:B------:R-:W-:Y:S04]  /*10490*/  STS.U8 [R30+UR9+0x2d80], R34 ;  /* 0x002d80221e007988 */ /* 0x000fe80008000009 */
[----:B------:R-:W-:Y:S04]  /*104a0*/  STS.U8 [R30+UR9+0x3180], R134 ;  /* 0x003180861e007988 */ /* 0x000fe80008000009 */
[----:B--2---:R-:W2:Y:S04]  /*104b0*/  LDL.LU R148, [R1+0x234] ;  /* 0x0002340001947983 */ /* 0x004ea80000300800 */
[----:B------:R0:W-:Y:S04]  /*104c0*/  STS.U8 [R31+UR9+0x200], R151 ;  /* 0x000200971f007988 */ /* 0x0001e80008000009 */
[----:B------:R-:W2:Y:S04]  /*104d0*/  LDL.LU R149, [R1+0x230] ;  /* 0x0002300001957983 */ /* 0x000ea80000300800 */
[----:B------:R1:W-:Y:S04]  /*104e0*/  STS.U8 [R31+UR9+0xe00], R152 ;  /* 0x000e00981f007988 */ /* 0x0003e80008000009 */
[----:B0-----:R-:W2:Y:S04]  /*104f0*/  LDL.LU R151, [R1+0x22c] ;  /* 0x00022c0001977983 */ /* 0x001ea80000300800 */
[----:B------:R0:W-:Y:S04]  /*10500*/  STS.U8 [R31+UR9+0x2600], R153 ;  /* 0x002600991f007988 */ /* 0x0001e80008000009 */
[----:B-1----:R-:W2:Y:S04]  /*10510*/  LDL.LU R152, [R1+0x228] ;  /* 0x0002280001987983 */ /* 0x002ea80000300800 */
        /* <DEDUP_REMOVED lines=10> */
[----:B-1----:R-:W2:Y:S04]  /*105c0*/  LDL.LU R161, [R1+0x20c] ;  /* 0x00020c0001a17983 */ /* 0x002ea80000300800 */
[----:B----4-:R0:W-:Y:S04]  /*105d0*/  STS.U8 [R31+UR9+0x3e00], R162 ;  /* 0x003e00a21f007988 */ /* 0x0101e80008000009 */
[----:B0-----:R-:W4:Y:S04]  /*105e0*/  LDL.LU R162, [R1+0x1e0] ;  /* 0x0001e00001a27983 */ /* 0x001f280000300800 */
[----:B------:R-:W-:Y:S04]  /*105f0*/  STS.U8 [R31+UR9+0x600], R136 ;  /* 0x000600881f007988 */ /* 0x000fe80008000009 */
[----:B------:R-:W-:Y:S04]  /*10600*/  STS.U8 [R31+UR9+0xa00], R137 ;  /* 0x000a00891f007988 */ /* 0x000fe80008000009 */
[----:B------:R-:W-:Y:S04]  /*10610*/  STS.U8 [R31+UR9+0x1200], R140 ;  /* 0x0012008c1f007988 */ /* 0x000fe80008000009 */
[----:B------:R-:W-:Y:S04]  /*10620*/  STS.U8 [R31+UR9+0x1600], R141 ;  /* 0x0016008d1f007988 */ /* 0x000fe80008000009 */
[----:B------:R-:W-:Y:S04]  /*10630*/  STS.U8 [R31+UR9+0x1a00], R142 ;  /* 0x001a008e1f007988 */ /* 0x000fe80008000009 */
[----:B------:R-:W-:Y:S04]  /*10640*/  STS.U8 [R31+UR9+0x1e00], R143 ;  /* 0x001e008f1f007988 */ /* 0x000fe80008000009 */
[----:B------:R0:W-:Y:S04]  /*10650*/  STS.U8 [R31+UR9+0x2200], R144 ;  /* 0x002200901f007988 */ /* 0x0001e80008000009 */
[----:B------:R-:W4:Y:S04]  /*10660*/  LDL.LU R33, [R1+0x1dc] ;  /* 0x0001dc0001217983 */ /* 0x000f280000300800 */
[----:B------:R-:W4:Y:S01]  /*10670*/  LDL.LU R34, [R1+0x1d8] ;  /* 0x0001d80001227983 */ /* 0x000f220000300800 */
[----:B0-----:R-:W0:Y:S03]  /*10680*/  S2R R31, SR_TID.X ;  /* 0x00000000001f7919 */ /* 0x001e260000002100 */
[----:B------:R-:W4:Y:S04]  /*10690*/  LDL.LU R134, [R1+0x1d4] ;  /* 0x0001d40001867983 */ /* 0x000f280000300800 */
[----:B------:R-:W4:Y:S04]  /*106a0*/  LDL.LU R136, [R1+0x1d0] ;  /* 0x0001d00001887983 */ /* 0x000f280000300800 */
[----:B------:R-:W4:Y:S04]  /*106b0*/  LDL.LU R137, [R1+0x1cc] ;  /* 0x0001cc0001897983 */ /* 0x000f280000300800 */
[----:B------:R-:W4:Y:S04]  /*106c0*/  LDL.LU R140, [R1+0x1a0] ;  /* 0x0001a000018c7983 */ /* 0x000f280000300800 */
[----:B------:R-:W4:Y:S04]  /*106d0*/  LDL.LU R141, [R1+0x19c] ;  /* 0x00019c00018d7983 */ /* 0x000f280000300800 */
[----:B------:R-:W4:Y:S04]  /*106e0*/  LDL.LU R142, [R1+0x198] ;  /* 0x00019800018e7983 */ /* 0x000f280000300800 */
[----:B------:R-:W4:Y:S01]  /*106f0*/  LDL.LU R143, [R1+0x194] ;  /* 0x00019400018f7983 */ /* 0x000f220000300800 */
[----:B0-----:R-:W-:-:S03]  /*10700*/  LOP3.LUT R31, R31, 0x7f, RZ, 0xc0, !PT ;  /* 0x0000007f1f1f7812 */ /* 0x001fc600078ec0ff */
[----:B------:R-:W4:Y:S01]  /*10710*/  LDL.LU R144, [R1+0x190] ;  /* 0x0001900001907983 */ /* 0x000f220000300800 */
[----:B------:R-:W-:-:S05]  /*10720*/  LOP3.LUT R32, R31, 0x50, RZ, 0x3c, !PT ;  /* 0x000000501f207812 */ /* 0x000fca00078e3cff */
[----:B---3--:R0:W-:Y:S04]  /*10730*/  STS.U8 [R32+UR9+0x280], R145 ;  /* 0x0002809120007988 */ /* 0x0081e80008000009 */
[----:B------:R1:W-:Y:S04]  /*10740*/  STS.U8 [R32+UR9+0x680], R147 ;  /* 0x0006809320007988 */ /* 0x0003e80008000009 */
[----:B0-----:R-:W3:Y:S04]  /*10750*/  LDL.LU R145, [R1+0x18c] ;  /* 0x00018c0001917983 */ /* 0x001ee80000300800 */
[----:B--2---:R0:W-:Y:S04]  /*10760*/  STS.U8 [R32+UR9+0xa80], R148 ;  /* 0x000a809420007988 */ /* 0x0041e80008000009 */
        /* <DEDUP_REMOVED lines=22> */
[----:B------:R0:W-:Y:S04]  /*108d0*/  STS.U8 [R32+UR9+0x3680], R33 ;  /* 0x0036802120007988 */ /* 0x0001e80008000009 */
[----:B------:R-:W-:Y:S01]  /*108e0*/  STS.U8 [R32+UR9+0x3a80], R34 ;  /* 0x003a802220007988 */ /* 0x000fe20008000009 */
[----:B0-----:R-:W-:-:S03]  /*108f0*/  LOP3.LUT R33, R31, 0x60, RZ, 0x3c, !PT ;  /* 0x000000601f217812 */ /* 0x001fc600078e3cff */
[----:B------:R0:W-:Y:S04]  /*10900*/  STS.U8 [R32+UR9+0x3e80], R134 ;  /* 0x003e808620007988 */ /* 0x0001e80008000009 */
[----:B------:R1:W-:Y:S04]  /*10910*/  STS.U8 [R33+UR9+0x300], R136 ;  /* 0x0003008821007988 */ /* 0x0003e80008000009 */
[----:B------:R1:W-:Y:S04]  /*10920*/  STS.U8 [R33+UR9+0x700], R137 ;  /* 0x0007008921007988 */ /* 0x0003e80008000009 */
[----:B0-----:R-:W4:Y:S04]  /*10930*/  LDL.LU R134, [R1+0x78] ;  /* 0x0000780001867983 */ /* 0x001f280000300800 */
[----:B-1----:R-:W4:Y:S04]  /*10940*/  LDL.LU R136, [R1+0x74] ;  /* 0x0000740001887983 */ /* 0x002f280000300800 */
[----:B------:R0:W-:Y:S04]  /*10950*/  STS.U8 [R33+UR9+0xb00], R140 ;  /* 0x000b008c21007988 */ /* 0x0001e80008000009 */
[----:B------:R-:W4:Y:S04]  /*10960*/  LDL.LU R137, [R1+0x70] ;  /* 0x0000700001897983 */ /* 0x000f280000300800 */
[----:B------:R1:W-:Y:S04]  /*10970*/  STS.U8 [R33+UR9+0xf00], R141 ;  /* 0x000f008d21007988 */ /* 0x0003e80008000009 */
[----:B0-----:R-:W4:Y:S04]  /*10980*/  LDL.LU R140, [R1+0x6c] ;  /* 0x00006c00018c7983 */ /* 0x001f280000300800 */
[----:B------:R0:W-:Y:S04]  /*10990*/  STS.U8 [R33+UR9+0x1300], R142 ;  /* 0x0013008e21007988 */ /* 0x0001e80008000009 */
[----:B-1----:R-:W4:Y:S04]  /*109a0*/  LDL.LU R141, [R1+0x68] ;  /* 0x00006800018d7983 */ /* 0x002f280000300800 */
[----:B------:R1:W-:Y:S04]  /*109b0*/  STS.U8 [R33+UR9+0x1700], R143 ;  /* 0x0017008f21007988 */ /* 0x0003e80008000009 */
[----:B0-----:R-:W4:Y:S04]  /*109c0*/  LDL.LU R142, [R1+0x64] ;  /* 0x00006400018e7983 */ /* 0x001f280000300800 */
[----:B------:R0:W-:Y:S04]  /*109d0*/  STS.U8 [R33+UR9+0x1b00], R144 ;  /* 0x001b009021007988 */ /* 0x0001e80008000009 */
[----:B-1----:R-:W4:Y:S04]  /*109e0*/  LDL.LU R143, [R1+0x60] ;  /* 0x00006000018f7983 */ /* 0x002f280000300800 */
[----:B---3--:R1:W-:Y:S04]  /*109f0*/  STS.U8 [R33+UR9+0x1f00], R145 ;  /* 0x001f009121007988 */ /* 0x0083e80008000009 */
[----:B0-----:R-:W3:Y:S01]  /*10a00*/  LDL.LU R144, [R1+0x5c] ;  /* 0x00005c0001907983 */ /* 0x001ee20000300800 */
[----:B------:R-:W-:-:S03]  /*10a10*/  LOP3.LUT R34, R31, 0x70, RZ, 0x3c, !PT ;  /* 0x000000701f227812 */ /* 0x000fc600078e3cff */
        /* <DEDUP_REMOVED lines=22> */
[----:B0-----:R-:W2:Y:S04]  /*10b80*/  LDL.LU R161, [R1+0x24] ;  /* 0x0000240001a17983 */ /* 0x001ea80000300800 */
[----:B----4-:R0:W-:Y:S04]  /*10b90*/  STS.U8 [R34+UR9+0xf80], R162 ;  /* 0x000f80a222007988 */ /* 0x0101e80008000009 */
[----:B0-----:R-:W4:Y:S04]  /*10ba0*/  LDL.LU R162, [R1+0x1c] ;  /* 0x00001c0001a27983 */ /* 0x001f280000300800 */
[----:B------:R-:W4:Y:S04]  /*10bb0*/  LDL.LU R28, [R1+0x8] ;  /* 0x00000800011c7983 */ /* 0x000f280000300800 */
[----:B------:R-:W4:Y:S04]  /*10bc0*/  LDL.LU R30, [R1+0xc] ;  /* 0x00000c00011e7983 */ /* 0x000f280000300800 */
[----:B------:R-:W4:Y:S04]  /*10bd0*/  LDL.LU R29, [R1+0x4] ;  /* 0x00000400011d7983 */ /* 0x000f280000300800 */
[----:B------:R-:W-:Y:S04]  /*10be0*/  STS.U8 [R34+UR9+0x2b80], R92 ;  /* 0x002b805c22007988 */ /* 0x000fe80008000009 */
[----:B------:R-:W-:Y:S04]  /*10bf0*/  STS.U8 [R34+UR9+0x2f80], R91 ;  /* 0x002f805b22007988 */ /* 0x000fe80008000009 */
[----:B------:R-:W-:Y:S04]  /*10c00*/  STS.U8 [R34+UR9+0x3380], R90 ;  /* 0x0033805a22007988 */ /* 0x000fe80008000009 */
[----:B------:R-:W-:Y:S04]  /*10c10*/  STS.U8 [R34+UR9+0x3780], R89 ;  /* 0x0037805922007988 */ /* 0x000fe80008000009 */
[----:B------:R0:W-:Y:S04]  /*10c20*/  STS.U8 [R34+UR9+0x1380], R134 ;  /* 0x0013808622007988 */ /* 0x0001e80008000009 */
[----:B------:R1:W-:Y:S04]  /*10c30*/  STS.U8 [R34+UR9+0x1780], R136 ;  /* 0x0017808822007988 */ /* 0x0003e80008000009 */
[----:B0-----:R-:W4:Y:S04]  /*10c40*/  LDL.LU R134, [R1+0xae4] ;  /* 0x000ae40001867983 */ /* 0x001f280000300800 */
[----:B-1----:R-:W4:Y:S04]  /*10c50*/  LDL.LU R136, [R1+0xae0] ;  /* 0x000ae00001887983 */ /* 0x002f280000300800 */
[----:B------:R0:W-:Y:S04]  /*10c60*/  STS.U8 [R34+UR9+0x1b80], R137 ;  /* 0x001b808922007988 */ /* 0x0001e80008000009 */
[----:B------:R1:W-:Y:S04]  /*10c70*/  STS.U8 [R34+UR9+0x1f80], R140 ;  /* 0x001f808c22007988 */ /* 0x0003e80008000009 */
[----:B0-----:R-:W4:Y:S04]  /*10c80*/  LDL.LU R137, [R1+0xadc] ;  /* 0x000adc0001897983 */ /* 0x001f280000300800 */
[----:B-1----:R-:W4:Y:S04]  /*10c90*/  LDL.LU R140, [R1+0xad8] ;  /* 0x000ad800018c7983 */ /* 0x002f280000300800 */
[----:B------:R0:W-:Y:S04]  /*10ca0*/  STS.U8 [R34+UR9+0x2380], R141 ;  /* 0x0023808d22007988 */ /* 0x0001e80008000009 */
[----:B------:R1:W-:Y:S04]  /*10cb0*/  STS.U8 [R34+UR9+0x2780], R142 ;  /* 0x0027808e22007988 */ /* 0x0003e80008000009 */
[----:B------:R-:W-:Y:S04]  /*10cc0*/  STS.U8 [R34+UR9+0x3b80], R88 ;  /* 0x003b805822007988 */ /* 0x000fe80008000009 */
[----:B0-----:R-:W4:Y:S04]  /*10cd0*/  LDL.LU R141, [R1+0xad4] ;  /* 0x000ad400018d7983 */ /* 0x001f280000300800 */
[----:B-1----:R-:W4:Y:S04]  /*10ce0*/  LDL.LU R142, [R1+0xad0] ;  /* 0x000ad000018e7983 */ /* 0x002f280000300800 */
[----:B------:R0:W-:Y:S04]  /*10cf0*/  STS.U8 [R34+UR9+0x3f80], R87 ;  /* 0x003f805722007988 */ /* 0x0001e80008000009 */
[----:B------:R1:W-:Y:S04]  /*10d00*/  STS.U8 [R31+UR9+0x4000], R143 ;  /* 0x0040008f1f007988 */ /* 0x0003e80008000009 */
[----:B---3--:R3:W-:Y:S04]  /*10d10*/  STS.U8 [R31+UR9+0x4400], R144 ;  /* 0x004400901f007988 */ /* 0x0087e80008000009 */
[----:B0-----:R-:W4:Y:S04]  /*10d20*/  LDL.LU R87, [R1] ;  /* 0x0000000001577983 */ /* 0x001f280000300800 */
[----:B-1----:R-:W4:Y:S04]  /*10d30*/  LDL.LU R143, [R1+0xacc] ;  /* 0x000acc00018f7983 */ /* 0x002f280000300800 */
[----:B---3--:R-:W3:Y:S04]  /*10d40*/  LDL.LU R144, [R1+0xac8] ;  /* 0x000ac80001907983 */ /* 0x008ee80000300800 */
[----:B--2---:R0:W-:Y:S04]  /*10d50*/  STS.U8 [R31+UR9+0x4800], R145 ;  /* 0x004800911f007988 */ /* 0x0041e80008000009 */
[----:B------:R1:W-:Y:S04]  /*10d60*/  STS.U8 [R31+UR9+0x4c00], R147 ;  /* 0x004c00931f007988 */ /* 0x0003e80008000009 */
[----:B------:R2:W-:Y:S04]  /*10d70*/  STS.U8 [R31+UR9+0x5000], R148 ;  /* 0x005000941f007988 */ /* 0x0005e80008000009 */
[----:B0-----:R-:W3:Y:S04]  /*10d80*/  LDL.LU R145, [R1+0xac4] ;  /* 0x000ac40001917983 */ /* 0x001ee80000300800 */
[----:B-1----:R-:W3:Y:S04]  /*10d90*/  LDL.LU R147, [R1+0xac0] ;  /* 0x000ac00001937983 */ /* 0x002ee80000300800 */
[----:B--2---:R-:W2:Y:S04]  /*10da0*/  LDL.LU R148, [R1+0xabc] ;  /* 0x000abc0001947983 */ /* 0x004ea80000300800 */
[----:B------:R0:W-:Y:S04]  /*10db0*/  STS.U8 [R31+UR9+0x5400], R149 ;  /* 0x005400951f007988 */ /* 0x0001e80008000009 */
[----:B------:R1:W-:Y:S04]  /*10dc0*/  STS.U8 [R31+UR9+0x5800], R151 ;  /* 0x005800971f007988 */ /* 0x0003e80008000009 */
[----:B------:R1:W-:Y:S04]  /*10dd0*/  STS.U8 [R31+UR9+0x5c00], R152 ;  /* 0x005c00981f007988 */ /* 0x0003e80008000009 */
[----:B0-----:R-:W2:Y:S04]  /*10de0*/  LDL.LU R149, [R1+0xab8] ;  /* 0x000ab80001957983 */ /* 0x001ea80000300800 */
[----:B-1----:R-:W2:Y:S04]  /*10df0*/  LDL.LU R151, [R1+0xab4] ;  /* 0x000ab40001977983 */ /* 0x002ea80000300800 */
[----:B------:R-:W2:Y:S04]  /*10e00*/  LDL.LU R152, [R1+0xab0] ;  /* 0x000ab00001987983 */ /* 0x000ea80000300800 */
        /* <DEDUP_REMOVED lines=12> */
[----:B----4-:R0:W-:Y:S04]  /*10ed0*/  STS.U8 [R31+UR9+0x7800], R162 ;  /* 0x007800a21f007988 */ /* 0x0101e80008000009 */
[----:B0-----:R-:W4:Y:S04]  /*10ee0*/  LDL.LU R162, [R1+0xa94] ;  /* 0x000a940001a27983 */ /* 0x001f280000300800 */
[----:B------:R0:W-:Y:S02]  /*10ef0*/  STS.U8 [R31+UR9+0x7c00], R28 ;  /* 0x007c001c1f007988 */ /* 0x0001e40008000009 */
[----:B0-----:R-:W0:Y:S01]  /*10f00*/  S2R R28, SR_TID.X ;  /* 0x00000000001c7919 */ /* 0x001e220000002100 */
[----:B------:R-:W-:-:S02]  /*10f10*/  ISETP.GT.U32.AND P2, PT, R39, R43, PT ;  /* 0x0000002b2700720c */ /* 0x000fc40003f44070 */
[----:B------:R-:W-:Y:S02]  /*10f20*/  ISETP.GT.U32.AND P5, PT, R39, R42, PT ;  /* 0x0000002a2700720c */ /* 0x000fe40003fa4070 */
[----:B------:R-:W-:Y:S02]  /*10f30*/  ISETP.GE.AND P6, PT, R96, RZ, PT ;  /* 0x000000ff6000720c */ /* 0x000fe40003fc6270 */
[----:B------:R-:W4:Y:S07]  /*10f40*/  LDL.LU R96, [R1+0xa90] ;  /* 0x000a900001607983 */ /* 0x000f2e0000300800 */
[----:B------:R-:W-:-:S02]  /*10f50*/  @!P2 IMAD.IADD R43, R43, 0x1, -R39 ;  /* 0x000000012b2ba824 */ /* 0x000fc400078e0a27 */
[----:B------:R-:W-:Y:S01]  /*10f60*/  @!P5 IMAD.IADD R42, R42, 0x1, -R39 ;  /* 0x000000012a2ad824 */ /* 0x000fe200078e0a27 */
[----:B0-----:R-:W-:-:S04]  /*10f70*/  LOP3.LUT R28, R28, 0x7f, RZ, 0xc0, !PT ;  /* 0x0000007f1c1c7812 */ /* 0x001fc800078ec0ff */
[C---:B------:R-:W-:Y:S02]  /*10f80*/  LOP3.LUT R31, R28.reuse, 0x40, RZ, 0x3c, !PT ;  /* 0x000000401c1f7812 */ /* 0x040fe400078e3cff */
[----:B------:R-:W-:-:S05]  /*10f90*/  LOP3.LUT R28, R28, 0x10, RZ, 0x3c, !PT ;  /* 0x000000101c1c7812 */ /* 0x000fca00078e3cff */
[----:B------:R0:W-:Y:S04]  /*10fa0*/  STS.U8 [R28+UR9+0x4480], R29 ;  /* 0x0044801d1c007988 */ /* 0x0001e80008000009 */
[----:B------:R1:W-:Y:S01]  /*10fb0*/  STS.U8 [R28+UR9+0x4080], R30 ;  /* 0x0040801e1c007988 */ /* 0x0003e20008000009 */
[----:B0-----:R-:W0:Y:S01]  /*10fc0*/  S2R R29, SR_TID.X ;  /* 0x00000000001d7919 */ /* 0x001e220000002100 */
[----:B-1----:R-:W1:Y:S01]  /*10fd0*/  S2R R30, SR_TID.X ;  /* 0x00000000001e7919 */ /* 0x002e620000002100 */
[C---:B------:R-:W-:Y:S02]  /*10fe0*/  ISETP.GT.U32.AND P2, PT, R39.reuse, R43, PT ;  /* 0x0000002b2700720c */ /* 0x040fe40003f44070 */
[C---:B------:R-:W-:Y:S02]  /*10ff0*/  ISETP.GT.U32.AND P5, PT, R39.reuse, R42, PT ;  /* 0x0000002a2700720c */ /* 0x040fe40003fa4070 */
[----:B------:R-:W-:-:S09]  /*11000*/  ISETP.GT.U32.AND P4, PT, R39, R41, PT ;  /* 0x000000292700720c */ /* 0x000fd20003f84070 */
[--C-:B------:R-:W-:Y:S01]  /*11010*/  @!P2 IMAD.IADD R43, R43, 0x1, -R39.reuse ;  /* 0x000000012b2ba824 */ /* 0x100fe200078e0a27 */
[----:B------:R-:W-:Y:S01]  /*11020*/  ISETP.GE.AND P2, PT, R37, RZ, PT ;  /* 0x000000ff2500720c */ /* 0x000fe20003f46270 */
[--C-:B------:R-:W-:Y:S01]  /*11030*/  @!P5 IMAD.IADD R42, R42, 0x1, -R39.reuse ;  /* 0x000000012a2ad824 */ /* 0x100fe200078e0a27 */
[----:B------:R-:W-:Y:S01]  /*11040*/  ISETP.GT.U32.AND P5, PT, R39, R44, PT ;  /* 0x0000002c2700720c */ /* 0x000fe20003fa4070 */
[----:B------:R-:W-:Y:S01]  /*11050*/  @!P4 IMAD.IADD R41, R41, 0x1, -R39 ;  /* 0x000000012929c824 */ /* 0x000fe200078e0a27 */
[----:B------:R-:W5:Y:S01]  /*11060*/  LDL.LU R37, [R1+0xa8c] ;  /* 0x000a8c0001257983 */ /* 0x000f620000300800 */
[----:B------:R-:W-:Y:S01]  /*11070*/  @!P6 IMAD.MOV R43, RZ, RZ, -R43 ;  /* 0x000000ffff2be224 */ /* 0x000fe200078e0a2b */
[C---:B------:R-:W-:Y:S02]  /*11080*/  ISETP.GT.U32.AND P6, PT, R39.reuse, R45, PT ;  /* 0x0000002d2700720c */ /* 0x040fe40003fc4070 */
[----:B------:R-:W-:Y:S02]  /*11090*/  ISETP.GT.U32.AND P4, PT, R39, R41, PT ;  /* 0x000000292700720c */ /* 0x000fe40003f84070 */
[----:B------:R-:W-:-:S02]  /*110a0*/  SEL R43, R5, R43, !P3 ;  /* 0x0000002b052b7207 */ /* 0x000fc40005800000 */
[----:B0-----:R-:W-:Y:S01]  /*110b0*/  LOP3.LUT R29, R29, 0x7f, RZ, 0xc0, !PT ;  /* 0x0000007f1d1d7812 */ /* 0x001fe200078ec0ff */
[----:B------:R-:W-:Y:S01]  /*110c0*/  @!P2 IMAD.MOV R42, RZ, RZ, -R42 ;  /* 0x000000ffff2aa224 */ /* 0x000fe200078e0a2a */
[----:B------:R-:W-:Y:S01]  /*110d0*/  ISETP.GE.AND P2, PT, R165, RZ, PT ;  /* 0x000000ffa500720c */ /* 0x000fe20003f46270 */
[--C-:B------:R-:W-:Y:S01]  /*110e0*/  @!P5 IMAD.IADD R44, R44, 0x1, -R39.reuse ;  /* 0x000000012c2cd824 */ /* 0x100fe200078e0a27 */
[----:B-1----:R-:W-:Y:S01]  /*110f0*/  LOP3.LUT R30, R30, 0x7f, RZ, 0xc0, !PT ;  /* 0x0000007f1e1e7812 */ /* 0x002fe200078ec0ff */
[----:B------:R-:W-:Y:S01]  /*11100*/  IMAD R43, R43, UR11, RZ ;  /* 0x0000000b2b2b7c24 */ /* 0x000fe2000f8e02ff */
[----:B------:R-:W-:Y:S01]  /*11110*/  LOP3.LUT R29, R29, 0x20, RZ, 0x3c, !PT ;  /* 0x000000201d1d7812 */ /* 0x000fe200078e3cff */
[----:B------:R0:W-:Y:S01]  /*11120*/  STS.U8 [R28+UR9+0x4880], R87 ;  /* 0x004880571c007988 */ /* 0x0001e20008000009 */
[----:B------:R-:W-:Y:S02]  /*11130*/  LOP3.LUT R30, R30, 0x30, RZ, 0x3c, !PT ;  /* 0x000000301e1e7812 */ /* 0x000fe400078e3cff */
[----:B------:R-:W-:Y:S01]  /*11140*/  SEL R42, R5, R42, !P3 ;  /* 0x0000002a052a7207 */ /* 0x000fe20005800000 */
[--C-:B------:R-:W-:Y:S01]  /*11150*/  @!P4 IMAD.IADD R41, R41, 0x1, -R39.reuse ;  /* 0x000000012929c824 */ /* 0x100fe200078e0a27 */
[----:B------:R-:W-:Y:S01]  /*11160*/  ISETP.GT.U32.AND P5, PT, R39, R44, PT ;  /* 0x0000002c2700720c */ /* 0x000fe20003fa4070 */
[----:B------:R-:W-:Y:S01]  /*11170*/  @!P6 IMAD.IADD R45, R45, 0x1, -R39 ;  /* 0x000000012d2de824 */ /* 0x000fe200078e0a27 */
[----:B------:R-:W5:Y:S04]  /*11180*/  LDL.LU R165, [R1+0xa88] ;  /* 0x000a880001a57983 */ /* 0x000f680000300800 */
[----:B---3--:R-:W-:Y:S01]  /*11190*/  STS.U8 [R28+UR9+0x7c80], R145 ;  /* 0x007c80911c007988 */ /* 0x008fe20008000009 */
[----:B0-----:R-:W-:-:S03]  /*111a0*/  IMAD R87, R42, UR11, RZ ;  /* 0x0000000b2a577c24 */ /* 0x001fc6000f8e02ff */
[----:B------:R-:W-:Y:S04]  /*111b0*/  STS.U8 [R28+UR9+0x7880], R147 ;  /* 0x007880931c007988 */ /* 0x000fe80008000009 */
[----:B--2---:R-:W-:Y:S01]  /*111c0*/  STS.U8 [R28+UR9+0x7480], R148 ;  /* 0x007480941c007988 */ /* 0x004fe20008000009 */
[----:B------:R-:W-:Y:S01]  /*111d0*/  @!P2 IMAD.MOV R41, RZ, RZ, -R41 ;  /* 0x000000ffff29a224 */ /* 0x000fe200078e0a29 */
[----:B------:R-:W-:Y:S01]  /*111e0*/  ISETP.GT.U32.AND P6, PT, R39, R46, PT ;  /* 0x0000002e2700720c */ /* 0x000fe20003fc4070 */
[----:B------:R-:W-:Y:S01]  /*111f0*/  @!P5 IMAD.IADD R44, R44, 0x1, -R39 ;  /* 0x000000012c2cd824 */ /* 0x000fe200078e0a27 */
[----:B------:R-:W-:Y:S04]  /*11200*/  STS.U8 [R28+UR9+0x7080], R149 ;  /* 0x007080951c007988 */ /* 0x000fe80008000009 */
[----:B------:R-:W-:Y:S04]  /*11210*/  STS.U8 [R28+UR9+0x6c80], R151 ;  /* 0x006c80971c007988 */ /* 0x000fe80008000009 */
[----:B------:R-:W-:Y:S01]  /*11220*/  STS.U8 [R28+UR9+0x6880], R152 ;  /* 0x006880981c007988 */ /* 0x000fe20008000009 */
[----:B------:R-:W-:-:S02]  /*11230*/  SEL R41, R5, R41, !P3 ;  /* 0x0000002905297207 */ /* 0x000fc40005800000 */
[----:B------:R-:W-:Y:S01]  /*11240*/  ISETP.GE.AND P5, PT, R119, RZ, PT ;  /* 0x000000ff7700720c */ /* 0x000fe20003fa6270 */
[----:B------:R-:W-:Y:S04]  /*11250*/  STS.U8 [R28+UR9+0x6480], R153 ;  /* 0x006480991c007988 */ /* 0x000fe80008000009 */
[----:B------:R-:W-:Y:S04]  /*11260*/  STS.U8 [R28+UR9+0x6080], R154 ;  /* 0x0060809a1c007988 */ /* 0x000fe80008000009 */
[----:B------:R-:W-:Y:S04]  /*11270*/  STS.U8 [R28+UR9+0x5c80], R155 ;  /* 0x005c809b1c007988 */ /* 0x000fe80008000009 */
[----:B------:R-:W-:Y:S04]  /*11280*/  STS.U8 [R28+UR9+0x5880], R159 ;  /* 0x0058809f1c007988 */ /* 0x000fe80008000009 */
[----:B------:R-:W-:Y:S04]  /*11290*/  STS.U8 [R28+UR9+0x5480], R160 ;  /* 0x005480a01c007988 */ /* 0x000fe80008000009 */
[----:B------:R-:W-:Y:S01]  /*112a0*/  STS.U8 [R28+UR9+0x5080], R161 ;  /* 0x005080a11c007988 */ /* 0x000fe20008000009 */
[----:B------:R-:W-:-:S02]  /*112b0*/  IMAD R41, R41, UR11, RZ ;  /* 0x0000000b29297c24 */ /* 0x000fc4000f8e02ff */
[----:B------:R-:W-:-:S05]  /*112c0*/  @!P6 IMAD.IADD R46, R46, 0x1, -R39 ;  /* 0x000000012e2ee824 */ /* 0x000fca00078e0a27 */
[----:B------:R-:W-:-:S13]  /*112d0*/  ISETP.GT.U32.AND P6, PT, R39, R46, PT ;  /* 0x0000002e2700720c */ /* 0x000fda0003fc4070 */
[----:B------:R-:W-:Y:S01]  /*112e0*/  @!P6 IMAD.IADD R46, R46, 0x1, -R39 ;  /* 0x000000012e2ee824 */ /* 0x000fe200078e0a27 */
[----:B----4-:R0:W-:Y:S04]  /*112f0*/  STS.U8 [R28+UR9+0x4c80], R162 ;  /* 0x004c80a21c007988 */ /* 0x0101e80008000009 */
[----:B------:R-:W-:Y:S04]  /*11300*/  STS.U8 [R29+UR9+0x4100], R144 ;  /* 0x004100901d007988 */ /* 0x000fe80008000009 */
[----:B------:R-:W-:Y:S01]  /*11310*/  STS.U8 [R29+UR9+0x4500], R143 ;  /* 0x0045008f1d007988 */ /* 0x000fe20008000009 */
[----:B------:R-:W-:Y:S01]  /*11320*/  PRMT R92, RZ, 0x7610, R92 ;  /* 0x00007610ff5c7816 */ /* 0x000fe2000000005c */
[----:B0-----:R-:W0:Y:S02]  /*11330*/  LDC R162, c[0x0][0x3a0] ;  /* 0x0000e800ffa27b82 */ /* 0x001e240000000800 */
[----:B------:R-:W-:Y:S04]  /*11340*/  STS.U8 [R29+UR9+0x4900], R142 ;  /* 0x0049008e1d007988 */ /* 0x000fe80008000009 */
        /* <DEDUP_REMOVED lines=11> */
[----:B------:R1:W-:Y:S04]  /*11400*/  STS.U8 [R29+UR9+0x7900], R122 ;  /* 0x0079007a1d007988 */ /* 0x0003e80008000009 */
[----:B------:R-:W-:Y:S04]  /*11410*/  STS.U8 [R29+UR9+0x7d00], R121 ;  /* 0x007d00791d007988 */ /* 0x000fe80008000009 */
[----:B------:R2:W-:Y:S01]  /*11420*/  STS.U8 [R30+UR9+0x4180], R120 ;  /* 0x004180781e007988 */ /* 0x0005e20008000009 */
[----:B-1----:R-:W-:-:S02]  /*11430*/  IADD3 R122, P2, PT, R87, R38, RZ ;  /* 0x00000026577a7210 */ /* 0x002fc40007f5e0ff */
[----:B--2---:R-:W-:-:S04]  /*11440*/  IADD3 R120, P4, PT, R43, R38, RZ ;  /* 0x000000262b787210 */ /* 0x004fc80007f9e0ff */
[----:B------:R-:W-:Y:S02]  /*11450*/  LEA.HI.X.SX32 R121, R43, R35, 0x1, P4 ;  /* 0x000000232b797211 */ /* 0x000fe400020f0eff */
[----:B------:R-:W-:Y:S02]  /*11460*/  ISETP.GT.U32.AND P4, PT, R39, R45, PT ;  /* 0x0000002d2700720c */ /* 0x000fe40003f84070 */
[-C--:B------:R-:W-:Y:S02]  /*11470*/  LEA.HI.X.SX32 R124, R87, R35.reuse, 0x1, P2 ;  /* 0x00000023577c7211 */ /* 0x080fe400010f0eff */
[----:B------:R-:W-:Y:S01]  /*11480*/  ISETP.GE.AND P2, PT, R123, RZ, PT ;  /* 0x000000ff7b00720c */ /* 0x000fe20003f46270 */
[----:B------:R1:W-:Y:S01]  /*11490*/  STL [R1+0x150], R120 ;  /* 0x0001507801007387 */ /* 0x0003e20000100800 */
[----:B------:R-:W-:Y:S02]  /*114a0*/  @P0 IMAD.MOV.U32 R42, RZ, RZ, R120 ;  /* 0x000000ffff2a0224 */ /* 0x000fe400078e0078 */
[----:B------:R-:W-:Y:S01]  /*114b0*/  @P0 IMAD.MOV.U32 R43, RZ, RZ, R121 ;  /* 0x000000ffff2b0224 */ /* 0x000fe200078e0079 */
[----:B------:R2:W-:Y:S04]  /*114c0*/  STL [R1+0x14c], R121 ;  /* 0x00014c7901007387 */ /* 0x0005e80000100800 */
[----:B------:R-:W-:Y:S01]  /*114d0*/  @!P4 IMAD.IADD R45, R45, 0x1, -R39 ;  /* 0x000000012d2dc824 */ /* 0x000fe200078e0a27 */
[----:B-1----:R-:W-:Y:S01]  /*114e0*/  IADD3 R120, P4, PT, R41, R38, RZ ;  /* 0x0000002629787210 */ /* 0x002fe20007f9e0ff */
[----:B------:R1:W-:Y:S02]  /*114f0*/  STS.U8 [R30+UR9+0x4580], R117 ;  /* 0x004580751e007988 */ /* 0x0003e40008000009 */
[----:B------:R-:W-:Y:S01]  /*11500*/  @!P2 IMAD.MOV R44, RZ, RZ, -R44 ;  /* 0x000000ffff2ca224 */ /* 0x000fe200078e0a2c */
[----:B------:R-:W-:Y:S01]  /*11510*/  ISETP.GT.U32.AND P2, PT, R39, R48, PT ;  /* 0x000000302700720c */ /* 0x000fe20003f44070 */
[----:B------:R-:W-:Y:S01]  /*11520*/  @!P5 IMAD.MOV R45, RZ, RZ, -R45 ;  /* 0x000000ffff2dd224 */ /* 0x000fe200078e0a2d */
[----:B--2---:R-:W-:-:S02]  /*11530*/  LEA.HI.X.SX32 R121, R41, R35, 0x1, P4 ;  /* 0x0000002329797211 */ /* 0x004fc400020f0eff */
[----:B------:R-:W-:Y:S02]  /*11540*/  ISETP.GT.U32.AND P4, PT, R39, R47, PT ;  /* 0x0000002f2700720c */ /* 0x000fe40003f84070 */
[----:B-1----:R-:W-:Y:S01]  /*11550*/  PRMT R117, RZ, 0x7610, R117 ;  /* 0x00007610ff757816 */ /* 0x002fe20000000075 */
[----:B------:R1:W-:Y:S01]  /*11560*/  STS.U8 [R30+UR9+0x4980], R116 ;  /* 0x004980741e007988 */ /* 0x0003e20008000009 */
[C---:B------:R-:W-:Y:S02]  /*11570*/  SEL R44, R5.reuse, R44, !P3 ;  /* 0x0000002c052c7207 */ /* 0x040fe40005800000 */
[----:B------:R-:W-:Y:S02]  /*11580*/  SEL R45, R5, R45, !P3 ;  /* 0x0000002d052d7207 */ /* 0x000fe40005800000 */
[----:B------:R-:W-:Y:S01]  /*11590*/  ISETP.GE.AND P5, PT, R26, RZ, PT ;  /* 0x000000ff1a00720c */ /* 0x000fe20003fa6270 */
[----:B------:R2:W3:Y:S01]  /*115a0*/  @P0 LDG.E.U8 R117, desc[UR18][R42.64] ;  /* 0x000000122a750981 */ /* 0x0004e2000c1e1100 */
[----:B------:R-:W-:Y:S01]  /*115b0*/  IMAD R44, R44, UR4, RZ ;  /* 0x000000042c2c7c24 */ /* 0x000fe2000f8e02ff */
[----:B------:R-:W4:Y:S01]  /*115c0*/  LDCU UR4, c[0x0][0x3b0] ;  /* 0x00007600ff0477ac */ /* 0x000f220008000800 */
[----:B-1----:R-:W-:Y:S01]  /*115d0*/  PRMT R116, RZ, 0x7610, R116 ;  /* 0x00007610ff747816 */ /* 0x002fe20000000074 */
[----:B------:R-:W-:Y:S01]  /*115e0*/  STL [R1+0x158], R122 ;  /* 0x0001587a01007387 */ /* 0x000fe20000100800 */
[----:B------:R-:W-:-:S02]  /*115f0*/  IMAD R45, R45, UR5, RZ ;  /* 0x000000052d2d7c24 */ /* 0x000fc4000f8e02ff */
[----:B--2---:R-:W-:Y:S01]  /*11600*/  @P0 IMAD.MOV.U32 R42, RZ, RZ, R122 ;  /* 0x000000ffff2a0224 */ /* 0x004fe200078e007a */
[----:B------:R-:W5:Y:S01]  /*11610*/  LDL.LU R123, [R1+0xa84] ;  /* 0x000a8400017b7983 */ /* 0x000f620000300800 */
[----:B------:R-:W-:-:S03]  /*11620*/  @P0 IMAD.MOV.U32 R43, RZ, RZ, R124 ;  /* 0x000000ffff2b0224 */ /* 0x000fc600078e007c */
[----:B------:R1:W-:Y:S01]  /*11630*/  STS.U8 [R30+UR9+0x4d80], R115 ;  /* 0x004d80731e007988 */ /* 0x0003e20008000009 */
[--C-:B------:R-:W-:Y:S02]  /*11640*/  @!P4 IMAD.IADD R47, R47, 0x1, -R39.reuse ;  /* 0x000000012f2fc824 */ /* 0x100fe400078e0a27 */
[----:B------:R-:W-:Y:S01]  /*11650*/  @!P2 IMAD.IADD R48, R48, 0x1, -R39 ;  /* 0x000000013030a824 */ /* 0x000fe200078e0a27 */
[----:B------:R-:W-:Y:S01]  /*11660*/  STL [R1+0x154], R124 ;  /* 0x0001547c01007387 */ /* 0x000fe20000100800 */
[----:B------:R-:W-:Y:S01]  /*11670*/  IADD3 R41, P6, PT, R44, R38, RZ ;  /* 0x000000262c297210 */ /* 0x000fe20007fde0ff */
[----:B------:R-:W-:Y:S01]  /*11680*/  @!P5 IMAD.MOV R46, RZ, RZ, -R46 ;  /* 0x000000ffff2ed224 */ /* 0x000fe200078e0a2e */
[----:B------:R-:W2:Y:S01]  /*11690*/  LDCU UR5, c[0x0][0x3b0] ;  /* 0x00007600ff0577ac */ /* 0x000ea20008000800 */
[----:B------:R-:W5:Y:S01]  /*116a0*/  LDL.LU R119, [R1+0xa80] ;  /* 0x000a800001777983 */ /* 0x000f620000300800 */
[----:B-1----:R-:W-:-:S03]  /*116b0*/  PRMT R115, RZ, 0x7610, R115 ;  /* 0x00007610ff737816 */ /* 0x002fc60000000073 */
[----:B------:R1:W3:Y:S04]  /*116c0*/  @P0 LDG.E.U8 R116, desc[UR18][R42.64] ;  /* 0x000000122a740981 */ /* 0x0002e8000c1e1100 */
[----:B------:R0:W-:Y:S01]  /*116d0*/  STL [R1+0x160], R120 ;  /* 0x0001607801007387 */ /* 0x0001e20000100800 */
[----:B------:R-:W-:Y:S01]  /*116e0*/  ISETP.GT.U32.AND P4, PT, R39, R47, PT ;  /* 0x0000002f2700720c */ /* 0x000fe20003f84070 */
[----:B-1----:R-:W-:Y:S02]  /*116f0*/  @P0 IMAD.MOV.U32 R42, RZ, RZ, R120 ;  /* 0x000000ffff2a0224 */ /* 0x002fe400078e0078 */
[----:B------:R-:W-:Y:S01]  /*11700*/  @P0 IMAD.MOV.U32 R43, RZ, RZ, R121 ;  /* 0x000000ffff2b0224 */ /* 0x000fe200078e0079 */
[----:B0-----:R-:W-:Y:S01]  /*11710*/  IADD3 R120, P2, PT, R45, R38, RZ ;  /* 0x000000262d787210 */ /* 0x001fe20007f5e0ff */
[----:B------:R0:W-:Y:S04]  /*11720*/  STL [R1+0x15c], R121 ;  /* 0x00015c7901007387 */ /* 0x0001e80000100800 */
[----:B------:R1:W3:Y:S01]  /*11730*/  @P0 LDG.E.U8 R115, desc[UR18][R42.64] ;  /* 0x000000122a730981 */ /* 0x0002e2000c1e1100 */
[----:B------:R-:W-:-:S02]  /*11740*/  ISETP.GE.AND P5, PT, R27, RZ, PT ;  /* 0x000000ff1b00720c */ /* 0x000fc40003fa6270 */
[----:B------:R-:W-:Y:S01]  /*11750*/  SEL R46, R5, R46, !P3 ;  /* 0x0000002e052e7207 */ /* 0x000fe20005800000 */
[----:B------:R-:W5:Y:S01]  /*11760*/  LDL.LU R26, [R1+0xa7c] ;  /* 0x000a7c00011a7983 */ /* 0x000f620000300800 */
[----:B0-----:R-:W-:Y:S02]  /*11770*/  LEA.HI.X.SX32 R121, R45, R35, 0x1, P2 ;  /* 0x000000232d797211 */ /* 0x001fe400010f0eff */
[C---:B------:R-:W-:Y:S02]  /*11780*/  ISETP.GT.U32.AND P2, PT, R39.reuse, R49, PT ;  /* 0x000000312700720c */ /* 0x040fe40003f44070 */
[----:B-1----:R-:W-:Y:S02]  /*11790*/  LEA.HI.X.SX32 R42, R44, R35, 0x1, P6 ;  /* 0x000000232c2a7211 */ /* 0x002fe400030f0eff */
[----:B------:R-:W-:Y:S01]  /*117a0*/  ISETP.GT.U32.AND P6, PT, R39, R48, PT ;  /* 0x000000302700720c */ /* 0x000fe20003fc4070 */
[----:B----4-:R-:W-:Y:S01]  /*117b0*/  IMAD R46, R46, UR4, RZ ;  /* 0x000000042e2e7c24 */ /* 0x010fe2000f8e02ff */
[----:B------:R-:W-:Y:S01]  /*117c0*/  STL [R1+0x198], R41 ;  /* 0x0001982901007387 */ /* 0x000fe20000100800 */
[----:B------:R-:W-:Y:S01]  /*117d0*/  @P0 IMAD.MOV.U32 R43, RZ, RZ, R42 ;  /* 0x000000ffff2b0224 */ /* 0x000fe200078e002a */
[----:B------:R-:W0:Y:S01]  /*117e0*/  LDCU UR4, c[0x0][0x3b0] ;  /* 0x00007600ff0477ac */ /* 0x000e220008000800 */
[--C-:B------:R-:W-:Y:S01]  /*117f0*/  @!P4 IMAD.IADD R47, R47, 0x1, -R39.reuse ;  /* 0x000000012f2fc824 */ /* 0x100fe200078e0a27 */
[----:B------:R1:W-:Y:S03]  /*11800*/  STL [R1+0x194], R42 ;  /* 0x0001942a01007387 */ /* 0x0003e60000100800 */
[----:B------:R-:W-:Y:S01]  /*11810*/  @!P2 IMAD.IADD R49, R49, 0x1, -R39 ;  /* 0x000000013131a824 */ /* 0x000fe200078e0a27 */
[----:B------:R4:W-:Y:S01]  /*11820*/  STS.U8 [R30+UR9+0x5180], R114 ;  /* 0x005180721e007988 */ /* 0x0009e20008000009 */
[----:B------:R-:W-:-:S02]  /*11830*/  @!P5 IMAD.MOV R47, RZ, RZ, -R47 ;  /* 0x000000ffff2fd224 */ /* 0x000fc400078e0a2f */
[----:B------:R-:W-:Y:S01]  /*11840*/  @!P6 IMAD.IADD R48, R48, 0x1, -R39 ;  /* 0x000000013030e824 */ /* 0x000fe200078e0a27 */
[C---:B------:R-:W-:Y:S01]  /*11850*/  ISETP.GT.U32.AND P6, PT, R39.reuse, R50, PT ;  /* 0x000000322700720c */ /* 0x040fe20003fc4070 */
[----:B-1----:R-:W-:Y:S01]  /*11860*/  @P0 IMAD.MOV.U32 R42, RZ, RZ, R41 ;  /* 0x000000ffff2a0224 */ /* 0x002fe200078e0029 */
[----:B------:R-:W-:Y:S02]  /*11870*/  IADD3 R41, P2, PT, R46, R38, RZ ;  /* 0x000000262e297210 */ /* 0x000fe40007f5e0ff */
[----:B------:R-:W-:Y:S02]  /*11880*/  ISETP.GE.AND P4, PT, R164, RZ, PT ;  /* 0x000000ffa400720c */ /* 0x000fe40003f86270 */
[----:B----4-:R-:W-:Y:S02]  /*11890*/  PRMT R114, RZ, 0x7610, R114 ;  /* 0x00007610ff727816 */ /* 0x010fe40000000072 */
[----:B------:R-:W-:Y:S02]  /*118a0*/  LEA.HI.X.SX32 R44, R46, R35, 0x1, P2 ;  /* 0x000000232e2c7211 */ /* 0x000fe400010f0eff */
[----:B------:R-:W-:Y:S01]  /*118b0*/  ISETP.GT.U32.AND P2, PT, R39, R49, PT ;  /* 0x000000312700720c */ /* 0x000fe20003f44070 */
[----:B------:R1:W-:Y:S01]  /*118c0*/  STS.U8 [R30+UR9+0x5580], R113 ;  /* 0x005580711e007988 */ /* 0x0003e20008000009 */
[----:B------:R-:W-:-:S03]  /*118d0*/  SEL R47, R5, R47, !P3 ;  /* 0x0000002f052f7207 */ /* 0x000fc60005800000 */
[----:B------:R4:W3:Y:S01]  /*118e0*/  @P0 LDG.E.U8 R114, desc[UR18][R42.64] ;  /* 0x000000122a720981 */ /* 0x0008e2000c1e1100 */
[----:B------:R-:W-:Y:S01]  /*118f0*/  ISETP.GE.AND P5, PT, R163, RZ, PT ;  /* 0x000000ffa300720c */ /* 0x000fe20003fa6270 */
[----:B--2---:R-:W-:Y:S01]  /*11900*/  IMAD R47, R47, UR5, RZ ;  /* 0x000000052f2f7c24 */ /* 0x004fe2000f8e02ff */
[----:B------:R-:W2:Y:S01]  /*11910*/  LDCU UR5, c[0x0][0x3b0] ;  /* 0x00007600ff0577ac */ /* 0x000ea20008000800 */
[----:B-1----:R-:W-:Y:S01]  /*11920*/  PRMT R113, RZ, 0x7610, R113 ;  /* 0x00007610ff717816 */ /* 0x002fe20000000071 */
[----:B------:R-:W-:Y:S01]  /*11930*/  STL [R1+0x1a0], R120 ;  /* 0x0001a07801007387 */ /* 0x000fe20000100800 */
[----:B----4-:R-:W-:-:S03]  /*11940*/  @P0 IMAD.MOV.U32 R42, RZ, RZ, R120 ;  /* 0x000000ffff2a0224 */ /* 0x010fc600078e0078 */
[----:B------:R1:W-:Y:S01]  /*11950*/  STS.U8 [R30+UR9+0x5980], R109 ;  /* 0x0059806d1e007988 */ /* 0x0003e20008000009 */
[----:B------:R-:W-:Y:S02]  /*11960*/  @P0 IMAD.MOV.U32 R43, RZ, RZ, R121 ;  /* 0x000000ffff2b0224 */ /* 0x000fe400078e0079 */
[----:B------:R-:W-:Y:S01]  /*11970*/  @!P6 IMAD.IADD R50, R50, 0x1, -R39 ;  /* 0x000000013232e824 */ /* 0x000fe200078e0a27 */
[----:B------:R-:W5:Y:S01]  /*11980*/  LDL.LU R27, [R1+0xa78] ;  /* 0x000a7800011b7983 */ /* 0x000f620000300800 */
[----:B------:R-:W-:-:S03]  /*11990*/  @!P4 IMAD.MOV R48, RZ, RZ, -R48 ;  /* 0x000000ffff30c224 */ /* 0x000fc600078e0a30 */
[----:B------:R-:W-:Y:S01]  /*119a0*/  STL [R1+0x19c], R121 ;  /* 0x00019c7901007387 */ /* 0x000fe20000100800 */
[----:B-1----:R-:W-:-:S03]  /*119b0*/  PRMT R109, RZ, 0x7610, R109 ;  /* 0x00007610ff6d7816 */ /* 0x002fc6000000006d */
[----:B------:R1:W4:Y:S01]  /*119c0*/  @P0 LDG.E.U8 R113, desc[UR18][R42.64] ;  /* 0x000000122a710981 */ /* 0x000322000c1e1100 */
[----:B------:R-:W-:-:S03]  /*119d0*/  @!P2 IMAD.IADD R49, R49, 0x1, -R39 ;  /* 0x000000013131a824 */ /* 0x000fc600078e0a27 */
[----:B------:R-:W5:Y:S01]  /*119e0*/  LDL.LU R164, [R1+0xa74] ;  /* 0x000a740001a47983 */ /* 0x000f620000300800 */
[----:B------:R-:W-:-:S03]  /*119f0*/  ISETP.GT.U32.AND P6, PT, R39, R50, PT ;  /* 0x000000322700720c */ /* 0x000fc60003fc4070 */
[----:B------:R0:W-:Y:S01]  /*11a00*/  STL [R1+0x1d0], R41 ;  /* 0x0001d02901007387 */ /* 0x0001e20000100800 */
[----:B-1----:R-:W-:Y:S02]  /*11a10*/  @P0 IMAD.MOV.U32 R42, RZ, RZ, R41 ;  /* 0x000000ffff2a0224 */ /* 0x002fe400078e0029 */
[----:B------:R-:W-:Y:S01]  /*11a20*/  @P0 IMAD.MOV.U32 R43, RZ, RZ, R44 ;  /* 0x000000ffff2b0224 */ /* 0x000fe200078e002c */
[----:B------:R-:W-:Y:S01]  /*11a30*/  ISETP.GT.U32.AND P2, PT, R39, R51, PT ;  /* 0x000000332700720c */ /* 0x000fe20003f44070 */
[----:B------:R-:W-:Y:S01]  /*11a40*/  STL [R1+0x1cc], R44 ;  /* 0x0001cc2c01007387 */ /* 0x000fe20000100800 */
[----:B0-----:R-:W-:-:S03]  /*11a50*/  IADD3 R41, P4, PT, R47, R38, RZ ;  /* 0x000000262f297210 */ /* 0x001fc60007f9e0ff */
[----:B------:R0:W3:Y:S01]  /*11a60*/  @P0 LDG.E.U8 R109, desc[UR18][R42.64] ;  /* 0x000000122a6d0981 */ /* 0x0000e2000c1e1100 */
[----:B------:R-:W-:Y:S01]  /*11a70*/  SEL R48, R5, R48, !P3 ;  /* 0x0000003005307207 */ /* 0x000fe20005800000 */
[----:B------:R-:W-:Y:S02]  /*11a80*/  @!P5 IMAD.MOV R49, RZ, RZ, -R49 ;  /* 0x000000ffff31d224 */ /* 0x000fe400078e0a31 */
[----:B------:R-:W5:Y:S01]  /*11a90*/  LDL.LU R163, [R1+0xa70] ;  /* 0x000a700001a37983 */ /* 0x000f620000300800 */
[----:B0-----:R-:W-:Y:S02]  /*11aa0*/  LEA.HI.X.SX32 R42, R47, R35, 0x1, P4 ;  /* 0x000000232f2a7211 */ /* 0x001fe400020f0eff */
[----:B------:R-:W-:Y:S01]  /*11ab0*/  ISETP.GE.AND P4, PT, R118, RZ, PT ;  /* 0x000000ff7600720c */ /* 0x000fe20003f86270 */
[----:B------:R0:W-:Y:S01]  /*11ac0*/  STS.U8 [R30+UR9+0x5d80], R108 ;  /* 0x005d806c1e007988 */ /* 0x0001e20008000009 */
[----:B------:R-:W-:Y:S01]  /*11ad0*/  IMAD R48, R48, UR4, RZ ;  /* 0x0000000430307c24 */ /* 0x000fe2000f8e02ff */
[----:B------:R-:W1:Y:S01]  /*11ae0*/  LDCU UR4, c[0x0][0x3b0] ;  /* 0x00007600ff0477ac */ /* 0x000e620008000800 */
[----:B------:R-:W-:Y:S01]  /*11af0*/  @P0 IMAD.MOV.U32 R43, RZ, RZ, R42 ;  /* 0x000000ffff2b0224 */ /* 0x000fe200078e002a */
[----:B------:R-:W-:Y:S01]  /*11b00*/  STL [R1+0x1d8], R41 ;  /* 0x0001d82901007387 */ /* 0x000fe20000100800 */
[----:B------:R-:W-:-:S03]  /*11b10*/  SEL R49, R5, R49, !P3 ;  /* 0x0000003105317207 */ /* 0x000fc60005800000 */
[----:B------:R2:W-:Y:S01]  /*11b20*/  STL [R1+0x1d4], R42 ;  /* 0x0001d42a01007387 */ /* 0x0005e20000100800 */
[----:B0-----:R-:W-:Y:S01]  /*11b30*/  PRMT R108, RZ, 0x7610, R108 ;  /* 0x00007610ff6c7816 */ /* 0x001fe2000000006c */
[--C-:B------:R-:W-:Y:S01]  /*11b40*/  @!P6 IMAD.IADD R50, R50, 0x1, -R39.reuse ;  /* 0x000000013232e824 */ /* 0x100fe200078e0a27 */
[----:B------:R-:W-:Y:S01]  /*11b50*/  ISETP.GT.U32.AND P5, PT, R39, R52, PT ;  /* 0x000000342700720c */ /* 0x000fe20003fa4070 */
[----:B------:R-:W-:Y:S01]  /*11b60*/  @!P2 IMAD.IADD R51, R51, 0x1, -R39 ;  /* 0x000000013333a824 */ /* 0x000fe200078e0a27 */
[----:B------:R0:W-:Y:S01]  /*11b70*/  STS.U8 [R30+UR9+0x6180], R107 ;  /* 0x0061806b1e007988 */ /* 0x0001e20008000009 */
[----:B--2---:R-:W-:-:S03]  /*11b80*/  @P0 IMAD.MOV.U32 R42, RZ, RZ, R41 ;  /* 0x000000ffff2a0224 */ /* 0x004fc600078e0029 */
[----:B------:R-:W5:Y:S01]  /*11b90*/  LDL.LU R118, [R1+0xa6c] ;  /* 0x000a6c0001767983 */ /* 0x000f620000300800 */
[----:B------:R-:W-:Y:S01]  /*11ba0*/  IMAD R49, R49, UR5, RZ ;  /* 0x0000000531317c24 */ /* 0x000fe2000f8e02ff */
[C---:B------:R-:W-:Y:S01]  /*11bb0*/  ISETP.GT.U32.AND P2, PT, R39.reuse, R51, PT ;  /* 0x000000332700720c */ /* 0x040fe20003f44070 */
[----:B------:R-:W-:Y:S01]  /*11bc0*/  @!P4 IMAD.MOV R50, RZ, RZ, -R50 ;  /* 0x000000ffff32c224 */ /* 0x000fe200078e0a32 */
[----:B------:R2:W3:Y:S01]  /*11bd0*/  @P0 LDG.E.U8 R108, desc[UR18][R42.64] ;  /* 0x000000122a6c0981 */ /* 0x0004e2000c1e1100 */
[----:B------:R-:W-:Y:S02]  /*11be0*/  ISETP.GT.U32.AND P4, PT, R39, R54, PT ;  /* 0x000000362700720c */ /* 0x000fe40003f84070 */
[----:B------:R-:W-:Y:S01]  /*11bf0*/  @!P5 IMAD.IADD R52, R52, 0x1, -R39 ;  /* 0x000000013434d824 */ /* 0x000fe200078e0a27 */
[----:B0-----:R-:W-:Y:S01]  /*11c00*/  PRMT R107, RZ, 0x7610, R107 ;  /* 0x00007610ff6b7816 */ /* 0x001fe2000000006b */
[----:B------:R-:W-:Y:S01]  /*11c10*/  STS.U8 [R30+UR9+0x6580], R106 ;  /* 0x0065806a1e007988 */ /* 0x000fe20008000009 */
[----:B------:R-:W0:Y:S01]  /*11c20*/  LDCU UR5, c[0x0][0x3b0] ;  /* 0x00007600ff0577ac */ /* 0x000e220008000800 */
[----:B--2---:R-:W-:-:S04]  /*11c30*/  IADD3 R42, P6, PT, R48, R38, RZ ;  /* 0x00000026302a7210 */ /* 0x004fc80007fde0ff */
[-C--:B------:R-:W-:Y:S02]  /*11c40*/  LEA.HI.X.SX32 R43, R48, R35.reuse, 0x1, P6 ;  /* 0x00000023302b7211 */ /* 0x080fe400030f0eff */
[----:B------:R-:W-:Y:S02]  /*11c50*/  IADD3 R41, P6, PT, R49, R38, RZ ;  /* 0x0000002631297210 */ /* 0x000fe40007fde0ff */
[----:B------:R-:W-:Y:S01]  /*11c60*/  SEL R50, R5, R50, !P3 ;  /* 0x0000003205327207 */ /* 0x000fe20005800000 */
[----:B------:R2:W-:Y:S01]  /*11c70*/  STL [R1+0x1e0], R42 ;  /* 0x0001e02a01007387 */ /* 0x0005e20000100800 */
[----:B------:R-:W-:Y:S02]  /*11c80*/  LEA.HI.X.SX32 R44, R49, R35, 0x1, P6 ;  /* 0x00000023312c7211 */ /* 0x000fe400030f0eff */
[----:B------:R-:W-:Y:S01]  /*11c90*/  ISETP.GE.AND P6, PT, R112, RZ, PT ;  /* 0x000000ff7000720c */ /* 0x000fe20003fc6270 */
[----:B-1----:R-:W-:Y:S01]  /*11ca0*/  IMAD R50, R50, UR4, RZ ;  /* 0x0000000432327c24 */ /* 0x002fe2000f8e02ff */
[----:B------:R-:W1:Y:S01]  /*11cb0*/  LDCU UR4, c[0x0][0x3b0] ;  /* 0x00007600ff0477ac */ /* 0x000e620008000800 */
[----:B------:R-:W-:Y:S01]  /*11cc0*/  STL [R1+0x1dc], R43 ;  /* 0x0001dc2b01007387 */ /* 0x000fe20000100800 */
[----:B------:R-:W-:Y:S01]  /*11cd0*/  @!P2 IMAD.IADD R51, R51, 0x1, -R39 ;  /* 0x000000013333a824 */ /* 0x000fe200078e0a27 */
[----:B------:R-:W-:-:S02]  /*11ce0*/  ISETP.GT.U32.AND P5, PT, R39, R52, PT ;  /* 0x000000342700720c */ /* 0x000fc40003fa4070 */
[----:B------:R2:W3:Y:S01]  /*11cf0*/  @P0 LDG.E.U8 R107, desc[UR18][R42.64] ;  /* 0x000000122a6b0981 */ /* 0x0004e2000c1e1100 */
[----:B------:R-:W-:-:S03]  /*11d00*/  @!P4 IMAD.IADD R54, R54, 0x1, -R39 ;  /* 0x000000013636c824 */ /* 0x000fc600078e0a27 */
[----:B------:R0:W-:Y:S04]  /*11d10*/  STL [R1+0x210], R41 ;  /* 0x0002102901007387 */ /* 0x0001e80000100800 */
[----:B------:R-:W5:Y:S01]  /*11d20*/  LDL.LU R112, [R1+0xa68] ;  /* 0x000a680001707983 */ /* 0x000f620000300800 */
[----:B--2---:R-:W-:Y:S01]  /*11d30*/  @P0 IMAD.MOV.U32 R42, RZ, RZ, R41 ;  /* 0x000000ffff2a0224 */ /* 0x004fe200078e0029 */
[----:B0-----:R-:W-:Y:S02]  /*11d40*/  IADD3 R41, P2, PT, R50, R38, RZ ;  /* 0x0000002632297210 */ /* 0x001fe40007f5e0ff */
[----:B------:R0:W-:Y:S01]  /*11d50*/  STL [R1+0x20c], R44 ;  /* 0x00020c2c01007387 */ /* 0x0001e20000100800 */
[----:B------:R-:W-:Y:S01]  /*11d60*/  @P0 IMAD.MOV.U32 R43, RZ, RZ, R44 ;  /* 0x000000ffff2b0224 */ /* 0x000fe200078e002c */
[C---:B------:R-:W-:Y:S01]  /*11d70*/  ISETP.GT.U32.AND P4, PT, R39.reuse, R54, PT ;  /* 0x000000362700720c */ /* 0x040fe20003f84070 */
[----:B------:R-:W-:Y:S01]  /*11d80*/  @!P6 IMAD.MOV R51, RZ, RZ, -R51 ;  /* 0x000000ffff33e224 */ /* 0x000fe200078e0a33 */
[----:B------:R-:W-:-:S02]  /*11d90*/  ISETP.GT.U32.AND P6, PT, R39, R55, PT ;  /* 0x000000372700720c */ /* 0x000fc40003fc4070 */
[----:B0-----:R-:W-:Y:S02]  /*11da0*/  LEA.HI.X.SX32 R44, R50, R35, 0x1, P2 ;  /* 0x00000023322c7211 */ /* 0x001fe400010f0eff */
[----:B------:R-:W-:Y:S02]  /*11db0*/  ISETP.GT.U32.AND P2, PT, R39, R53, PT ;  /* 0x000000352700720c */ /* 0x000fe40003f44070 */
[----:B------:R-:W-:Y:S02]  /*11dc0*/  SEL R51, R5, R51, !P3 ;  /* 0x0000003305337207 */ /* 0x000fe40005800000 */
[----:B------:R-:W-:Y:S01]  /*11dd0*/  PRMT R106, RZ, 0x7610, R106 ;  /* 0x00007610ff6a7816 */ /* 0x000fe2000000006a */
[--C-:B------:R-:W-:Y:S01]  /*11de0*/  @!P5 IMAD.IADD R52, R52, 0x1, -R39.reuse ;  /* 0x000000013434d824 */ /* 0x100fe200078e0a27 */
[----:B------:R-:W-:Y:S01]  /*11df0*/  ISETP.GE.AND P5, PT, R24, RZ, PT ;  /* 0x000000ff1800720c */ /* 0x000fe20003fa6270 */
[----:B------:R-:W-:Y:S01]  /*11e00*/  STS.U8 [R30+UR9+0x6980], R103 ;  /* 0x006980671e007988 */ /* 0x000fe20008000009 */
[----:B-1----:R-:W-:Y:S01]  /*11e10*/  IMAD R51, R51, UR4, RZ ;  /* 0x0000000433337c24 */ /* 0x002fe2000f8e02ff */
[----:B------:R-:W0:Y:S02]  /*11e20*/  LDCU UR4, c[0x0][0x3b0] ;  /* 0x00007600ff0477ac */ /* 0x000e240008000800 */
[----:B------:R-:W-:Y:S04]  /*11e30*/  STS.U8 [R30+UR9+0x6d80], R102 ;  /* 0x006d80661e007988 */ /* 0x000fe80008000009 */
[----:B------:R-:W-:Y:S01]  /*11e40*/  STS.U8 [R30+UR9+0x7180], R101 ;  /* 0x007180651e007988 */ /* 0x000fe20008000009 */
[----:B------:R-:W-:-:S03]  /*11e50*/  @!P2 IMAD.IADD R53, R53, 0x1, -R39 ;  /* 0x000000013535a824 */ /* 0x000fc600078e0a27 */
[----:B------:R-:W-:Y:S04]  /*11e60*/  STS.U8 [R30+UR9+0x7580], R100 ;  /* 0x007580641e007988 */ /* 0x000fe80008000009 */
[----:B------:R-:W-:Y:S04]  /*11e70*/  STS.U8 [R30+UR9+0x7980], R99 ;  /* 0x007980631e007988 */ /* 0x000fe80008000009 */
[----:B------:R-:W-:Y:S01]  /*11e80*/  STS.U8 [R30+UR9+0x7d80], R98 ;  /* 0x007d80621e007988 */ /* 0x000fe20008000009 */
[----:B------:R-:W-:-:S03]  /*11e90*/  @!P4 IMAD.IADD R54, R54, 0x1, -R39 ;  /* 0x000000013636c824 */ /* 0x000fc600078e0a27 */
[----:B------:R1:W-:Y:S01]  /*11ea0*/  STS.U8 [R31+UR9+0x4200], R105 ;  /* 0x004200691f007988 */ /* 0x0003e20008000009 */
[----:B------:R-:W-:-:S03]  /*11eb0*/  ISETP.GE.AND P2, PT, R25, RZ, PT ;  /* 0x000000ff1900720c */ /* 0x000fc60003f46270 */
[----:B------:R2:W3:Y:S04]  /*11ec0*/  @P0 LDG.E.U8 R106, desc[UR18][R42.64] ;  /* 0x000000122a6a0981 */ /* 0x0004e8000c1e1100 */
[----:B------:R0:W-:Y:S01]  /*11ed0*/  STL [R1+0x218], R41 ;  /* 0x0002182901007387 */ /* 0x0001e20000100800 */
[----:B-1----:R-:W-:Y:S01]  /*11ee0*/  PRMT R105, RZ, 0x7610, R105 ;  /* 0x00007610ff697816 */ /* 0x002fe20000000069 */
[----:B--2---:R-:W-:Y:S02]  /*11ef0*/  @P0 IMAD.MOV.U32 R42, RZ, RZ, R41 ;  /* 0x000000ffff2a0224 */ /* 0x004fe400078e0029 */
[----:B------:R-:W-:Y:S01]  /*11f00*/  @P0 IMAD.MOV.U32 R43, RZ, RZ, R44 ;  /* 0x000000ffff2b0224 */ /* 0x000fe200078e002c */
[----:B0-----:R-:W-:Y:S01]  /*11f10*/  IADD3 R41, P4, PT, R51, R38, RZ ;  /* 0x0000002633297210 */ /* 0x001fe20007f9e0ff */
[----:B------:R-:W-:-:S03]  /*11f20*/  @!P6 IMAD.IADD R55, R55, 0x1, -R39 ;  /* 0x000000013737e824 */ /* 0x000fc600078e0a27 */
[----:B------:R0:W2:Y:S01]  /*11f30*/  @P0 LDG.E.U8 R105, desc[UR18][R42.64] ;  /* 0x000000122a690981 */ /* 0x0000a2000c1e1100 */
[----:B------:R-:W-:Y:S01]  /*11f40*/  @!P5 IMAD.MOV R52, RZ, RZ, -R52 ;  /* 0x000000ffff34d224 */ /* 0x000fe200078e0a34 */
[----:B------:R-:W-:Y:S02]  /*11f50*/  ISETP.GT.U32.AND P6, PT, R39, R55, PT ;  /* 0x000000372700720c */ /* 0x000fe40003fc4070 */
[----:B0-----:R-:W-:Y:S02]  /*11f60*/  LEA.HI.X.SX32 R42, R51, R35, 0x1, P4 ;  /* 0x00000023332a7211 */ /* 0x001fe400020f0eff */
[C---:B------:R-:W-:Y:S01]  /*11f70*/  ISETP.GT.U32.AND P4, PT, R39.reuse, R53, PT ;  /* 0x000000352700720c */ /* 0x040fe20003f84070 */
[----:B------:R-:W-:Y:S01]  /*11f80*/  STL [R1+0x214], R44 ;  /* 0x0002142c01007387 */ /* 0x000fe20000100800 */
[----:B------:R-:W-:Y:S01]  /*11f90*/  ISETP.GT.U32.AND P5, PT, R39, R56, PT ;  /* 0x000000382700720c */ /* 0x000fe20003fa4070 */
[----:B------:R-:W-:Y:S01]  /*11fa0*/  @!P2 IMAD.MOV R54, RZ, RZ, -R54 ;  /* 0x000000ffff36a224 */ /* 0x000fe200078e0a36 */
[----:B------:R-:W-:Y:S01]  /*11fb0*/  SEL R52, R5, R52, !P3 ;  /* 0x0000003405347207 */ /* 0x000fe20005800000 */
[----:B------:R-:W5:Y:S01]  /*11fc0*/  LDL.LU R24, [R1+0xa64] ;  /* 0x000a640001187983 */ /* 0x000f620000300800 */
[----:B------:R-:W-:Y:S01]  /*11fd0*/  ISETP.GE.AND P2, PT, R158, RZ, PT ;  /* 0x000000ff9e00720c */ /* 0x000fe20003f46270 */
[----:B------:R-:W-:-:S02]  /*11fe0*/  @P0 IMAD.MOV.U32 R43, RZ, RZ, R42 ;  /* 0x000000ffff2b0224 */ /* 0x000fc400078e002a */
[----:B------:R-:W5:Y:S01]  /*11ff0*/  LDL.LU R25, [R1+0xa60] ;  /* 0x000a600001197983 */ /* 0x000f620000300800 */
[----:B------:R-:W-:-:S03]  /*12000*/  SEL R54, R5, R54, !P3 ;  /* 0x0000003605367207 */ /* 0x000fc60005800000 */
[----:B------:R0:W-:Y:S01]  /*12010*/  STS.U8 [R31+UR9+0x4600], R104 ;  /* 0x004600681f007988 */ /* 0x0001e20008000009 */
[----:B------:R-:W-:Y:S01]  /*12020*/  IMAD R52, R52, UR5, RZ ;  /* 0x0000000534347c24 */ /* 0x000fe2000f8e02ff */
[----:B------:R-:W-:Y:S02]  /*12030*/  PRMT R103, RZ, 0x7610, R103 ;  /* 0x00007610ff677816 */ /* 0x000fe40000000067 */
[----:B------:R-:W-:Y:S01]  /*12040*/  STL [R1+0x220], R41 ;  /* 0x0002202901007387 */ /* 0x000fe20000100800 */
[--C-:B------:R-:W-:Y:S01]  /*12050*/  @!P4 IMAD.IADD R53, R53, 0x1, -R39.reuse ;  /* 0x000000013535c824 */ /* 0x100fe200078e0a27 */
[----:B------:R-:W-:Y:S01]  /*12060*/  PRMT R102, RZ, 0x7610, R102 ;  /* 0x00007610ff667816 */ /* 0x000fe20000000066 */
[--C-:B------:R-:W-:Y:S01]  /*12070*/  @!P6 IMAD.IADD R55, R55, 0x1, -R39.reuse ;  /* 0x000000013737e824 */ /* 0x100fe200078e0a27 */
[----:B------:R1:W-:Y:S01]  /*12080*/  STL [R1+0x21c], R42 ;  /* 0x00021c2a01007387 */ /* 0x0003e20000100800 */
[----:B0-----:R-:W-:Y:S01]  /*12090*/  PRMT R104, RZ, 0x7610, R104 ;  /* 0x00007610ff687816 */ /* 0x001fe20000000068 */
[----:B------:R-:W-:Y:S01]  /*120a0*/  IMAD R54, R54, UR12, RZ ;  /* 0x0000000c36367c24 */ /* 0x000fe2000f8e02ff */
[----:B------:R-:W-:Y:S01]  /*120b0*/  ISETP.GE.AND P4, PT, R157, RZ, PT ;  /* 0x000000ff9d00720c */ /* 0x000fe20003f86270 */
[----:B------:R-:W-:Y:S01]  /*120c0*/  @!P5 IMAD.IADD R56, R56, 0x1, -R39 ;  /* 0x000000013838d824 */ /* 0x000fe200078e0a27 */
[----:B------:R-:W5:Y:S01]  /*120d0*/  LDL.LU R158, [R1+0xa5c] ;  /* 0x000a5c00019e7983 */ /* 0x000f620000300800 */
[----:B------:R-:W-:Y:S01]  /*120e0*/  @!P2 IMAD.MOV R53, RZ, RZ, -R53 ;  /* 0x000000ffff35a224 */ /* 0x000fe200078e0a35 */
[----:B------:R-:W-:Y:S01]  /*120f0*/  PRMT R101, RZ, 0x7610, R101 ;  /* 0x00007610ff657816 */ /* 0x000fe20000000065 */
[----:B------:R-:W0:Y:S01]  /*12100*/  LDCU UR5, c[0x0][0x3b0] ;  /* 0x00007600ff0577ac */ /* 0x000e220008000800 */
[----:B-1----:R-:W-:Y:S01]  /*12110*/  @P0 IMAD.MOV.U32 R42, RZ, RZ, R41 ;  /* 0x000000ffff2a0224 */ /* 0x002fe200078e0029 */
[----:B------:R-:W-:Y:S01]  /*12120*/  ISETP.GT.U32.AND P5, PT, R39, R56, PT ;  /* 0x000000382700720c */ /* 0x000fe20003fa4070 */
[----:B------:R-:W5:Y:S01]  /*12130*/  LDL.LU R157, [R1+0xa58] ;  /* 0x000a5800019d7983 */ /* 0x000f620000300800 */
[----:B------:R-:W-:Y:S01]  /*12140*/  PRMT R100, RZ, 0x7610, R100 ;  /* 0x00007610ff647816 */ /* 0x000fe20000000064 */
[----:B------:R-:W1:Y:S02]  /*12150*/  LDCU UR12, c[0x0][0x3b0] ;  /* 0x00007600ff0c77ac */ /* 0x000e640008000800 */
[----:B------:R0:W2:Y:S02]  /*12160*/  @P0 LDG.E.U8 R104, desc[UR18][R42.64] ;  /* 0x000000122a680981 */ /* 0x0000a4000c1e1100 */
[----:B0-----:R-:W-:-:S04]  /*12170*/  IADD3 R42, P6, PT, R52, R38, RZ ;  /* 0x00000026342a7210 */ /* 0x001fc80007fde0ff */
[----:B------:R-:W-:Y:S02]  /*12180*/  LEA.HI.X.SX32 R43, R52, R35, 0x1, P6 ;  /* 0x00000023342b7211 */ /* 0x000fe400030f0eff */
[C---:B------:R-:W-:Y:S01]  /*12190*/  IADD3 R41, P6, PT, R54.reuse, R38, RZ ;  /* 0x0000002636297210 */ /* 0x040fe20007fde0ff */
[----:B------:R-:W-:Y:S01]  /*121a0*/  @!P4 IMAD.MOV R55, RZ, RZ, -R55 ;  /* 0x000000ffff37c224 */ /* 0x000fe200078e0a37 */
[----:B------:R-:W-:Y:S01]  /*121b0*/  SEL R53, R5, R53, !P3 ;  /* 0x0000003505357207 */ /* 0x000fe20005800000 */
[----:B------:R0:W-:Y:S01]  /*121c0*/  STL [R1+0x270], R42 ;  /* 0x0002702a01007387 */ /* 0x0001e20000100800 */
[----:B------:R-:W-:Y:S02]  /*121d0*/  LEA.HI.X.SX32 R44, R54, R35, 0x1, P6 ;  /* 0x00000023362c7211 */ /* 0x000fe400030f0eff */
[----:B------:R-:W-:Y:S01]  /*121e0*/  ISETP.GT.U32.AND P2, PT, R39, R57, PT ;  /* 0x000000392700720c */ /* 0x000fe20003f44070 */
[----:B------:R0:W-:Y:S01]  /*121f0*/  STL [R1+0x26c], R43 ;  /* 0x00026c2b01007387 */ /* 0x0001e20000100800 */
[----:B------:R-:W-:Y:S01]  /*12200*/  SEL R55, R5, R55, !P3 ;  /* 0x0000003705377207 */ /* 0x000fe20005800000 */
[----:B------:R-:W-:-:S02]  /*12210*/  IMAD R53, R53, UR4, RZ ;  /* 0x0000000435357c24 */ /* 0x000fc4000f8e02ff */
[----:B------:R0:W2:Y:S01]  /*12220*/  @P0 LDG.E.U8 R103, desc[UR18][R42.64] ;  /* 0x000000122a670981 */ /* 0x0000a2000c1e1100 */
[----:B------:R-:W-:Y:S01]  /*12230*/  ISETP.GE.AND P4, PT, R111, RZ, PT ;  /* 0x000000ff6f00720c */ /* 0x000fe20003f86270 */
[----:B------:R-:W-:Y:S01]  /*12240*/  IMAD R55, R55, UR13, RZ ;  /* 0x0000000d37377c24 */ /* 0x000fe2000f8e02ff */
[----:B------:R-:W1:Y:S01]  /*12250*/  LDCU UR4, c[0x0][0x3b0] ;  /* 0x00007600ff0477ac */ /* 0x000e620008000800 */
[----:B------:R-:W-:Y:S02]  /*12260*/  @!P5 IMAD.IADD R56, R56, 0x1, -R39 ;  /* 0x000000013838d824 */ /* 0x000fe400078e0a27 */
[----:B0-----:R-:W-:Y:S02]  /*12270*/  @P0 IMAD.MOV.U32 R42, RZ, RZ, R41 ;  /* 0x000000ffff2a0224 */ /* 0x001fe400078e0029 */
[----:B------:R-:W-:Y:S01]  /*12280*/  @P0 IMAD.MOV.U32 R43, RZ, RZ, R44 ;  /* 0x000000ffff2b0224 */ /* 0x000fe200078e002c */
[----:B------:R-:W-:Y:S01]  /*12290*/  ISETP.GT.U32.AND P5, PT, R39, R58, PT ;  /* 0x0000003a2700720c */ /* 0x000fe20003fa4070 */
[----:B------:R0:W-:Y:S01]  /*122a0*/  STL [R1+0x278], R41 ;  /* 0x0002782901007387 */ /* 0x0001e20000100800 */
[----:B------:R-:W-:Y:S01]  /*122b0*/  @!P2 IMAD.IADD R57, R57, 0x1, -R39 ;  /* 0x000000013939a824 */ /* 0x000fe200078e0a27 */
[----:B------:R-:W-:Y:S01]  /*122c0*/  PRMT R99, RZ, 0x7610, R99 ;  /* 0x00007610ff637816 */ /* 0x000fe20000000063 */
[----:B------:R-:W1:Y:S01]  /*122d0*/  LDCU UR13, c[0x0][0x3b0] ;  /* 0x00007600ff0d77ac */ /* 0x000e620008000800 */
[----:B------:R0:W2:Y:S01]  /*122e0*/  @P0 LDG.E.U8 R102, desc[UR18][R42.64] ;  /* 0x000000122a660981 */ /* 0x0000a2000c1e1100 */
[----:B------:R-:W-:Y:S01]  /*122f0*/  @!P4 IMAD.MOV R56, RZ, RZ, -R56 ;  /* 0x000000ffff38c224 */ /* 0x000fe200078e0a38 */
[----:B0-----:R-:W-:-:S04]  /*12300*/  IADD3 R42, P6, PT, R53, R38, RZ ;  /* 0x00000026352a7210 */ /* 0x001fc80007fde0ff */
[----:B------:R-:W-:Y:S02]  /*12310*/  LEA.HI.X.SX32 R43, R53, R35, 0x1, P6 ;  /* 0x00000023352b7211 */ /* 0x000fe400030f0eff */
[----:B------:R-:W-:Y:S01]  /*12320*/  IADD3 R41, P6, PT, R55, R38, RZ ;  /* 0x0000002637297210 */ /* 0x000fe20007fde0ff */
[----:B------:R0:W-:Y:S01]  /*12330*/  STL [R1+0x274], R44 ;  /* 0x0002742c01007387 */ /* 0x0001e20000100800 */
[----:B------:R-:W-:Y:S01]  /*12340*/  ISETP.GT.U32.AND P2, PT, R39, R57, PT ;  /* 0x000000392700720c */ /* 0x000fe20003f44070 */
[----:B------:R-:W-:Y:S01]  /*12350*/  @!P5 IMAD.IADD R58, R58, 0x1, -R39 ;  /* 0x000000013a3ad824 */ /* 0x000fe200078e0a27 */
[----:B------:R-:W-:Y:S01]  /*12360*/  SEL R56, R5, R56, !P3 ;  /* 0x0000003805387207 */ /* 0x000fe20005800000 */
[----:B------:R-:W5:Y:S01]  /*12370*/  LDL.LU R111, [R1+0xa54] ;  /* 0x000a5400016f7983 */ /* 0x000f620000300800 */
[----:B------:R-:W-:-:S03]  /*12380*/  ISETP.GE.AND P4, PT, R110, RZ, PT ;  /* 0x000000ff6e00720c */ /* 0x000fc60003f86270 */
[----:B------:R1:W2:Y:S01]  /*12390*/  @P0 LDG.E.U8 R101, desc[UR18][R42.64] ;  /* 0x000000122a650981 */ /* 0x0002a2000c1e1100 */
[----:B0-----:R-:W-:Y:S02]  /*123a0*/  LEA.HI.X.SX32 R44, R55, R35, 0x1, P6 ;  /* 0x00000023372c7211 */ /* 0x001fe400030f0eff */
[C---:B------:R-:W-:Y:S01]  /*123b0*/  ISETP.GT.U32.AND P6, PT, R39.reuse, R59, PT ;  /* 0x0000003b2700720c */ /* 0x040fe20003fc4070 */
[----:B-1----:R-:W-:Y:S01]  /*123c0*/  IMAD R56, R56, UR4, RZ ;  /* 0x0000000438387c24 */ /* 0x002fe2000f8e02ff */
[----:B------:R-:W-:Y:S01]  /*123d0*/  ISETP.GT.U32.AND P5, PT, R39, R58, PT ;  /* 0x0000003a2700720c */ /* 0x000fe20003fa4070 */
[----:B------:R0:W-:Y:S01]  /*123e0*/  STL [R1+0x280], R42 ;  /* 0x0002802a01007387 */ /* 0x0001e20000100800 */
[----:B------:R-:W-:Y:S01]  /*123f0*/  @!P2 IMAD.IADD R57, R57, 0x1, -R39 ;  /* 0x000000013939a824 */ /* 0x000fe200078e0a27 */
[----:B------:R-:W1:Y:S02]  /*12400*/  LDCU UR4, c[0x0][0x3b0] ;  /* 0x00007600ff0477ac */ /* 0x000e640008000800 */
[----:B------:R4:W-:Y:S04]  /*12410*/  STL [R1+0x27c], R43 ;  /* 0x00027c2b01007387 */ /* 0x0009e80000100800 */
[----:B------:R4:W-:Y:S01]  /*12420*/  STL [R1+0x2b0], R41 ;  /* 0x0002b02901007387 */ /* 0x0009e20000100800 */
[----:B0-----:R-:W-:-:S02]  /*12430*/  @P0 IMAD.MOV.U32 R42, RZ, RZ, R41 ;  /* 0x000000ffff2a0224 */ /* 0x001fc400078e0029 */
[----:B------:R-:W-:Y:S01]  /*12440*/  @!P6 IMAD.IADD R59, R59, 0x1, -R39 ;  /* 0x000000013b3be824 */ /* 0x000fe200078e0a27 */
[----:B------:R0:W-:Y:S01]  /*12450*/  STL [R1+0x2ac], R44 ;  /* 0x0002ac2c01007387 */ /* 0x0001e20000100800 */
[----:B----4-:R-:W-:Y:S01]  /*12460*/  @P0 IMAD.MOV.U32 R43, RZ, RZ, R44 ;  /* 0x000000ffff2b0224 */ /* 0x010fe200078e002c */
[----:B------:R-:W-:Y:S01]  /*12470*/  IADD3 R41, P6, PT, R56, R38, RZ ;  /* 0x0000002638297210 */ /* 0x000fe20007fde0ff */
[----:B------:R-:W-:Y:S01]  /*12480*/  @!P4 IMAD.MOV R57, RZ, RZ, -R57 ;  /* 0x000000ffff39c224 */ /* 0x000fe200078e0a39 */
[C---:B------:R-:W-:Y:S01]  /*12490*/  ISETP.GT.U32.AND P2, PT, R39.reuse, R59, PT ;  /* 0x0000003b2700720c */ /* 0x040fe20003f44070 */
[----:B------:R-:W-:Y:S01]  /*124a0*/  @!P5 IMAD.IADD R58, R58, 0x1, -R39 ;  /* 0x000000013a3ad824 */ /* 0x000fe200078e0a27 */
[----:B------:R4:W2:Y:S01]  /*124b0*/  @P0 LDG.E.U8 R100, desc[UR18][R42.64] ;  /* 0x000000122a640981 */ /* 0x0008a2000c1e1100 */
[----:B0-----:R-:W-:Y:S02]  /*124c0*/  LEA.HI.X.SX32 R44, R56, R35, 0x1, P6 ;  /* 0x00000023382c7211 */ /* 0x001fe400030f0eff */
[----:B------:R-:W-:Y:S01]  /*124d0*/  ISETP.GE.AND P6, PT, R22, RZ, PT ;  /* 0x000000ff1600720c */ /* 0x000fe20003fc6270 */
[----:B------:R-:W5:Y:S01]  /*124e0*/  LDL.LU R110, [R1+0xa50] ;  /* 0x000a5000016e7983 */ /* 0x000f620000300800 */
[----:B------:R-:W-:-:S02]  /*124f0*/  ISETP.GT.U32.AND P4, PT, R39, R60, PT ;  /* 0x0000003c2700720c */ /* 0x000fc40003f84070 */
[----:B------:R-:W-:Y:S02]  /*12500*/  SEL R57, R5, R57, !P3 ;  /* 0x0000003905397207 */ /* 0x000fe40005800000 */
[----:B------:R-:W-:-:S03]  /*12510*/  ISETP.GE.AND P5, PT, R23, RZ, PT ;  /* 0x000000ff1700720c */ /* 0x000fc60003fa6270 */
[----:B------:R-:W-:Y:S01]  /*12520*/  IMAD R57, R57, UR5, RZ ;  /* 0x0000000539397c24 */ /* 0x000fe2000f8e02ff */
[----:B------:R-:W0:Y:S01]  /*12530*/  LDCU UR5, c[0x0][0x3b0] ;  /* 0x00007600ff0577ac */ /* 0x000e220008000800 */
[----:B----4-:R-:W-:Y:S01]  /*12540*/  @P0 IMAD.MOV.U32 R42, RZ, RZ, R41 ;  /* 0x000000ffff2a0224 */ /* 0x010fe200078e0029 */
[----:B------:R4:W-:Y:S01]  /*12550*/  STL [R1+0x2b8], R41 ;  /* 0x0002b82901007387 */ /* 0x0009e20000100800 */
[----:B------:R-:W-:Y:S02]  /*12560*/  @P0 IMAD.MOV.U32 R43, RZ, RZ, R44 ;  /* 0x000000ffff2b0224 */ /* 0x000fe400078e002c */
[----:B------:R-:W-:Y:S01]  /*12570*/  @!P6 IMAD.MOV R58, RZ, RZ, -R58 ;  /* 0x000000ffff3ae224 */ /* 0x000fe200078e0a3a */
[----:B------:R-:W5:Y:S01]  /*12580*/  LDL.LU R22, [R1+0xa4c] ;  /* 0x000a4c0001167983 */ /* 0x000f620000300800 */
[--C-:B------:R-:W-:Y:S02]  /*12590*/  @!P2 IMAD.IADD R59, R59, 0x1, -R39.reuse ;  /* 0x000000013b3ba824 */ /* 0x100fe400078e0a27 */
[----:B------:R-:W-:Y:S01]  /*125a0*/  @!P4 IMAD.IADD R60, R60, 0x1, -R39 ;  /* 0x000000013c3cc824 */ /* 0x000fe200078e0a27 */
[----:B------:R-:W-:Y:S01]  /*125b0*/  ISETP.GT.U32.AND P2, PT, R39, R62, PT ;  /* 0x0000003e2700720c */ /* 0x000fe20003f44070 */
[----:B------:R0:W2:Y:S01]  /*125c0*/  @P0 LDG.E.U8 R99, desc[UR18][R42.64] ;  /* 0x000000122a630981 */ /* 0x0000a2000c1e1100 */
[----:B----4-:R-:W-:Y:S01]  /*125d0*/  IADD3 R41, P6, PT, R57, R38, RZ ;  /* 0x0000002639297210 */ /* 0x010fe20007fde0ff */
[----:B------:R-:W-:Y:S01]  /*125e0*/  @!P5 IMAD.MOV R59, RZ, RZ, -R59 ;  /* 0x000000ffff3bd224 */ /* 0x000fe200078e0a3b */
[----:B------:R-:W-:-:S02]  /*125f0*/  ISETP.GT.U32.AND P4, PT, R39, R61, PT ;  /* 0x0000003d2700720c */ /* 0x000fc40003f84070 */
[----:B0-----:R-:W-:Y:S02]  /*12600*/  LEA.HI.X.SX32 R42, R57, R35, 0x1, P6 ;  /* 0x00000023392a7211 */ /* 0x001fe400030f0eff */
[----:B------:R-:W-:Y:S02]  /*12610*/  ISETP.GT.U32.AND P6, PT, R39, R60, PT ;  /* 0x0000003c2700720c */ /* 0x000fe40003fc4070 */
[C---:B------:R-:W-:Y:S01]  /*12620*/  SEL R59, R5.reuse, R59, !P3 ;  /* 0x0000003b053b7207 */ /* 0x040fe20005800000 */
[----:B------:R-:W-:Y:S01]  /*12630*/  STL [R1+0x2b4], R44 ;  /* 0x0002b42c01007387 */ /* 0x000fe20000100800 */
[----:B------:R-:W-:Y:S02]  /*12640*/  SEL R58, R5, R58, !P3 ;  /* 0x0000003a053a7207 */ /* 0x000fe40005800000 */
[----:B------:R-:W-:Y:S01]  /*12650*/  ISETP.GE.AND P5, PT, R156, RZ, PT ;  /* 0x000000ff9c00720c */ /* 0x000fe20003fa6270 */
[----:B------:R-:W5:Y:S01]  /*12660*/  LDL.LU R23, [R1+0xa48] ;  /* 0x000a480001177983 */ /* 0x000f620000300800 */
[----:B------:R-:W-:Y:S01]  /*12670*/  IMAD R59, R59, UR5, RZ ;  /* 0x000000053b3b7c24 */ /* 0x000fe2000f8e02ff */
[----:B------:R-:W-:Y:S01]  /*12680*/  PRMT R98, RZ, 0x7610, R98 ;  /* 0x00007610ff627816 */ /* 0x000fe20000000062 */
[----:B------:R-:W-:Y:S01]  /*12690*/  @P0 IMAD.MOV.U32 R43, RZ, RZ, R42 ;  /* 0x000000ffff2b0224 */ /* 0x000fe200078e002a */
[----:B------:R-:W-:Y:S01]  /*126a0*/  STL [R1+0x2c0], R41 ;  /* 0x0002c02901007387 */ /* 0x000fe20000100800 */
[--C-:B------:R-:W-:Y:S01]  /*126b0*/  @!P2 IMAD.IADD R62, R62, 0x1, -R39.reuse ;  /* 0x000000013e3ea824 */ /* 0x100fe200078e0a27 */
[----:B------:R-:W0:Y:S02]  /*126c0*/  LDCU UR5, c[0x0][0x3b0] ;  /* 0x00007600ff0577ac */ /* 0x000e240008000800 */
[----:B------:R4:W-:Y:S01]  /*126d0*/  STL [R1+0x2bc], R42 ;  /* 0x0002bc2a01007387 */ /* 0x0009e20000100800 */
[----:B-1----:R-:W-:Y:S01]  /*126e0*/  IMAD R58, R58, UR4, RZ ;  /* 0x000000043a3a7c24 */ /* 0x002fe2000f8e02ff */
[----:B------:R-:W1:Y:S01]  /*126f0*/  LDCU UR4, c[0x0][0x3b0] ;  /* 0x00007600ff0477ac */ /* 0x000e620008000800 */
[--C-:B------:R-:W-:Y:S01]  /*12700*/  @!P6 IMAD.IADD R60, R60, 0x1, -R39.reuse ;  /* 0x000000013c3ce824 */ /* 0x100fe200078e0a27 */
[----:B------:R0:W-:Y:S01]  /*12710*/  STS.U8 [R31+UR9+0x4a00], R97 ;  /* 0x004a00611f007988 */ /* 0x0001e20008000009 */
[----:B------:R-:W-:Y:S01]  /*12720*/  @!P4 IMAD.IADD R61, R61, 0x1, -R39 ;  /* 0x000000013d3dc824 */ /* 0x000fe200078e0a27 */
[----:B------:R-:W-:Y:S01]  /*12730*/  ISETP.GT.U32.AND P4, PT, R39, R62, PT ;  /* 0x0000003e2700720c */ /* 0x000fe20003f84070 */
[----:B----4-:R-:W-:Y:S01]  /*12740*/  @P0 IMAD.MOV.U32 R42, RZ, RZ, R41 ;  /* 0x000000ffff2a0224 */ /* 0x010fe200078e0029 */
[C---:B------:R-:W-:Y:S01]  /*12750*/  IADD3 R41, P6, PT, R59.reuse, R38, RZ ;  /* 0x000000263b297210 */ /* 0x040fe20007fde0ff */
[----:B------:R-:W5:Y:S04]  /*12760*/  LDL.LU R156, [R1+0xa44] ;  /* 0x000a4400019c7983 */ /* 0x000f680000300800 */
[----:B------:R4:W2:Y:S01]  /*12770*/  @P0 LDG.E.U8 R98, desc[UR18][R42.64] ;  /* 0x000000122a620981 */ /* 0x0008a2000c1e1100 */
[----:B------:R-:W-:-:S02]  /*12780*/  LEA.HI.X.SX32 R44, R59, R35, 0x1, P6 ;  /* 0x000000233b2c7211 */ /* 0x000fc400030f0eff */
[----:B------:R-:W-:Y:S01]  /*12790*/  ISETP.GE.AND P6, PT, R150, RZ, PT ;  /* 0x000000ff9600720c */ /* 0x000fe20003fc6270 */
[----:B------:R-:W-:Y:S01]  /*127a0*/  @!P5 IMAD.MOV R60, RZ, RZ, -R60 ;  /* 0x000000ffff3cd224 */ /* 0x000fe200078e0a3c */
[----:B----4-:R-:W-:-:S04]  /*127b0*/  IADD3 R42, P2, PT, R58, R38, RZ ;  /* 0x000000263a2a7210 */ /* 0x010fc80007f5e0ff */
[----:B------:R-:W-:Y:S02]  /*127c0*/  LEA.HI.X.SX32 R43, R58, R35, 0x1, P2 ;  /* 0x000000233a2b7211 */ /* 0x000fe400010f0eff */
[C---:B------:R-:W-:Y:S02]  /*127d0*/  ISETP.GT.U32.AND P2, PT, R39.reuse, R61, PT ;  /* 0x0000003d2700720c */ /* 0x040fe40003f44070 */
[----:B------:R-:W-:Y:S02]  /*127e0*/  ISETP.GT.U32.AND P5, PT, R39, R63, PT ;  /* 0x0000003f2700720c */ /* 0x000fe40003fa4070 */
[----:B------:R-:W-:Y:S01]  /*127f0*/  SEL R60, R5, R60, !P3 ;  /* 0x0000003c053c7207 */ /* 0x000fe20005800000 */
[----:B------:R-:W-:Y:S01]  /*12800*/  @!P4 IMAD.IADD R62, R62, 0x1, -R39 ;  /* 0x000000013e3ec824 */ /* 0x000fe200078e0a27 */
[----:B0-----:R-:W-:Y:S02]  /*12810*/  PRMT R97, RZ, 0x7610, R97 ;  /* 0x00007610ff617816 */ /* 0x001fe40000000061 */
[----:B------:R-:W-:Y:S01]  /*12820*/  ISETP.GE.AND P4, PT, R20, RZ, PT ;  /* 0x000000ff1400720c */ /* 0x000fe20003f86270 */
[----:B------:R-:W-:Y:S01]  /*12830*/  IMAD R60, R60, UR12, RZ ;  /* 0x0000000c3c3c7c24 */ /* 0x000fe2000f8e02ff */
[----:B------:R0:W-:Y:S01]  /*12840*/  STL [R1+0x2f0], R42 ;  /* 0x0002f02a01007387 */ /* 0x0001e20000100800 */
[----:B------:R-:W-:Y:S01]  /*12850*/  @!P6 IMAD.MOV R62, RZ, RZ, -R62 ;  /* 0x000000ffff3ee224 */ /* 0x000fe200078e0a3e */
[----:B------:R-:W4:Y:S01]  /*12860*/  LDCU UR12, c[0x0][0x3b0] ;  /* 0x00007600ff0c77ac */ /* 0x000f220008000800 */
[----:B------:R-:W-:Y:S01]  /*12870*/  @!P2 IMAD.IADD R61, R61, 0x1, -R39 ;  /* 0x000000013d3da824 */ /* 0x000fe200078e0a27 */
[----:B------:R-:W-:Y:S04]  /*12880*/  STL [R1+0x2ec], R43 ;  /* 0x0002ec2b01007387 */ /* 0x000fe80000100800 */
[----:B------:R0:W2:Y:S01]  /*12890*/  @P0 LDG.E.U8 R97, desc[UR18][R42.64] ;  /* 0x000000122a610981 */ /* 0x0000a2000c1e1100 */
[----:B------:R-:W-:-:S03]  /*128a0*/  SEL R62, R5, R62, !P3 ;  /* 0x0000003e053e7207 */ /* 0x000fc60005800000 */
[----:B------:R1:W-:Y:S01]  /*128b0*/  STL [R1+0x2f8], R41 ;  /* 0x0002f82901007387 */ /* 0x0003e20000100800 */
[----:B------:R-:W-:-:S03]  /*128c0*/  @!P5 IMAD.IADD R63, R63, 0x1, -R39 ;  /* 0x000000013f3fd824 */ /* 0x000fc600078e0a27 */
[----:B------:R4:W-:Y:S01]  /*128d0*/  STS.U8 [R31+UR9+0x4e00], R96 ;  /* 0x004e00601f007988 */ /* 0x0009e20008000009 */
[----:B0-----:R-:W-:-:S03]  /*128e0*/  @P0 IMAD.MOV.U32 R42, RZ, RZ, R41 ;  /* 0x000000ffff2a0224 */ /* 0x001fc600078e0029 */
[----:B------:R-:W5:Y:S01]  /*128f0*/  LDL.LU R150, [R1+0xa40] ;  /* 0x000a400001967983 */ /* 0x000f620000300800 */
[----:B-1----:R-:W-:Y:S01]  /*12900*/  IADD3 R41, P2, PT, R60, R38, RZ ;  /* 0x000000263c297210 */ /* 0x002fe20007f5e0ff */
[----:B------:R-:W-:Y:S02]  /*12910*/  @P0 IMAD.MOV.U32 R43, RZ, RZ, R44 ;  /* 0x000000ffff2b0224 */ /* 0x000fe400078e002c */
[----:B------:R0:W-:Y:S01]  /*12920*/  STL [R1+0x2f4], R44 ;  /* 0x0002f42c01007387 */ /* 0x0001e20000100800 */
[----:B----4-:R-:W-:Y:S01]  /*12930*/  PRMT R96, RZ, 0x7610, R96 ;  /* 0x00007610ff607816 */ /* 0x010fe20000000060 */
[----:B------:R-:W-:Y:S02]  /*12940*/  @!P4 IMAD.MOV R61, RZ, RZ, -R61 ;  /* 0x000000ffff3dc224 */ /* 0x000fe400078e0a3d */
[----:B------:R1:W-:Y:S01]  /*12950*/  STS.U8 [R31+UR9+0x5200], R95 ;  /* 0x0052005f1f007988 */ /* 0x0003e20008000009 */
[----:B------:R-:W-:Y:S01]  /*12960*/  IMAD R62, R62, UR4, RZ ;  /* 0x000000043e3e7c24 */ /* 0x000fe2000f8e02ff */
[----:B------:R-:W-:Y:S01]  /*12970*/  ISETP.GT.U32.AND P5, PT, R39, R63, PT ;  /* 0x0000003f2700720c */ /* 0x000fe20003fa4070 */
[----:B------:R-:W4:Y:S01]  /*12980*/  LDCU UR4, c[0x0][0x3b0] ;  /* 0x00007600ff0477ac */ /* 0x000f220008000800 */
[----:B------:R3:W2:Y:S01]  /*12990*/  @P0 LDG.E.U8 R96, desc[UR18][R42.64] ;  /* 0x000000122a600981 */ /* 0x0006a2000c1e1100 */
[----:B0-----:R-:W-:-:S02]  /*129a0*/  LEA.HI.X.SX32 R44, R60, R35, 0x1, P2 ;  /* 0x000000233c2c7211 */ /* 0x001fc400010f0eff */
[----:B------:R-:W-:Y:S01]  /*129b0*/  ISETP.GT.U32.AND P6, PT, R39, R64, PT ;  /* 0x000000402700720c */ /* 0x000fe20003fc4070 */
[----:B------:R-:W5:Y:S01]  /*129c0*/  LDL.LU R20, [R1+0xa3c] ;  /* 0x000a3c0001147983 */ /* 0x000f620000300800 */
[----:B-1----:R-:W-:Y:S02]  /*129d0*/  PRMT R95, RZ, 0x7610, R95 ;  /* 0x00007610ff5f7816 */ /* 0x002fe4000000005f */
[----:B------:R-:W-:Y:S01]  /*129e0*/  SEL R61, R5, R61, !P3 ;  /* 0x0000003d053d7207 */ /* 0x000fe20005800000 */
[----:B---3--:R-:W-:Y:S02]  /*129f0*/  @P0 IMAD.MOV.U32 R42, RZ, RZ, R41 ;  /* 0x000000ffff2a0224 */ /* 0x008fe400078e0029 */
[----:B------:R-:W-:Y:S01]  /*12a00*/  @P0 IMAD.MOV.U32 R43, RZ, RZ, R44 ;  /* 0x000000ffff2b0224 */ /* 0x000fe200078e002c */
[----:B------:R-:W-:Y:S02]  /*12a10*/  IADD3 R45, P4, PT, R62, R38, RZ ;  /* 0x000000263e2d7210 */ /* 0x000fe40007f9e0ff */
[----:B------:R-:W-:-:S02]  /*12a20*/  ISETP.GE.AND P2, PT, R21, RZ, PT ;  /* 0x000000ff1500720c */ /* 0x000fc40003f46270 */
[----:B------:R0:W3:Y:S01]  /*12a30*/  @P0 LDG.E.U8 R95, desc[UR18][R42.64] ;  /* 0x000000122a5f0981 */ /* 0x0000e2000c1e1100 */
[----:B------:R-:W-:Y:S01]  /*12a40*/  IMAD R61, R61, UR5, RZ ;  /* 0x000000053d3d7c24 */ /* 0x000fe2000f8e02ff */
[----:B------:R-:W1:Y:S01]  /*12a50*/  LDCU UR5, c[0x0][0x3b0] ;  /* 0x00007600ff0577ac */ /* 0x000e620008000800 */
[--C-:B------:R-:W-:Y:S01]  /*12a60*/  @!P5 IMAD.IADD R63, R63, 0x1, -R39.reuse ;  /* 0x000000013f3fd824 */ /* 0x100fe200078e0a27 */
[----:B------:R4:W-:Y:S01]  /*12a70*/  STL [R1+0x300], R41 ;  /* 0x0003002901007387 */ /* 0x0009e20000100800 */
[----:B0-----:R-:W-:Y:S02]  /*12a80*/  LEA.HI.X.SX32 R42, R62, R35, 0x1, P4 ;  /* 0x000000233e2a7211 */ /* 0x001fe400020f0eff */
[----:B------:R-:W-:Y:S01]  /*12a90*/  ISETP.GT.U32.AND P4, PT, R39, R66, PT ;  /* 0x000000422700720c */ /* 0x000fe20003f84070 */
[----:B------:R-:W-:Y:S01]  /*12aa0*/  @!P6 IMAD.IADD R64, R64, 0x1, -R39 ;  /* 0x000000014040e824 */ /* 0x000fe200078e0a27 */
[----:B----4-:R-:W-:Y:S01]  /*12ab0*/  IADD3 R41, P5, PT, R61, R38, RZ ;  /* 0x000000263d297210 */ /* 0x010fe20007fbe0ff */
[----:B------:R0:W-:Y:S01]  /*12ac0*/  STL [R1+0x2fc], R44 ;  /* 0x0002fc2c01007387 */ /* 0x0001e20000100800 */
[----:B------:R-:W-:-:S02]  /*12ad0*/  @!P2 IMAD.MOV R63, RZ, RZ, -R63 ;  /* 0x000000ffff3fa224 */ /* 0x000fc400078e0a3f */
[----:B------:R-:W-:Y:S01]  /*12ae0*/  ISETP.GT.U32.AND P6, PT, R39, R64, PT ;  /* 0x000000402700720c */ /* 0x000fe20003fc4070 */
[----:B------:R-:W5:Y:S01]  /*12af0*/  LDL.LU R21, [R1+0xa38] ;  /* 0x000a380001157983 */ /* 0x000f620000300800 */
[----:B------:R-:W-:Y:S02]  /*12b00*/  ISETP.GE.AND P2, PT, R18, RZ, PT ;  /* 0x000000ff1200720c */ /* 0x000fe40003f46270 */
[----:B0-----:R-:W-:Y:S02]  /*12b10*/  LEA.HI.X.SX32 R44, R61, R35, 0x1, P5 ;  /* 0x000000233d2c7211 */ /* 0x001fe400028f0eff */
[----:B------:R-:W-:Y:S01]  /*12b20*/  ISETP.GT.U32.AND P5, PT, R39, R65, PT ;  /* 0x000000412700720c */ /* 0x000fe20003fa4070 */
[----:B------:R-:W-:Y:S01]  /*12b30*/  @!P4 IMAD.IADD R66, R66, 0x1, -R39 ;  /* 0x000000014242c824 */ /* 0x000fe200078e0a27 */
[----:B------:R-:W-:Y:S01]  /*12b40*/  SEL R63, R5, R63, !P3 ;  /* 0x0000003f053f7207 */ /* 0x000fe20005800000 */
[----:B------:R0:W-:Y:S01]  /*12b50*/  STS.U8 [R31+UR9+0x5600], R94 ;  /* 0x0056005e1f007988 */ /* 0x0001e20008000009 */
[----:B------:R-:W-:-:S02]  /*12b60*/  @P0 IMAD.MOV.U32 R43, RZ, RZ, R42 ;  /* 0x000000ffff2b0224 */ /* 0x000fc400078e002a */
[----:B------:R-:W-:Y:S01]  /*12b70*/  ISETP.GT.U32.AND P4, PT, R39, R66, PT ;  /* 0x000000422700720c */ /* 0x000fe20003f84070 */
[----:B------:R-:W-:Y:S01]  /*12b80*/  STL [R1+0x328], R45 ;  /* 0x0003282d01007387 */ /* 0x000fe20000100800 */
[----:B------:R-:W-:Y:S01]  /*12b90*/  IMAD R63, R63, UR4, RZ ;  /* 0x000000043f3f7c24 */ /* 0x000fe2000f8e02ff */
[----:B------:R-:W4:Y:S02]  /*12ba0*/  LDCU UR4, c[0x0][0x3b0] ;  /* 0x00007600ff0477ac */ /* 0x000f240008000800 */
[----:B------:R1:W-:Y:S01]  /*12bb0*/  STL [R1+0x324], R42 ;  /* 0x0003242a01007387 */ /* 0x0003e20000100800 */
[----:B0-----:R-:W-:Y:S01]  /*12bc0*/  PRMT R94, RZ, 0x7610, R94 ;  /* 0x00007610ff5e7816 */ /* 0x001fe2000000005e */
[--C-:B------:R-:W-:Y:S02]  /*12bd0*/  @!P5 IMAD.IADD R65, R65, 0x1, -R39.reuse ;  /* 0x000000014141d824 */ /* 0x100fe400078e0a27 */
[----:B------:R0:W-:Y:S01]  /*12be0*/  STS.U8 [R31+UR9+0x5a00], R93 ;  /* 0x005a005d1f007988 */ /* 0x0001e20008000009 */
[----:B------:R-:W-:-:S02]  /*12bf0*/  @!P6 IMAD.IADD R64, R64, 0x1, -R39 ;  /* 0x000000014040e824 */ /* 0x000fc400078e0a27 */
[----:B-1----:R-:W-:Y:S01]  /*12c00*/  @P0 IMAD.MOV.U32 R42, RZ, RZ, R45 ;  /* 0x000000ffff2a0224 */ /* 0x002fe200078e002d */
[----:B------:R1:W-:Y:S01]  /*12c10*/  STL [R1+0x330], R41 ;  /* 0x0003302901007387 */ /* 0x0003e20000100800 */
[----:B0-----:R-:W-:-:S03]  /*12c20*/  PRMT R93, RZ, 0x7610, R93 ;  /* 0x00007610ff5d7816 */ /* 0x001fc6000000005d */
[----:B------:R0:W2:Y:S01]  /*12c30*/  @P0 LDG.E.U8 R94, desc[UR18][R42.64] ;  /* 0x000000122a5e0981 */ /* 0x0000a2000c1e1100 */
[----:B------:R-:W-:Y:S01]  /*12c40*/  @!P2 IMAD.MOV R64, RZ, RZ, -R64 ;  /* 0x000000ffff40a224 */ /* 0x000fe200078e0a40 */
[----:B------:R-:W-:Y:S01]  /*12c50*/  ISETP.GT.U32.AND P5, PT, R39, R65, PT ;  /* 0x000000412700720c */ /* 0x000fe20003fa4070 */
[----:B------:R-:W-:Y:S02]  /*12c60*/  @!P4 IMAD.IADD R66, R66, 0x1, -R39 ;  /* 0x000000014242c824 */ /* 0x000fe400078e0a27 */
[----:B0-----:R-:W-:Y:S02]  /*12c70*/  @P0 IMAD.MOV.U32 R42, RZ, RZ, R41 ;  /* 0x000000ffff2a0224 */ /* 0x001fe400078e0029 */
[----:B------:R-:W-:Y:S01]  /*12c80*/  @P0 IMAD.MOV.U32 R43, RZ, RZ, R44 ;  /* 0x000000ffff2b0224 */ /* 0x000fe200078e002c */
[----:B-1----:R-:W-:Y:S02]  /*12c90*/  IADD3 R41, P6, PT, R63, R38, RZ ;  /* 0x000000263f297210 */ /* 0x002fe40007fde0ff */
[----:B------:R-:W-:-:S02]  /*12ca0*/  ISETP.GE.AND P4, PT, R146, RZ, PT ;  /* 0x000000ff9200720c */ /* 0x000fc40003f86270 */
[----:B------:R0:W2:Y:S01]  /*12cb0*/  @P0 LDG.E.U8 R93, desc[UR18][R42.64] ;  /* 0x000000122a5d0981 */ /* 0x0000a2000c1e1100 */
[----:B------:R-:W-:Y:S02]  /*12cc0*/  SEL R64, R5, R64, !P3 ;  /* 0x0000004005407207 */ /* 0x000fe40005800000 */
[----:B------:R-:W-:Y:S01]  /*12cd0*/  ISETP.GE.AND P2, PT, R19, RZ, PT ;  /* 0x000000ff1300720c */ /* 0x000fe20003f46270 */
[----:B------:R-:W-:Y:S01]  /*12ce0*/  STL [R1+0x32c], R44 ;  /* 0x00032c2c01007387 */ /* 0x000fe20000100800 */
[----:B0-----:R-:W-:Y:S01]  /*12cf0*/  LEA.HI.X.SX32 R42, R63, R35, 0x1, P6 ;  /* 0x000000233f2a7211 */ /* 0x001fe200030f0eff */
[----:B----4-:R-:W-:Y:S01]  /*12d00*/  IMAD R64, R64, UR4, RZ ;  /* 0x0000000440407c24 */ /* 0x010fe2000f8e02ff */
[----:B------:R-:W-:Y:S01]  /*12d10*/  ISETP.GT.U32.AND P6, PT, R39, R69, PT ;  /* 0x000000452700720c */ /* 0x000fe20003fc4070 */
[----:B------:R-:W5:Y:S01]  /*12d20*/  LDL.LU R18, [R1+0xa34] ;  /* 0x000a340001127983 */ /* 0x000f620000300800 */
[----:B------:R-:W-:Y:S01]  /*12d30*/  @!P5 IMAD.IADD R65, R65, 0x1, -R39 ;  /* 0x000000014141d824 */ /* 0x000fe200078e0a27 */
[----:B------:R-:W-:Y:S01]  /*12d40*/  PRMT R91, RZ, 0x7610, R91 ;  /* 0x00007610ff5b7816 */ /* 0x000fe2000000005b */
[----:B------:R-:W-:Y:S01]  /*12d50*/  @P0 IMAD.MOV.U32 R43, RZ, RZ, R42 ;  /* 0x000000ffff2b0224 */ /* 0x000fe200078e002a */
[----:B------:R-:W-:Y:S04]  /*12d60*/  STL [R1+0x338], R41 ;  /* 0x0003382901007387 */ /* 0x000fe80000100800 */
[----:B------:R-:W-:Y:S01]  /*12d70*/  @!P2 IMAD.MOV R66, RZ, RZ, -R66 ;  /* 0x000000ffff42a224 */ /* 0x000fe200078e0a42 */
[----:B------:R-:W0:Y:S01]  /*12d80*/  LDCU UR4, c[0x0][0x3b0] ;  /* 0x00007600ff0477ac */ /* 0x000e220008000800 */
[----:B------:R1:W-:Y:S01]  /*12d90*/  STL [R1+0x334], R42 ;  /* 0x0003342a01007387 */ /* 0x0003e20000100800 */
[----:B------:R-:W-:Y:S01]  /*12da0*/  @!P4 IMAD.MOV R65, RZ, RZ, -R65 ;  /* 0x000000ffff41c224 */ /* 0x000fe200078e0a41 */
[----:B------:R-:W-:Y:S01]  /*12db0*/  ISETP.GT.U32.AND P4, PT, R39, R68, PT ;  /* 0x000000442700720c */ /* 0x000fe20003f84070 */
[----:B------:R-:W-:Y:S01]  /*12dc0*/  @!P6 IMAD.IADD R69, R69, 0x1, -R39 ;  /* 0x000000014545e824 */ /* 0x000fe200078e0a27 */
[----:B------:R-:W-:Y:S01]  /*12dd0*/  SEL R66, R5, R66, !P3 ;  /* 0x0000004205427207 */ /* 0x000fe20005800000 */
[----:B------:R-:W5:Y:S01]  /*12de0*/  LDL.LU R19, [R1+0xa30] ;  /* 0x000a300001137983 */ /* 0x000f620000300800 */
[----:B-1----:R-:W-:Y:S01]  /*12df0*/  @P0 IMAD.MOV.U32 R42, RZ, RZ, R41 ;  /* 0x000000ffff2a0224 */ /* 0x002fe200078e0029 */
[----:B------:R-:W-:-:S02]  /*12e00*/  IADD3 R41, P5, PT, R64, R38, RZ ;  /* 0x0000002640297210 */ /* 0x000fc40007fbe0ff */
[----:B------:R-:W5:Y:S02]  /*12e10*/  LDL.LU R146, [R1+0xa2c] ;  /* 0x000a2c0001927983 */ /* 0x000f640000300800 */
[----:B------:R-:W-:Y:S02]  /*12e20*/  LEA.HI.X.SX32 R44, R64, R35, 0x1, P5 ;  /* 0x00000023402c7211 */ /* 0x000fe400028f0eff */
[----:B------:R1:W4:Y:S01]  /*12e30*/  @P0 LDG.E.U8 R92, desc[UR18][R42.64] ;  /* 0x000000122a5c0981 */ /* 0x000322000c1e1100 */
[C---:B------:R-:W-:Y:S02]  /*12e40*/  ISETP.GT.U32.AND P5, PT, R39.reuse, R67, PT ;  /* 0x000000432700720c */ /* 0x040fe40003fa4070 */
[----:B------:R-:W-:Y:S02]  /*12e50*/  ISETP.GT.U32.AND P6, PT, R39, R69, PT ;  /* 0x000000452700720c */ /* 0x000fe40003fc4070 */
[----:B------:R-:W-:Y:S01]  /*12e60*/  SEL R65, R5, R65, !P3 ;  /* 0x0000004105417207 */ /* 0x000fe20005800000 */
[----:B------:R0:W-:Y:S04]  /*12e70*/  STL [R1+0x340], R41 ;  /* 0x0003402901007387 */ /* 0x0001e80000100800 */
[----:B------:R-:W-:Y:S01]  /*12e80*/  IMAD R65, R65, UR12, RZ ;  /* 0x0000000c41417c24 */ /* 0x000fe2000f8e02ff */
[----:B------:R-:W-:Y:S01]  /*12e90*/  ISETP.GE.AND P2, PT, R139, RZ, PT ;  /* 0x000000ff8b00720c */ /* 0x000fe20003f46270 */
[----:B-1----:R-:W-:-:S02]  /*12ea0*/  @P0 IMAD.MOV.U32 R42, RZ, RZ, R41 ;  /* 0x000000ffff2a0224 */ /* 0x002fc400078e0029 */
[----:B------:R-:W-:Y:S02]  /*12eb0*/  @P0 IMAD.MOV.U32 R43, RZ, RZ, R44 ;  /* 0x000000ffff2b0224 */ /* 0x000fe400078e002c */
[----:B------:R-:W-:Y:S02]  /*12ec0*/  IMAD R66, R66, UR5, RZ ;  /* 0x0000000542427c24 */ /* 0x000fe4000f8e02ff */
[--C-:B------:R-:W-:Y:S01]  /*12ed0*/  @!P4 IMAD.IADD R68, R68, 0x1, -R39.reuse ;  /* 0x000000014444c824 */ /* 0x100fe200078e0a27 */
[----:B0-----:R-:W-:Y:S01]  /*12ee0*/  IADD3 R41, P4, PT, R65, R38, RZ ;  /* 0x0000002641297210 */ /* 0x001fe20007f9e0ff */
[--C-:B------:R-:W-:Y:S01]  /*12ef0*/  @!P5 IMAD.IADD R67, R67, 0x1, -R39.reuse ;  /* 0x000000014343d824 */ /* 0x100fe200078e0a27 */
[----:B------:R0:W-:Y:S01]  /*12f00*/  STL [R1+0x33c], R44 ;  /* 0x00033c2c01007387 */ /* 0x0001e20000100800 */
[----:B------:R-:W-:Y:S01]  /*12f10*/  @!P6 IMAD.IADD R69, R69, 0x1, -R39 ;  /* 0x000000014545e824 */ /* 0x000fe200078e0a27 */
[----:B------:R-:W-:Y:S01]  /*12f20*/  ISETP.GT.U32.AND P5, PT, R39, R68, PT ;  /* 0x000000442700720c */ /* 0x000fe20003fa4070 */
[----:B------:R-:W1:Y:S01]  /*12f30*/  LDCU UR5, c[0x0][0x3b0] ;  /* 0x00007600ff0577ac */ /* 0x000e620008000800 */
[----:B------:R0:W2:Y:S01]  /*12f40*/  @P0 LDG.E.U8 R91, desc[UR18][R42.64] ;  /* 0x000000122a5b0981 */ /* 0x0000a2000c1e1100 */
[----:B------:R-:W1:Y:S01]  /*12f50*/  LDCU UR12, c[0x0][0x3b0] ;  /* 0x00007600ff0c77ac */ /* 0x000e620008000800 */
[----:B------:R-:W-:-:S02]  /*12f60*/  PRMT R90, RZ, 0x7610, R90 ;  /* 0x00007610ff5a7816 */ /* 0x000fc4000000005a */
[----:B------:R-:W5:Y:S01]  /*12f70*/  LDL.LU R139, [R1+0xa28] ;  /* 0x000a2800018b7983 */ /* 0x000f620000300800 */
[----:B0-----:R-:W-:Y:S02]  /*12f80*/  LEA.HI.X.SX32 R44, R65, R35, 0x1, P4 ;  /* 0x00000023412c7211 */ /* 0x001fe400020f0eff */
[----:B------:R-:W-:Y:S02]  /*12f90*/  ISETP.GT.U32.AND P4, PT, R39, R67, PT ;  /* 0x000000432700720c */ /* 0x000fe40003f84070 */
[----:B------:R-:W-:-:S04]  /*12fa0*/  IADD3 R42, P6, PT, R66, R38, RZ ;  /* 0x00000026422a7210 */ /* 0x000fc80007fde0ff */
[----:B------:R-:W-:Y:S02]  /*12fb0*/  LEA.HI.X.SX32 R43, R66, R35, 0x1, P6 ;  /* 0x00000023422b7211 */ /* 0x000fe400030f0eff */
[----:B------:R-:W-:Y:S01]  /*12fc0*/  ISETP.GT.U32.AND P6, PT, R39, R70, PT ;  /* 0x000000462700720c */ /* 0x000fe20003fc4070 */
[----:B------:R-:W-:Y:S01]  /*12fd0*/  @!P2 IMAD.MOV R69, RZ, RZ, -R69 ;  /* 0x000000ffff45a224 */ /* 0x000fe200078e0a45 */
[----:B------:R-:W-:Y:S01]  /*12fe0*/  ISETP.GE.AND P2, PT, R16, RZ, PT ;  /* 0x000000ff1000720c */ /* 0x000fe20003f46270 */
[--C-:B------:R-:W-:Y:S01]  /*12ff0*/  @!P5 IMAD.IADD R68, R68, 0x1, -R39.reuse ;  /* 0x000000014444d824 */ /* 0x100fe200078e0a27 */
[----:B------:R-:W-:Y:S01]  /*13000*/  ISETP.GE.AND P5, PT, R17, RZ, PT ;  /* 0x000000ff1100720c */ /* 0x000fe20003fa6270 */
[----:B------:R-:W-:Y:S01]  /*13010*/  @!P4 IMAD.IADD R67, R67, 0x1, -R39 ;  /* 0x000000014343c824 */ /* 0x000fe200078e0a27 */
[----:B------:R-:W-:Y:S01]  /*13020*/  ISETP.GT.U32.AND P4, PT, R39, R71, PT ;  /* 0x000000472700720c */ /* 0x000fe20003f84070 */
[----:B------:R0:W-:Y:S01]  /*13030*/  STL [R1+0x368], R42 ;  /* 0x0003682a01007387 */ /* 0x0001e20000100800 */
[----:B------:R-:W-:-:S02]  /*13040*/  SEL R69, R5, R69, !P3 ;  /* 0x0000004505457207 */ /* 0x000fc40005800000 */
[----:B------:R-:W-:Y:S01]  /*13050*/  PRMT R89, RZ, 0x7610, R89 ;  /* 0x00007610ff597816 */ /* 0x000fe20000000059 */
[----:B------:R0:W2:Y:S02]  /*13060*/  @P0 LDG.E.U8 R90, desc[UR18][R42.64] ;  /* 0x000000122a5a0981 */ /* 0x0000a4000c1e1100 */
[----:B------:R-:W-:Y:S02]  /*13070*/  @!P6 IMAD.IADD R70, R70, 0x1, -R39 ;  /* 0x000000014646e824 */ /* 0x000fe400078e0a27 */
[----:B------:R-:W-:-:S03]  /*13080*/  @!P2 IMAD.MOV R68, RZ, RZ, -R68 ;  /* 0x000000ffff44a224 */ /* 0x000fc600078e0a44 */
[----:B------:R-:W-:Y:S01]  /*13090*/  ISETP.GT.U32.AND P6, PT, R39, R70, PT ;  /* 0x000000462700720c */ /* 0x000fe20003fc4070 */
[----:B------:R-:W-:Y:S01]  /*130a0*/  IMAD R69, R69, UR4, RZ ;  /* 0x0000000445457c24 */ /* 0x000fe2000f8e02ff */
[----:B------:R1:W-:Y:S01]  /*130b0*/  STL [R1+0x370], R41 ;  /* 0x0003702901007387 */ /* 0x0003e20000100800 */
[----:B------:R-:W-:Y:S01]  /*130c0*/  @!P5 IMAD.MOV R67, RZ, RZ, -R67 ;  /* 0x000000ffff43d224 */ /* 0x000fe200078e0a43 */
[----:B------:R-:W-:Y:S01]  /*130d0*/  SEL R68, R5, R68, !P3 ;  /* 0x0000004405447207 */ /* 0x000fe20005800000 */
[----:B------:R-:W-:Y:S01]  /*130e0*/  @!P4 IMAD.IADD R71, R71, 0x1, -R39 ;  /* 0x000000014747c824 */ /* 0x000fe200078e0a27 */
[----:B------:R1:W-:Y:S01]  /*130f0*/  STL [R1+0x364], R43 ;  /* 0x0003642b01007387 */ /* 0x0003e20000100800 */
[----:B0-----:R-:W-:Y:S01]  /*13100*/  @P0 IMAD.MOV.U32 R42, RZ, RZ, R41 ;  /* 0x000000ffff2a0224 */ /* 0x001fe200078e0029 */
[----:B------:R-:W-:Y:S01]  /*13110*/  ISETP.GE.AND P2, PT, R14, RZ, PT ;  /* 0x000000ff0e00720c */ /* 0x000fe20003f46270 */
[----:B------:R-:W0:Y:S01]  /*13120*/  LDCU UR4, c[0x0][0x3b0] ;  /* 0x00007600ff0477ac */ /* 0x000e220008000800 */
[----:B------:R-:W-:Y:S01]  /*13130*/  ISETP.GT.U32.AND P4, PT, R39, R72, PT ;  /* 0x000000482700720c */ /* 0x000fe20003f84070 */
[----:B-1----:R-:W-:Y:S01]  /*13140*/  IMAD R68, R68, UR5, RZ ;  /* 0x0000000544447c24 */ /* 0x002fe2000f8e02ff */
[-C--:B------:R-:W-:Y:S01]  /*13150*/  IADD3 R41, P5, PT, R69, R38.reuse, RZ ;  /* 0x0000002645297210 */ /* 0x080fe20007fbe0ff */
[----:B------:R-:W-:Y:S01]  /*13160*/  @P0 IMAD.MOV.U32 R43, RZ, RZ, R44 ;  /* 0x000000ffff2b0224 */ /* 0x000fe200078e002c */
[----:B------:R-:W-:Y:S01]  /*13170*/  SEL R67, R5, R67, !P3 ;  /* 0x0000004305437207 */ /* 0x000fe20005800000 */
[----:B------:R-:W-:Y:S01]  /*13180*/  STL [R1+0x36c], R44 ;  /* 0x00036c2c01007387 */ /* 0x000fe20000100800 */
[----:B------:R-:W-:Y:S01]  /*13190*/  @!P6 IMAD.IADD R70, R70, 0x1, -R39 ;  /* 0x000000014646e824 */ /* 0x000fe200078e0a27 */
[----:B------:R-:W-:Y:S01]  /*131a0*/  PRMT R88, RZ, 0x7610, R88 ;  /* 0x00007610ff587816 */ /* 0x000fe20000000058 */
[----:B------:R-:W1:Y:S01]  /*131b0*/  LDCU UR5, c[0x0][0x3b0] ;  /* 0x00007600ff0577ac */ /* 0x000e620008000800 */
[----:B------:R0:W2:Y:S01]  /*131c0*/  @P0 LDG.E.U8 R89, desc[UR18][R42.64] ;  /* 0x000000122a590981 */ /* 0x0000a2000c1e1100 */
[----:B------:R-:W-:Y:S01]  /*131d0*/  IMAD R67, R67, UR12, RZ ;  /* 0x0000000c43437c24 */ /* 0x000fe2000f8e02ff */
[----:B------:R-:W-:-:S02]  /*131e0*/  IADD3 R45, P6, PT, R68, R38, RZ ;  /* 0x00000026442d7210 */ /* 0x000fc40007fde0ff */
[----:B------:R-:W5:Y:S01]  /*131f0*/  LDL.LU R16, [R1+0xa24] ;  /* 0x000a240001107983 */ /* 0x000f620000300800 */
[----:B------:R-:W-:Y:S01]  /*13200*/  @!P2 IMAD.MOV R70, RZ, RZ, -R70 ;  /* 0x000000ffff46a224 */ /* 0x000fe200078e0a46 */
[----:B------:R-:W-:Y:S01]  /*13210*/  PRMT R87, RZ, 0x7610, R87 ;  /* 0x00007610ff577816 */ /* 0x000fe20000000057 */
[----:B------:R-:W-:Y:S01]  /*13220*/  @!P4 IMAD.IADD R72, R72, 0x1, -R39 ;  /* 0x000000014848c824 */ /* 0x000fe200078e0a27 */
[----:B------:R-:W5:Y:S01]  /*13230*/  LDL.LU R17, [R1+0xa20] ;  /* 0x000a200001117983 */ /* 0x000f620000300800 */
[-C--:B0-----:R-:W-:Y:S01]  /*13240*/  LEA.HI.X.SX32 R42, R69, R35.reuse, 0x1, P5 ;  /* 0x00000023452a7211 */ /* 0x081fe200028f0eff */
[----:B------:R-:W0:Y:S02]  /*13250*/  LDCU UR12, c[0x0][0x3b0] ;  /* 0x00007600ff0c77ac */ /* 0x000e240008000800 */
[----:B------:R-:W5:Y:S01]  /*13260*/  LDL.LU R14, [R1+0xa1c] ;  /* 0x000a1c00010e7983 */ /* 0x000f620000300800 */
[----:B------:R-:W-:Y:S01]  /*13270*/  LEA.HI.X.SX32 R120, R68, R35, 0x1, P6 ;  /* 0x0000002344787211 */ /* 0x000fe200030f0eff */
[----:B------:R-:W-:-:S02]  /*13280*/  @P0 IMAD.MOV.U32 R43, RZ, RZ, R42 ;  /* 0x000000ffff2b0224 */ /* 0x000fc400078e002a */
[----:B------:R-:W-:Y:S01]  /*13290*/  STL [R1+0x378], R41 ;  /* 0x0003782901007387 */ /* 0x000fe20000100800 */
[----:B------:R-:W-:-:S03]  /*132a0*/  ISETP.GT.U32.AND P5, PT, R39, R71, PT ;  /* 0x000000472700720c */ /* 0x000fc60003fa4070 */
[----:B------:R0:W-:Y:S01]  /*132b0*/  STL [R1+0x374], R42 ;  /* 0x0003742a01007387 */ /* 0x0001e20000100800 */
[----:B------:R-:W-:Y:S02]  /*132c0*/  ISETP.GT.U32.AND P2, PT, R39, R73, PT ;  /* 0x000000492700720c */ /* 0x000fe40003f44070 */
[----:B------:R-:W-:Y:S01]  /*132d0*/  ISETP.GE.AND P4, PT, R15, RZ, PT ;  /* 0x000000ff0f00720c */ /* 0x000fe20003f86270 */
[----:B0-----:R-:W-:Y:S01]  /*132e0*/  @P0 IMAD.MOV.U32 R42, RZ, RZ, R41 ;  /* 0x000000ffff2a0224 */ /* 0x001fe200078e0029 */
[----:B------:R-:W-:-:S04]  /*132f0*/  IADD3 R41, P6, PT, R67, R38, RZ ;  /* 0x0000002643297210 */ /* 0x000fc80007fde0ff */
[----:B------:R-:W-:Y:S01]  /*13300*/  LEA.HI.X.SX32 R44, R67, R35, 0x1, P6 ;  /* 0x00000023432c7211 */ /* 0x000fe200030f0eff */
[----:B------:R0:W2:Y:S01]  /*13310*/  @P0 LDG.E.U8 R88, desc[UR18][R42.64] ;  /* 0x000000122a580981 */ /* 0x0000a2000c1e1100 */
[----:B------:R-:W-:Y:S02]  /*13320*/  ISETP.GT.U32.AND P6, PT, R39, R72, PT ;  /* 0x000000482700720c */ /* 0x000fe40003fc4070 */
[----:B------:R-:W-:Y:S01]  /*13330*/  SEL R70, R5, R70, !P3 ;  /* 0x0000004605467207 */ /* 0x000fe20005800000 */
[----:B------:R-:W-:Y:S01]  /*13340*/  @!P5 IMAD.IADD R71, R71, 0x1, -R39 ;  /* 0x000000014747d824 */ /* 0x000fe200078e0a27 */
[----:B------:R-:W-:Y:S01]  /*13350*/  PRMT R69, RZ, 0x7610, R69 ;  /* 0x00007610ff457816 */ /* 0x000fe20000000045 */
[----:B0-----:R-:W-:Y:S02]  /*13360*/  @P0 IMAD.MOV.U32 R42, RZ, RZ, R45 ;  /* 0x000000ffff2a0224 */ /* 0x001fe400078e002d */
[----:B------:R-:W-:Y:S02]  /*13370*/  @P0 IMAD.MOV.U32 R43, RZ, RZ, R120 ;  /* 0x000000ffff2b0224 */ /* 0x000fe400078e0078 */
[----:B------:R-:W-:-:S03]  /*13380*/  @!P2 IMAD.IADD R73, R73, 0x1, -R39 ;  /* 0x000000014949a824 */ /* 0x000fc600078e0a27 */
[----:B------:R0:W2:Y:S01]  /*13390*/  @P0 LDG.E.U8 R87, desc[UR18][R42.64] ;  /* 0x000000122a570981 */ /* 0x0000a2000c1e1100 */
[----:B------:R-:W-:Y:S01]  /*133a0*/  IMAD R70, R70, UR13, RZ ;  /* 0x0000000d46467c24 */ /* 0x000fe2000f8e02ff */
[----:B------:R-:W-:Y:S01]  /*133b0*/  ISETP.GE.AND P5, PT, R138, RZ, PT ;  /* 0x000000ff8a00720c */ /* 0x000fe20003fa6270 */
[----:B------:R-:W-:Y:S02]  /*133c0*/  @!P4 IMAD.MOV R71, RZ, RZ, -R71 ;  /* 0x000000ffff47c224 */ /* 0x000fe400078e0a47 */
[----:B------:R-:W-:Y:S01]  /*133d0*/  @!P6 IMAD.IADD R72, R72, 0x1, -R39 ;  /* 0x000000014848e824 */ /* 0x000fe200078e0a27 */
[C---:B------:R-:W-:Y:S01]  /*133e0*/  ISETP.GT.U32.AND P6, PT, R39.reuse, R73, PT ;  /* 0x000000492700720c */ /* 0x040fe20003fc4070 */
[----:B------:R-:W-:Y:S01]  /*133f0*/  STL [R1+0x380], R45 ;  /* 0x0003802d01007387 */ /* 0x000fe20000100800 */
[----:B0-----:R-:W-:Y:S02]  /*13400*/  @P0 IMAD.MOV.U32 R42, RZ, RZ, R41 ;  /* 0x000000ffff2a0224 */ /* 0x001fe400078e0029 */
[----:B------:R-:W-:Y:S01]  /*13410*/  @P0 IMAD.MOV.U32 R43, RZ, RZ, R44 ;  /* 0x000000ffff2b0224 */ /* 0x000fe200078e002c */
[----:B------:R-:W-:Y:S01]  /*13420*/  ISETP.GT.U32.AND P4, PT, R39, R74, PT ;  /* 0x0000004a2700720c */ /* 0x000fe20003f84070 */
[----:B------:R-:W0:Y:S03]  /*13430*/  LDCU UR13, c[0x0][0x3b0] ;  /* 0x00007600ff0d77ac */ /* 0x000e260008000800 */
[----:B------:R1:W2:Y:S01]  /*13440*/  @P0 LDG.E.U8 R69, desc[UR18][R42.64] ;  /* 0x000000122a450981 */ /* 0x0002a2000c1e1100 */
[----:B------:R-:W-:-:S02]  /*13450*/  SEL R71, R5, R71, !P3 ;  /* 0x0000004705477207 */ /* 0x000fc40005800000 */
[----:B-1----:R-:W-:-:S03]  /*13460*/  IADD3 R42, P2, PT, R70, R38, RZ ;  /* 0x00000026462a7210 */ /* 0x002fc60007f5e0ff */
[----:B------:R-:W-:Y:S01]  /*13470*/  IMAD R71, R71, UR4, RZ ;  /* 0x0000000447477c24 */ /* 0x000fe2000f8e02ff */
[----:B------:R-:W-:Y:S01]  /*13480*/  STL [R1+0x37c], R120 ;  /* 0x00037c7801007387 */ /* 0x000fe20000100800 */
[----:B------:R-:W1:Y:S01]  /*13490*/  LDCU UR4, c[0x0][0x3b0] ;  /* 0x00007600ff0477ac */ /* 0x000e620008000800 */
[----:B------:R-:W-:Y:S02]  /*134a0*/  LEA.HI.X.SX32 R43, R70, R35, 0x1, P2 ;  /* 0x00000023462b7211 */ /* 0x000fe400010f0eff */
[----:B------:R-:W-:Y:S01]  /*134b0*/  ISETP.GE.AND P2, PT, R135, RZ, PT ;  /* 0x000000ff8700720c */ /* 0x000fe20003f46270 */
[----:B------:R0:W-:Y:S01]  /*134c0*/  STL [R1+0x3a8], R41 ;  /* 0x0003a82901007387 */ /* 0x0001e20000100800 */
[----:B------:R-:W-:Y:S02]  /*134d0*/  @!P5 IMAD.MOV R72, RZ, RZ, -R72 ;  /* 0x000000ffff48d224 */ /* 0x000fe400078e0a48 */
[--C-:B------:R-:W-:Y:S01]  /*134e0*/  @!P6 IMAD.IADD R73, R73, 0x1, -R39.reuse ;  /* 0x000000014949e824 */ /* 0x100fe200078e0a27 */
[----:B------:R-:W-:Y:S01]  /*134f0*/  ISETP.GT.U32.AND P6, PT, R39, R76, PT ;  /* 0x0000004c2700720c */ /* 0x000fe20003fc4070 */
[----:B------:R-:W5:Y:S01]  /*13500*/  LDL.LU R15, [R1+0xa18] ;  /* 0x000a1800010f7983 */ /* 0x000f620000300800 */
[----:B------:R-:W-:Y:S01]  /*13510*/  @!P4 IMAD.IADD R74, R74, 0x1, -R39 ;  /* 0x000000014a4ac824 */ /* 0x000fe200078e0a27 */
[----:B0-----:R-:W-:-:S02]  /*13520*/  IADD3 R41, P5, PT, R71, R38, RZ ;  /* 0x0000002647297210 */ /* 0x001fc40007fbe0ff */
[----:B------:R0:W-:Y:S01]  /*13530*/  STL [R1+0x3a4], R44 ;  /* 0x0003a42c01007387 */ /* 0x0001e20000100800 */
[----:B------:R-:W-:Y:S02]  /*13540*/  SEL R72, R5, R72, !P3 ;  /* 0x0000004805487207 */ /* 0x000fe40005800000 */
[----:B------:R-:W-:Y:S01]  /*13550*/  @!P2 IMAD.MOV R73, RZ, RZ, -R73 ;  /* 0x000000ffff49a224 */ /* 0x000fe200078e0a49 */
[----:B------:R-:W-:Y:S01]  /*13560*/  PRMT R68, RZ, 0x7610, R68 ;  /* 0x00007610ff447816 */ /* 0x000fe20000000044 */
[----:B------:R-:W5:Y:S01]  /*13570*/  LDL.LU R138, [R1+0xa14] ;  /* 0x000a1400018a7983 */ /* 0x000f620000300800 */
[----:B------:R-:W-:Y:S02]  /*13580*/  ISETP.GT.U32.AND P4, PT, R39, R74, PT ;  /* 0x0000004a2700720c */ /* 0x000fe40003f84070 */
[----:B0-----:R-:W-:Y:S01]  /*13590*/  LEA.HI.X.SX32 R44, R71, R35, 0x1, P5 ;  /* 0x00000023472c7211 */ /* 0x001fe200028f0eff */
[----:B------:R-:W-:Y:S01]  /*135a0*/  IMAD R72, R72, UR5, RZ ;  /* 0x0000000548487c24 */ /* 0x000fe2000f8e02ff */
[----:B------:R-:W-:Y:S01]  /*135b0*/  ISETP.GT.U32.AND P5, PT, R39, R75, PT ;  /* 0x0000004b2700720c */ /* 0x000fe20003fa4070 */
[----:B------:R0:W-:Y:S01]  /*135c0*/  STL [R1+0x3b0], R42 ;  /* 0x0003b02a01007387 */ /* 0x0001e20000100800 */
[----:B------:R-:W-:Y:S01]  /*135d0*/  PRMT R67, RZ, 0x7610, R67 ;  /* 0x00007610ff437816 */ /* 0x000fe20000000043 */
[--C-:B------:R-:W-:Y:S01]  /*135e0*/  @!P6 IMAD.IADD R76, R76, 0x1, -R39.reuse ;  /* 0x000000014c4ce824 */ /* 0x100fe200078e0a27 */
[----:B------:R-:W-:Y:S01]  /*135f0*/  SEL R73, R5, R73, !P3 ;  /* 0x0000004905497207 */ /* 0x000fe20005800000 */
[----:B------:R-:W5:Y:S04]  /*13600*/  LDL.LU R135, [R1+0xa10] ;  /* 0x000a100001877983 */ /* 0x000f680000300800 */
[----:B------:R0:W2:Y:S01]  /*13610*/  @P0 LDG.E.U8 R68, desc[UR18][R42.64] ;  /* 0x000000122a440981 */ /* 0x0000a2000c1e1100 */
[----:B------:R-:W-:Y:S01]  /*13620*/  ISETP.GE.AND P2, PT, R12, RZ, PT ;  /* 0x000000ff0c00720c */ /* 0x000fe20003f46270 */
[----:B------:R-:W-:Y:S01]  /*13630*/  @!P4 IMAD.IADD R74, R74, 0x1, -R39 ;  /* 0x000000014a4ac824 */ /* 0x000fe200078e0a27 */
[----:B------:R-:W3:Y:S01]  /*13640*/  LDCU UR5, c[0x0][0x3b0] ;  /* 0x00007600ff0577ac */ /* 0x000ee20008000800 */
[----:B------:R1:W-:Y:S04]  /*13650*/  STL [R1+0x3ac], R43 ;  /* 0x0003ac2b01007387 */ /* 0x0003e80000100800 */
[----:B------:R-:W-:Y:S01]  /*13660*/  STL [R1+0x3b8], R41 ;  /* 0x0003b82901007387 */ /* 0x000fe20000100800 */
[----:B0-----:R-:W-:-:S03]  /*13670*/  @P0 IMAD.MOV.U32 R42, RZ, RZ, R41 ;  /* 0x000000ffff2a0224 */ /* 0x001fc600078e0029 */
[----:B------:R0:W-:Y:S01]  /*13680*/  STL [R1+0x3b4], R44 ;  /* 0x0003b42c01007387 */ /* 0x0001e20000100800 */
[----:B-1----:R-:W-:Y:S02]  /*13690*/  @P0 IMAD.MOV.U32 R43, RZ, RZ, R44 ;  /* 0x000000ffff2b0224 */ /* 0x002fe400078e002c */
[----:B------:R-:W-:Y:S01]  /*136a0*/  IMAD R73, R73, UR4, RZ ;  /* 0x0000000449497c24 */ /* 0x000fe2000f8e02ff */
[----:B------:R-:W5:Y:S01]  /*136b0*/  LDL.LU R12, [R1+0xa0c] ;  /* 0x000a0c00010c7983 */ /* 0x000f620000300800 */
[----:B------:R-:W-:-:S03]  /*136c0*/  @!P5 IMAD.IADD R75, R75, 0x1, -R39 ;  /* 0x000000014b4bd824 */ /* 0x000fc600078e0a27 */
[----:B------:R1:W2:Y:S01]  /*136d0*/  @P0 LDG.E.U8 R67, desc[UR18][R42.64] ;  /* 0x000000122a430981 */ /* 0x0002a2000c1e1100 */
[CC--:B0-----:R-:W-:Y:S01]  /*136e0*/  IADD3 R44, P6, PT, R72.reuse, R38.reuse, RZ ;  /* 0x00000026482c7210 */ /* 0x0c1fe20007fde0ff */
[----:B------:R-:W-:Y:S01]  /*136f0*/  @!P2 IMAD.MOV R74, RZ, RZ, -R74 ;  /* 0x000000ffff4aa224 */ /* 0x000fe200078e0a4a */
[----:B------:R-:W-:Y:S01]  /*13700*/  IADD3 R41, P4, PT, R73, R38, RZ ;  /* 0x0000002649297210 */ /* 0x000fe20007f9e0ff */
[----:B------:R-:W0:Y:S01]  /*13710*/  LDCU UR4, c[0x0][0x3b0] ;  /* 0x00007600ff0477ac */ /* 0x000e220008000800 */
[C---:B------:R-:W-:Y:S01]  /*13720*/  ISETP.GT.U32.AND P5, PT, R39.reuse, R76, PT ;  /* 0x0000004c2700720c */ /* 0x040fe20003fa4070 */
[----:B------:R-:W-:Y:S01]  /*13730*/  STL [R1+0x3c0], R44 ;  /* 0x0003c02c01007387 */ /* 0x000fe20000100800 */
[----:B-1----:R-:W-:Y:S02]  /*13740*/  LEA.HI.X.SX32 R42, R72, R35, 0x1, P6 ;  /* 0x00000023482a7211 */ /* 0x002fe400030f0eff */
[----:B------:R-:W-:-:S03]  /*13750*/  ISETP.GT.U32.AND P6, PT, R39, R75, PT ;  /* 0x0000004b2700720c */ /* 0x000fc60003fc4070 */
[----:B------:R1:W-:Y:S01]  /*13760*/  STL [R1+0x3bc], R42 ;  /* 0x0003bc2a01007387 */ /* 0x0003e20000100800 */
[----:B------:R-:W-:Y:S02]  /*13770*/  @P0 IMAD.MOV.U32 R43, RZ, RZ, R42 ;  /* 0x000000ffff2b0224 */ /* 0x000fe400078e002a */
[----:B-1----:R-:W-:Y:S01]  /*13780*/  @P0 IMAD.MOV.U32 R42, RZ, RZ, R44 ;  /* 0x000000ffff2a0224 */ /* 0x002fe200078e002c */
[----:B------:R-:W-:Y:S02]  /*13790*/  LEA.HI.X.SX32 R44, R73, R35, 0x1, P4 ;  /* 0x00000023492c7211 */ /* 0x000fe400020f0eff */
[----:B------:R-:W-:Y:S02]  /*137a0*/  ISETP.GE.AND P4, PT, R13, RZ, PT ;  /* 0x000000ff0d00720c */ /* 0x000fe40003f86270 */
[----:B------:R-:W-:Y:S01]  /*137b0*/  ISETP.GT.U32.AND P2, PT, R39, R79, PT ;  /* 0x0000004f2700720c */ /* 0x000fe20003f44070 */
[--C-:B------:R-:W-:Y:S02]  /*137c0*/  @!P5 IMAD.IADD R76, R76, 0x1, -R39.reuse ;  /* 0x000000014c4cd824 */ /* 0x100fe400078e0a27 */
[----:B------:R-:W-:Y:S01]  /*137d0*/  @!P6 IMAD.IADD R75, R75, 0x1, -R39 ;  /* 0x000000014b4be824 */ /* 0x000fe200078e0a27 */
[----:B------:R-:W-:-:S02]  /*137e0*/  ISETP.GE.AND P6, PT, R10, RZ, PT ;  /* 0x000000ff0a00720c */ /* 0x000fc40003fc6270 */
[----:B------:R-:W-:Y:S02]  /*137f0*/  ISETP.GT.U32.AND P5, PT, R39, R78, PT ;  /* 0x0000004e2700720c */ /* 0x000fe40003fa4070 */
[----:B------:R-:W-:-:S03]  /*13800*/  SEL R74, R5, R74, !P3 ;  /* 0x0000004a054a7207 */ /* 0x000fc60005800000 */
[----:B------:R-:W-:Y:S01]  /*13810*/  @!P4 IMAD.MOV R76, RZ, RZ, -R76 ;  /* 0x000000ffff4cc224 */ /* 0x000fe200078e0a4c */
[----:B------:R-:W-:Y:S01]  /*13820*/  PRMT R66, RZ, 0x7610, R66 ;  /* 0x00007610ff427816 */ /* 0x000fe20000000042 */
[----:B------:R-:W-:Y:S01]  /*13830*/  IMAD R74, R74, UR12, RZ ;  /* 0x0000000c4a4a7c24 */ /* 0x000fe2000f8e02ff */
[----:B------:R1:W-:Y:S01]  /*13840*/  STL [R1+0x3e8], R41 ;  /* 0x0003e82901007387 */ /* 0x0003e20000100800 */
[----:B------:R-:W-:Y:S01]  /*13850*/  @!P2 IMAD.IADD R79, R79, 0x1, -R39 ;  /* 0x000000014f4fa824 */ /* 0x000fe200078e0a27 */
[----:B------:R-:W-:Y:S01]  /*13860*/  SEL R76, R5, R76, !P3 ;  /* 0x0000004c054c7207 */ /* 0x000fe20005800000 */
[----:B------:R-:W-:Y:S01]  /*13870*/  @!P6 IMAD.MOV R75, RZ, RZ, -R75 ;  /* 0x000000ffff4be224 */ /* 0x000fe200078e0a4b */
[----:B------:R0:W2:Y:S01]  /*13880*/  @P0 LDG.E.U8 R66, desc[UR18][R42.64] ;  /* 0x000000122a420981 */ /* 0x0000a2000c1e1100 */
[----:B------:R-:W-:Y:S01]  /*13890*/  @!P5 IMAD.IADD R78, R78, 0x1, -R39 ;  /* 0x000000014e4ed824 */ /* 0x000fe200078e0a27 */
[----:B------:R-:W-:Y:S01]  /*138a0*/  PRMT R65, RZ, 0x7610, R65 ;  /* 0x00007610ff417816 */ /* 0x000fe20000000041 */
[----:B---3--:R-:W-:Y:S01]  /*138b0*/  IMAD R76, R76, UR5, RZ ;  /* 0x000000054c4c7c24 */ /* 0x008fe2000f8e02ff */
[----:B------:R-:W-:Y:S01]  /*138c0*/  ISETP.GT.U32.AND P2, PT, R39, R79, PT ;  /* 0x0000004f2700720c */ /* 0x000fe20003f44070 */
[----:B------:R-:W5:Y:S01]  /*138d0*/  LDL.LU R13, [R1+0xa08] ;  /* 0x000a0800010d7983 */ /* 0x000f620000300800 */
[----:B------:R-:W-:Y:S01]  /*138e0*/  PRMT R64, RZ, 0x7610, R64 ;  /* 0x00007610ff407816 */ /* 0x000fe20000000040 */
[----:B------:R-:W3:Y:S01]  /*138f0*/  LDCU UR5, c[0x0][0x3b0] ;  /* 0x00007600ff0577ac */ /* 0x000ee20008000800 */
[----:B0-----:R-:W-:Y:S01]  /*13900*/  @P0 IMAD.MOV.U32 R42, RZ, RZ, R41 ;  /* 0x000000ffff2a0224 */ /* 0x001fe200078e0029 */
[-C--:B-1----:R-:W-:Y:S01]  /*13910*/  IADD3 R41, P4, PT, R74, R38.reuse, RZ ;  /* 0x000000264a297210 */ /* 0x082fe20007f9e0ff */
[----:B------:R0:W-:Y:S01]  /*13920*/  STL [R1+0x3e4], R44 ;  /* 0x0003e42c01007387 */ /* 0x0001e20000100800 */
[----:B------:R-:W-:Y:S01]  /*13930*/  @P0 IMAD.MOV.U32 R43, RZ, RZ, R44 ;  /* 0x000000ffff2b0224 */ /* 0x000fe200078e002c */
[----:B------:R-:W-:Y:S01]  /*13940*/  IADD3 R45, P5, PT, R76, R38, RZ ;  /* 0x000000264c2d7210 */ /* 0x000fe20007fbe0ff */
[----:B------:R-:W1:Y:S01]  /*13950*/  LDCU UR12, c[0x0][0x3b0] ;  /* 0x00007600ff0c77ac */ /* 0x000e620008000800 */
[----:B------:R-:W-:Y:S01]  /*13960*/  SEL R75, R5, R75, !P3 ;  /* 0x0000004b054b7207 */ /* 0x000fe20005800000 */
[----:B------:R-:W5:Y:S01]  /*13970*/  LDL.LU R10, [R1+0xa04] ;  /* 0x000a0400010a7983 */ /* 0x000f620000300800 */
[----:B------:R-:W-:-:S02]  /*13980*/  ISETP.GT.U32.AND P6, PT, R39, R78, PT ;  /* 0x0000004e2700720c */ /* 0x000fc40003fc4070 */
[----:B0-----:R-:W-:Y:S01]  /*13990*/  LEA.HI.X.SX32 R44, R74, R35, 0x1, P4 ;  /* 0x000000234a2c7211 */ /* 0x001fe200020f0eff */
[----:B------:R0:W2:Y:S01]  /*139a0*/  @P0 LDG.E.U8 R65, desc[UR18][R42.64] ;  /* 0x000000122a410981 */ /* 0x0000a2000c1e1100 */
[----:B------:R-:W-:Y:S02]  /*139b0*/  ISETP.GT.U32.AND P4, PT, R39, R77, PT ;  /* 0x0000004d2700720c */ /* 0x000fe40003f84070 */
[----:B------:R-:W-:Y:S01]  /*139c0*/  LEA.HI.X.SX32 R70, R76, R35, 0x1, P5 ;  /* 0x000000234c467211 */ /* 0x000fe200028f0eff */
[----:B------:R-:W-:Y:S01]  /*139d0*/  IMAD R75, R75, UR4, RZ ;  /* 0x000000044b4b7c24 */ /* 0x000fe2000f8e02ff */
[----:B------:R-:W-:Y:S01]  /*139e0*/  ISETP.GE.AND P5, PT, R11, RZ, PT ;  /* 0x000000ff0b00720c */ /* 0x000fe20003fa6270 */
[----:B------:R1:W-:Y:S01]  /*139f0*/  STL [R1+0x3f0], R41 ;  /* 0x0003f02901007387 */ /* 0x0003e20000100800 */
[----:B------:R-:W-:Y:S01]  /*13a00*/  @!P2 IMAD.IADD R79, R79, 0x1, -R39 ;  /* 0x000000014f4fa824 */ /* 0x000fe200078e0a27 */
[----:B------:R-:W-:Y:S02]  /*13a10*/  PRMT R63, RZ, 0x7610, R63 ;  /* 0x00007610ff3f7816 */ /* 0x000fe4000000003f */
[----:B------:R-:W-:-:S02]  /*13a20*/  @!P6 IMAD.IADD R78, R78, 0x1, -R39 ;  /* 0x000000014e4ee824 */ /* 0x000fc400078e0a27 */
[----:B0-----:R-:W-:Y:S01]  /*13a30*/  @P0 IMAD.MOV.U32 R42, RZ, RZ, R41 ;  /* 0x000000ffff2a0224 */ /* 0x001fe200078e0029 */
[----:B------:R0:W-:Y:S01]  /*13a40*/  STL [R1+0x3ec], R44 ;  /* 0x0003ec2c01007387 */ /* 0x0001e20000100800 */
[----:B------:R-:W-:Y:S01]  /*13a50*/  @P0 IMAD.MOV.U32 R43, RZ, RZ, R44 ;  /* 0x000000ffff2b0224 */ /* 0x000fe200078e002c */
[----:B------:R-:W-:Y:S01]  /*13a60*/  PRMT R62, RZ, 0x7610, R62 ;  /* 0x00007610ff3e7816 */ /* 0x000fe2000000003e */
[----:B------:R-:W-:Y:S01]  /*13a70*/  @!P4 IMAD.IADD R77, R77, 0x1, -R39 ;  /* 0x000000014d4dc824 */ /* 0x000fe200078e0a27 */
[C---:B-1----:R-:W-:Y:S01]  /*13a80*/  IADD3 R41, P2, PT, R75.reuse, R38, RZ ;  /* 0x000000264b297210 */ /* 0x042fe20007f5e0ff */
[----:B------:R-:W1:Y:S01]  /*13a90*/  LDCU UR4, c[0x0][0x3b0] ;  /* 0x00007600ff0477ac */ /* 0x000e620008000800 */
[----:B------:R-:W-:Y:S01]  /*13aa0*/  ISETP.GE.AND P6, PT, R8, RZ, PT ;  /* 0x000000ff0800720c */ /* 0x000fe20003fc6270 */
[----:B------:R-:W-:Y:S01]  /*13ab0*/  @!P5 IMAD.MOV R79, RZ, RZ, -R79 ;  /* 0x000000ffff4fd224 */ /* 0x000fe200078e0a4f */
[----:B------:R3:W2:Y:S01]  /*13ac0*/  @P0 LDG.E.U8 R64, desc[UR18][R42.64] ;  /* 0x000000122a400981 */ /* 0x0006a2000c1e1100 */
[----:B0-----:R-:W-:-:S02]  /*13ad0*/  LEA.HI.X.SX32 R44, R75, R35, 0x1, P2 ;  /* 0x000000234b2c7211 */ /* 0x001fc400010f0eff */
[C---:B------:R-:W-:Y:S02]  /*13ae0*/  ISETP.GT.U32.AND P2, PT, R39.reuse, R80, PT ;  /* 0x000000502700720c */ /* 0x040fe40003f44070 */
[----:B------:R-:W-:Y:S02]  /*13af0*/  ISETP.GT.U32.AND P4, PT, R39, R77, PT ;  /* 0x0000004d2700720c */ /* 0x000fe40003f84070 */
[----:B------:R-:W-:Y:S01]  /*13b00*/  SEL R79, R5, R79, !P3 ;  /* 0x0000004f054f7207 */ /* 0x000fe20005800000 */
[----:B---3--:R-:W-:Y:S02]  /*13b10*/  @P0 IMAD.MOV.U32 R42, RZ, RZ, R45 ;  /* 0x000000ffff2a0224 */ /* 0x008fe400078e002d */
[----:B------:R-:W-:Y:S02]  /*13b20*/  @P0 IMAD.MOV.U32 R43, RZ, RZ, R70 ;  /* 0x000000ffff2b0224 */ /* 0x000fe400078e0046 */
[----:B------:R-:W-:-:S03]  /*13b30*/  IMAD R79, R79, UR13, RZ ;  /* 0x0000000d4f4f7c24 */ /* 0x000fc6000f8e02ff */
[----:B------:R0:W3:Y:S01]  /*13b40*/  @P0 LDG.E.U8 R63, desc[UR18][R42.64] ;  /* 0x000000122a3f0981 */ /* 0x0000e2000c1e1100 */
[----:B------:R-:W-:Y:S01]  /*13b50*/  @!P6 IMAD.MOV R78, RZ, RZ, -R78 ;  /* 0x000000ffff4ee224 */ /* 0x000fe200078e0a4e */
[----:B------:R-:W-:Y:S01]  /*13b60*/  ISETP.GE.AND P5, PT, R9, RZ, PT ;  /* 0x000000ff0900720c */ /* 0x000fe20003fa6270 */
[--C-:B------:R-:W-:Y:S01]  /*13b70*/  @!P2 IMAD.IADD R80, R80, 0x1, -R39.reuse ;  /* 0x000000015050a824 */ /* 0x100fe200078e0a27 */
[----:B------:R-:W-:Y:S01]  /*13b80*/  ISETP.GT.U32.AND P6, PT, R39, R81, PT ;  /* 0x000000512700720c */ /* 0x000fe20003fc4070 */
[----:B------:R-:W-:Y:S02]  /*13b90*/  @!P4 IMAD.IADD R77, R77, 0x1, -R39 ;  /* 0x000000014d4dc824 */ /* 0x000fe400078e0a27 */
[----:B0-----:R-:W-:Y:S02]  /*13ba0*/  @P0 IMAD.MOV.U32 R42, RZ, RZ, R41 ;  /* 0x000000ffff2a0224 */ /* 0x001fe400078e0029 */
[----:B------:R-:W-:Y:S01]  /*13bb0*/  @P0 IMAD.MOV.U32 R43, RZ, RZ, R44 ;  /* 0x000000ffff2b0224 */ /* 0x000fe200078e002c */
[----:B------:R-:W-:-:S02]  /*13bc0*/  SEL R78, R5, R78, !P3 ;  /* 0x0000004e054e7207 */ /* 0x000fc40005800000 */
[----:B------:R-:W-:Y:S02]  /*13bd0*/  ISETP.GT.U32.AND P2, PT, R39, R80, PT ;  /* 0x000000502700720c */ /* 0x000fe40003f44070 */
[----:B------:R0:W2:Y:S01]  /*13be0*/  @P0 LDG.E.U8 R62, desc[UR18][R42.64] ;  /* 0x000000122a3e0981 */ /* 0x0000a2000c1e1100 */
[----:B------:R-:W-:Y:S01]  /*13bf0*/  IMAD R78, R78, UR5, RZ ;  /* 0x000000054e4e7c24 */ /* 0x000fe2000f8e02ff */
[----:B------:R-:W1:Y:S02]  /*13c00*/  LDCU UR5, c[0x0][0x3b0] ;  /* 0x00007600ff0577ac */ /* 0x000e640008000800 */
[----:B------:R-:W-:Y:S01]  /*13c10*/  STL [R1+0x3f8], R45 ;  /* 0x0003f82d01007387 */ /* 0x000fe20000100800 */
[----:B------:R-:W-:-:S03]  /*13c20*/  @!P5 IMAD.MOV R77, RZ, RZ, -R77 ;  /* 0x000000ffff4dd224 */ /* 0x000fc600078e0a4d */
[----:B------:R-:W5:Y:S01]  /*13c30*/  LDL.LU R11, [R1+0xa00] ;  /* 0x000a0000010b7983 */ /* 0x000f620000300800 */
[----:B0-----:R-:W-:-:S04]  /*13c40*/  IADD3 R42, P4, PT, R79, R38, RZ ;  /* 0x000000264f2a7210 */ /* 0x001fc80007f9e0ff */
[----:B------:R-:W-:Y:S02]  /*13c50*/  LEA.HI.X.SX32 R43, R79, R35, 0x1, P4 ;  /* 0x000000234f2b7211 */ /* 0x000fe400020f0eff */
[----:B------:R-:W-:Y:S01]  /*13c60*/  ISETP.GE.AND P4, PT, R132, RZ, PT ;  /* 0x000000ff8400720c */ /* 0x000fe20003f86270 */
[----:B------:R-:W-:Y:S01]  /*13c70*/  STL [R1+0x3f4], R70 ;  /* 0x0003f44601007387 */ /* 0x000fe20000100800 */
[----:B------:R-:W-:-:S03]  /*13c80*/  @!P6 IMAD.IADD R81, R81, 0x1, -R39 ;  /* 0x000000015151e824 */ /* 0x000fc600078e0a27 */
[----:B------:R-:W5:Y:S04]  /*13c90*/  LDL.LU R8, [R1+0x9fc] ;  /* 0x0009fc0001087983 */ /* 0x000f680000300800 */
[----:B------:R0:W-:Y:S01]  /*13ca0*/  STL [R1+0x400], R41 ;  /* 0x0004002901007387 */ /* 0x0001e20000100800 */
[----:B------:R-:W-:Y:S01]  /*13cb0*/  @!P2 IMAD.IADD R80, R80, 0x1, -R39 ;  /* 0x000000015050a824 */ /* 0x000fe200078e0a27 */
[----:B------:R-:W-:Y:S02]  /*13cc0*/  ISETP.GT.U32.AND P6, PT, R39, R81, PT ;  /* 0x000000512700720c */ /* 0x000fe40003fc4070 */
[----:B------:R1:W-:Y:S01]  /*13cd0*/  STL [R1+0x3fc], R44 ;  /* 0x0003fc2c01007387 */ /* 0x0003e20000100800 */
[C---:B0-----:R-:W-:Y:S01]  /*13ce0*/  IADD3 R41, P5, PT, R78.reuse, R38, RZ ;  /* 0x000000264e297210 */ /* 0x041fe20007fbe0ff */
[----:B------:R-:W-:Y:S01]  /*13cf0*/  @!P4 IMAD.MOV R80, RZ, RZ, -R80 ;  /* 0x000000ffff50c224 */ /* 0x000fe200078e0a50 */
[----:B------:R-:W-:Y:S01]  /*13d00*/  PRMT R61, RZ, 0x7610, R61 ;  /* 0x00007610ff3d7816 */ /* 0x000fe2000000003d */
[----:B------:R-:W5:Y:S01]  /*13d10*/  LDL.LU R9, [R1+0x9f8] ;  /* 0x0009f80001097983 */ /* 0x000f620000300800 */
[----:B-1----:R-:W-:-:S02]  /*13d20*/  LEA.HI.X.SX32 R44, R78, R35, 0x1, P5 ;  /* 0x000000234e2c7211 */ /* 0x002fc400028f0eff */
[----:B------:R-:W-:Y:S01]  /*13d30*/  ISETP.GT.U32.AND P5, PT, R39, R82, PT ;  /* 0x000000522700720c */ /* 0x000fe20003fa4070 */
[----:B------:R0:W-:Y:S01]  /*13d40*/  STL [R1+0x428], R42 ;  /* 0x0004282a01007387 */ /* 0x0001e20000100800 */
[----:B------:R-:W-:Y:S02]  /*13d50*/  ISETP.GE.AND P2, PT, R130, RZ, PT ;  /* 0x000000ff8200720c */ /* 0x000fe40003f46270 */
[----:B------:R-:W-:Y:S01]  /*13d60*/  SEL R77, R5, R77, !P3 ;  /* 0x0000004d054d7207 */ /* 0x000fe20005800000 */
[----:B------:R-:W5:Y:S01]  /*13d70*/  LDL.LU R132, [R1+0x9f4] ;  /* 0x0009f40001847983 */ /* 0x000f620000300800 */
[----:B------:R-:W-:Y:S02]  /*13d80*/  ISETP.GT.U32.AND P4, PT, R39, R84, PT ;  /* 0x000000542700720c */ /* 0x000fe40003f84070 */
[----:B------:R-:W-:Y:S01]  /*13d90*/  PRMT R60, RZ, 0x7610, R60 ;  /* 0x00007610ff3c7816 */ /* 0x000fe2000000003c */
[----:B------:R-:W-:Y:S01]  /*13da0*/  STL [R1+0x430], R41 ;  /* 0x0004302901007387 */ /* 0x000fe20000100800 */
[----:B------:R-:W-:Y:S01]  /*13db0*/  SEL R80, R5, R80, !P3 ;  /* 0x0000005005507207 */ /* 0x000fe20005800000 */
[----:B------:R-:W-:Y:S01]  /*13dc0*/  IMAD R77, R77, UR4, RZ ;  /* 0x000000044d4d7c24 */ /* 0x000fe2000f8e02ff */
[----:B------:R-:W1:Y:S01]  /*13dd0*/  LDCU UR4, c[0x0][0x3b0] ;  /* 0x00007600ff0477ac */ /* 0x000e620008000800 */
[----:B------:R0:W-:Y:S04]  /*13de0*/  STL [R1+0x424], R43 ;  /* 0x0004242b01007387 */ /* 0x0001e80000100800 */
[----:B------:R0:W2:Y:S01]  /*13df0*/  @P0 LDG.E.U8 R61, desc[UR18][R42.64] ;  /* 0x000000122a3d0981 */ /* 0x0000a2000c1e1100 */
[----:B------:R-:W-:-:S02]  /*13e00*/  @!P6 IMAD.IADD R81, R81, 0x1, -R39 ;  /* 0x000000015151e824 */ /* 0x000fc400078e0a27 */
[----:B------:R-:W-:Y:S02]  /*13e10*/  IMAD R80, R80, UR5, RZ ;  /* 0x0000000550507c24 */ /* 0x000fe4000f8e02ff */
[--C-:B------:R-:W-:Y:S02]  /*13e20*/  @!P5 IMAD.IADD R82, R82, 0x1, -R39.reuse ;  /* 0x000000015252d824 */ /* 0x100fe400078e0a27 */
[----:B------:R-:W-:Y:S01]  /*13e30*/  @!P4 IMAD.IADD R84, R84, 0x1, -R39 ;  /* 0x000000015454c824 */ /* 0x000fe200078e0a27 */
[----:B------:R1:W-:Y:S01]  /*13e40*/  STL [R1+0x42c], R44 ;  /* 0x00042c2c01007387 */ /* 0x0003e20000100800 */
[----:B0-----:R-:W-:Y:S02]  /*13e50*/  @P0 IMAD.MOV.U32 R42, RZ, RZ, R41 ;  /* 0x000000ffff2a0224 */ /* 0x001fe400078e0029 */
[----:B------:R-:W-:Y:S02]  /*13e60*/  @P0 IMAD.MOV.U32 R43, RZ, RZ, R44 ;  /* 0x000000ffff2b0224 */ /* 0x000fe400078e002c */
[----:B------:R-:W-:Y:S01]  /*13e70*/  @!P2 IMAD.MOV R81, RZ, RZ, -R81 ;  /* 0x000000ffff51a224 */ /* 0x000fe200078e0a51 */
[----:B------:R-:W-:Y:S01]  /*13e80*/  ISETP.GT.U32.AND P6, PT, R39, R82, PT ;  /* 0x000000522700720c */ /* 0x000fe20003fc4070 */
[----:B------:R-:W5:Y:S01]  /*13e90*/  LDL.LU R130, [R1+0x9f0] ;  /* 0x0009f00001827983 */ /* 0x000f620000300800 */
[----:B------:R-:W-:Y:S01]  /*13ea0*/  PRMT R59, RZ, 0x7610, R59 ;  /* 0x00007610ff3b7816 */ /* 0x000fe2000000003b */
[----:B------:R-:W0:Y:S02]  /*13eb0*/  LDCU UR5, c[0x0][0x3b0] ;  /* 0x00007600ff0577ac */ /* 0x000e240008000800 */
[----:B------:R1:W2:Y:S01]  /*13ec0*/  @P0 LDG.E.U8 R60, desc[UR18][R42.64] ;  /* 0x000000122a3c0981 */ /* 0x0002a2000c1e1100 */
[----:B------:R-:W-:-:S02]  /*13ed0*/  IADD3 R41, P2, PT, R80, R38, RZ ;  /* 0x0000002650297210 */ /* 0x000fc40007f5e0ff */
[----:B-1----:R-:W-:-:S04]  /*13ee0*/  IADD3 R42, P5, PT, R77, R38, RZ ;  /* 0x000000264d2a7210 */ /* 0x002fc80007fbe0ff */
[----:B------:R-:W-:Y:S02]  /*13ef0*/  LEA.HI.X.SX32 R43, R77, R35, 0x1, P5 ;  /* 0x000000234d2b7211 */ /* 0x000fe400028f0eff */
[----:B------:R-:W-:Y:S02]  /*13f00*/  ISETP.GT.U32.AND P5, PT, R39, R83, PT ;  /* 0x000000532700720c */ /* 0x000fe40003fa4070 */
[----:B------:R-:W-:Y:S02]  /*13f10*/  LEA.HI.X.SX32 R44, R80, R35, 0x1, P2 ;  /* 0x00000023502c7211 */ /* 0x000fe400010f0eff */
[----:B------:R-:W-:Y:S02]  /*13f20*/  ISETP.GE.AND P4, PT, R6, RZ, PT ;  /* 0x000000ff0600720c */ /* 0x000fe40003f86270 */
[----:B------:R-:W-:Y:S01]  /*13f30*/  SEL R81, R5, R81, !P3 ;  /* 0x0000005105517207 */ /* 0x000fe20005800000 */
[----:B------:R1:W-:Y:S01]  /*13f40*/  STL [R1+0x438], R42 ;  /* 0x0004382a01007387 */ /* 0x0003e20000100800 */
[----:B------:R-:W-:Y:S01]  /*13f50*/  ISETP.GT.U32.AND P2, PT, R39, R84, PT ;  /* 0x000000542700720c */ /* 0x000fe20003f44070 */
[----:B------:R-:W-:-:S02]  /*13f60*/  @!P6 IMAD.IADD R82, R82, 0x1, -R39 ;  /* 0x000000015252e824 */ /* 0x000fc400078e0a27 */
[----:B------:R-:W-:Y:S01]  /*13f70*/  IMAD R81, R81, UR4, RZ ;  /* 0x0000000451517c24 */ /* 0x000fe2000f8e02ff */
[----:B------:R0:W-:Y:S01]  /*13f80*/  STL [R1+0x434], R43 ;  /* 0x0004342b01007387 */ /* 0x0001e20000100800 */
[--C-:B------:R-:W-:Y:S01]  /*13f90*/  @!P5 IMAD.IADD R83, R83, 0x1, -R39.reuse ;  /* 0x000000015353d824 */ /* 0x100fe200078e0a27 */
[----:B------:R-:W-:Y:S01]  /*13fa0*/  PRMT R58, RZ, 0x7610, R58 ;  /* 0x00007610ff3a7816 */ /* 0x000fe2000000003a */
[----:B------:R-:W4:Y:S01]  /*13fb0*/  LDCU UR4, c[0x0][0x3b0] ;  /* 0x00007600ff0477ac */ /* 0x000f220008000800 */
[----:B------:R1:W2:Y:S01]  /*13fc0*/  @P0 LDG.E.U8 R59, desc[UR18][R42.64] ;  /* 0x000000122a3b0981 */ /* 0x0002a2000c1e1100 */
[C---:B------:R-:W-:Y:S01]  /*13fd0*/  ISETP.GT.U32.AND P6, PT, R39.reuse, R85, PT ;  /* 0x000000552700720c */ /* 0x040fe20003fc4070 */
[----:B------:R-:W-:Y:S02]  /*13fe0*/  @!P4 IMAD.MOV R82, RZ, RZ, -R82 ;  /* 0x000000ffff52c224 */ /* 0x000fe400078e0a52 */
[----:B------:R0:W-:Y:S01]  /*13ff0*/  STL [R1+0x440], R41 ;  /* 0x0004402901007387 */ /* 0x0001e20000100800 */
[----:B------:R-:W-:Y:S01]  /*14000*/  @!P2 IMAD.IADD R84, R84, 0x1, -R39 ;  /* 0x000000015454a824 */ /* 0x000fe200078e0a27 */
[----:B------:R-:W-:Y:S01]  /*14010*/  ISETP.GT.U32.AND P5, PT, R39, R83, PT ;  /* 0x000000532700720c */ /* 0x000fe20003fa4070 */
[----:B-1----:R-:W-:-:S02]  /*14020*/  @P0 IMAD.MOV.U32 R42, RZ, RZ, R41 ;  /* 0x000000ffff2a0224 */ /* 0x002fc400078e0029 */
[----:B0-----:R-:W-:Y:S01]  /*14030*/  @P0 IMAD.MOV.U32 R43, RZ, RZ, R44 ;  /* 0x000000ffff2b0224 */ /* 0x001fe200078e002c */
[----:B------:R-:W-:-:S04]  /*14040*/  ISETP.GE.AND P4, PT, R7, RZ, PT ;  /* 0x000000ff0700720c */ /* 0x000fc80003f86270 */
[--C-:B------:R-:W-:Y:S01]  /*14050*/  @!P6 IMAD.IADD R85, R85, 0x1, -R39.reuse ;  /* 0x000000015555e824 */ /* 0x100fe200078e0a27 */
[----:B------:R-:W-:Y:S01]  /*14060*/  IADD3 R41, P2, PT, R81, R38, RZ ;  /* 0x0000002651297210 */ /* 0x000fe20007f5e0ff */
[----:B------:R-:W5:Y:S04]  /*14070*/  LDL.LU R6, [R1+0x9ec] ;  /* 0x0009ec0001067983 */ /* 0x000f680000300800 */
[----:B------:R0:W2:Y:S01]  /*14080*/  @P0 LDG.E.U8 R58, desc[UR18][R42.64] ;  /* 0x000000122a3a0981 */ /* 0x0000a2000c1e1100 */
[----:B------:R-:W-:Y:S02]  /*14090*/  SEL R82, R5, R82, !P3 ;  /* 0x0000005205527207 */ /* 0x000fe40005800000 */
[----:B0-----:R-:W-:Y:S02]  /*140a0*/  LEA.HI.X.SX32 R42, R81, R35, 0x1, P2 ;  /* 0x00000023512a7211 */ /* 0x001fe400010f0eff */
[----:B------:R-:W-:Y:S01]  /*140b0*/  ISETP.GE.AND P2, PT, R126, RZ, PT ;  /* 0x000000ff7e00720c */ /* 0x000fe20003f46270 */
[----:B------:R-:W-:Y:S01]  /*140c0*/  STL [R1+0x43c], R44 ;  /* 0x00043c2c01007387 */ /* 0x000fe20000100800 */
[----:B------:R-:W-:Y:S01]  /*140d0*/  @!P5 IMAD.IADD R83, R83, 0x1, -R39 ;  /* 0x000000015353d824 */ /* 0x000fe200078e0a27 */
[----:B------:R-:W-:Y:S01]  /*140e0*/  ISETP.GT.U32.AND P6, PT, R39, R85, PT ;  /* 0x000000552700720c */ /* 0x000fe20003fc4070 */
[----:B------:R-:W-:Y:S01]  /*140f0*/  IMAD R82, R82, UR5, RZ ;  /* 0x0000000552527c24 */ /* 0x000fe2000f8e02ff */
[----:B------:R-:W5:Y:S01]  /*14100*/  LDL.LU R7, [R1+0x9e8] ;  /* 0x0009e80001077983 */ /* 0x000f620000300800 */
[----:B------:R-:W-:Y:S01]  /*14110*/  @!P4 IMAD.MOV R84, RZ, RZ, -R84 ;  /* 0x000000ffff54c224 */ /* 0x000fe200078e0a54 */
[----:B------:R-:W-:Y:S01]  /*14120*/  PRMT R57, RZ, 0x7610, R57 ;  /* 0x00007610ff397816 */ /* 0x000fe20000000039 */
[----:B------:R-:W-:Y:S01]  /*14130*/  @P0 IMAD.MOV.U32 R43, RZ, RZ, R42 ;  /* 0x000000ffff2b0224 */ /* 0x000fe200078e002a */
[----:B------:R-:W-:Y:S01]  /*14140*/  STL [R1+0x468], R41 ;  /* 0x0004682901007387 */ /* 0x000fe20000100800 */
[----:B------:R-:W-:Y:S01]  /*14150*/  ISETP.GE.AND P5, PT, R125, RZ, PT ;  /* 0x000000ff7d00720c */ /* 0x000fe20003fa6270 */
[----:B------:R-:W0:Y:S02]  /*14160*/  LDCU UR5, c[0x0][0x3b0] ;  /* 0x00007600ff0577ac */ /* 0x000e240008000800 */
[----:B------:R-:W5:Y:S01]  /*14170*/  LDL.LU R126, [R1+0x9e4] ;  /* 0x0009e400017e7983 */ /* 0x000f620000300800 */
[----:B------:R-:W-:-:S03]  /*14180*/  @!P2 IMAD.MOV R83, RZ, RZ, -R83 ;  /* 0x000000ffff53a224 */ /* 0x000fc600078e0a53 */
[----:B------:R1:W-:Y:S01]  /*14190*/  STL [R1+0x464], R42 ;  /* 0x0004642a01007387 */ /* 0x0003e20000100800 */
[----:B------:R-:W-:Y:S02]  /*141a0*/  SEL R84, R5, R84, !P3 ;  /* 0x0000005405547207 */ /* 0x000fe40005800000 */
[----:B------:R-:W-:Y:S01]  /*141b0*/  ISETP.GT.U32.AND P4, PT, R39, R86, PT ;  /* 0x000000562700720c */ /* 0x000fe20003f84070 */
[----:B------:R-:W5:Y:S01]  /*141c0*/  LDL.LU R125, [R1+0x9e0] ;  /* 0x0009e000017d7983 */ /* 0x000f620000300800 */
[----:B-1----:R-:W-:Y:S01]  /*141d0*/  @P0 IMAD.MOV.U32 R42, RZ, RZ, R41 ;  /* 0x000000ffff2a0224 */ /* 0x002fe200078e0029 */
[----:B------:R-:W-:Y:S01]  /*141e0*/  IADD3 R41, P2, PT, R82, R38, RZ ;  /* 0x0000002652297210 */ /* 0x000fe20007f5e0ff */
[----:B----4-:R-:W-:Y:S01]  /*141f0*/  IMAD R84, R84, UR4, RZ ;  /* 0x0000000454547c24 */ /* 0x010fe2000f8e02ff */
[----:B------:R-:W-:Y:S01]  /*14200*/  SEL R83, R5, R83, !P3 ;  /* 0x0000005305537207 */ /* 0x000fe20005800000 */
[----:B------:R-:W-:Y:S01]  /*14210*/  @!P6 IMAD.IADD R85, R85, 0x1, -R39 ;  /* 0x000000015555e824 */ /* 0x000fe200078e0a27 */
[----:B------:R1:W4:Y:S01]  /*14220*/  @P0 LDG.E.U8 R57, desc[UR18][R42.64] ;  /* 0x000000122a390981 */ /* 0x000322000c1e1100 */
[----:B------:R-:W-:-:S05]  /*14230*/  PRMT R56, RZ, 0x7610, R56 ;  /* 0x00007610ff387816 */ /* 0x000fca0000000038 */
[----:B------:R-:W-:Y:S01]  /*14240*/  @!P4 IMAD.IADD R86, R86, 0x1, -R39 ;  /* 0x000000015656c824 */ /* 0x000fe200078e0a27 */
[----:B------:R-:W-:Y:S01]  /*14250*/  PRMT R55, RZ, 0x7610, R55 ;  /* 0x00007610ff377816 */ /* 0x000fe20000000037 */
[----:B------:R-:W-:Y:S01]  /*14260*/  STL [R1+0x470], R41 ;  /* 0x0004702901007387 */ /* 0x000fe20000100800 */
[----:B------:R-:W-:Y:S01]  /*14270*/  PRMT R54, RZ, 0x7610, R54 ;  /* 0x00007610ff367816 */ /* 0x000fe20000000036 */
[----:B------:R-:W0:Y:S01]  /*14280*/  LDCU UR4, c[0x0][0x3b0] ;  /* 0x00007600ff0477ac */ /* 0x000e220008000800 */
[----:B-1----:R-:W-:Y:S01]  /*14290*/  LEA.HI.X.SX32 R42, R82, R35, 0x1, P2 ;  /* 0x00000023522a7211 */ /* 0x002fe200010f0eff */
[----:B------:R-:W-:-:S04]  /*142a0*/  IMAD R83, R83, UR12, RZ ;  /* 0x0000000c53537c24 */ /* 0x000fc8000f8e02ff */
[----:B------:R1:W-:Y:S01]  /*142b0*/  STL [R1+0x46c], R42 ;  /* 0x00046c2a01007387 */ /* 0x0003e20000100800 */
[----:B------:R-:W-:Y:S02]  /*142c0*/  @P0 IMAD.MOV.U32 R43, RZ, RZ, R42 ;  /* 0x000000ffff2b0224 */ /* 0x000fe400078e002a */
[----:B------:R-:W-:Y:S02]  /*142d0*/  @!P5 IMAD.MOV R85, RZ, RZ, -R85 ;  /* 0x000000ffff55d224 */ /* 0x000fe400078e0a55 */
[----:B-1----:R-:W-:Y:S01]  /*142e0*/  @P0 IMAD.MOV.U32 R42, RZ, RZ, R41 ;  /* 0x000000ffff2a0224 */ /* 0x002fe200078e0029 */
[CC--:B------:R-:W-:Y:S02]  /*142f0*/  IADD3 R41, P2, PT, R84.reuse, R38.reuse, RZ ;  /* 0x0000002654297210 */ /* 0x0c0fe40007f5e0ff */
[----:B------:R-:W-:Y:S02]  /*14300*/  IADD3 R44, P4, PT, R83, R38, RZ ;  /* 0x00000026532c7210 */ /* 0x000fe40007f9e0ff */
[----:B------:R-:W-:Y:S01]  /*14310*/  LEA.HI.X.SX32 R70, R84, R35, 0x1, P2 ;  /* 0x0000002354467211 */ /* 0x000fe200010f0eff */
[----:B------:R1:W2:Y:S01]  /*14320*/  @P0 LDG.E.U8 R56, desc[UR18][R42.64] ;  /* 0x000000122a380981 */ /* 0x0002a2000c1e1100 */
[----:B------:R-:W-:-:S02]  /*14330*/  SEL R85, R5, R85, !P3 ;  /* 0x0000005505557207 */ /* 0x000fc40005800000 */
[----:B------:R-:W-:Y:S02]  /*14340*/  ISETP.GT.U32.AND P2, PT, R39, R86, PT ;  /* 0x000000562700720c */ /* 0x000fe40003f44070 */
[----:B------:R-:W-:Y:S01]  /*14350*/  LEA.HI.X.SX32 R45, R83, R35, 0x1, P4 ;  /* 0x00000023532d7211 */ /* 0x000fe200020f0eff */
[----:B0-----:R-:W-:Y:S02]  /*14360*/  IMAD R85, R85, UR5, RZ ;  /* 0x0000000555557c24 */ /* 0x001fe4000f8e02ff */
[----:B-1----:R-:W-:Y:S02]  /*14370*/  @P0 IMAD.MOV.U32 R42, RZ, RZ, R41 ;  /* 0x000000ffff2a0224 */ /* 0x002fe400078e0029 */
[----:B------:R-:W-:Y:S01]  /*14380*/  @P0 IMAD.MOV.U32 R43, RZ, RZ, R70 ;  /* 0x000000ffff2b0224 */ /* 0x000fe200078e0046 */
[----:B------:R-:W-:Y:S01]  /*14390*/  ISETP.GE.AND P4, PT, R4, RZ, PT ;  /* 0x000000ff0400720c */ /* 0x000fe20003f86270 */
[----:B------:R0:W-:Y:S01]  /*143a0*/  STL [R1+0x478], R41 ;  /* 0x0004782901007387 */ /* 0x0001e20000100800 */
[----:B------:R-:W-:-:S03]  /*143b0*/  PRMT R53, RZ, 0x7610, R53 ;  /* 0x00007610ff357816 */ /* 0x000fc60000000035 */
[----:B------:R-:W-:Y:S01]  /*143c0*/  @!P2 IMAD.IADD R86, R86, 0x1, -R39 ;  /* 0x000000015656a824 */ /* 0x000fe200078e0a27 */
[----:B------:R-:W-:Y:S01]  /*143d0*/  PRMT R52, RZ, 0x7610, R52 ;  /* 0x00007610ff347816 */ /* 0x000fe20000000034 */
[----:B------:R1:W2:Y:S01]  /*143e0*/  @P0 LDG.E.U8 R55, desc[UR18][R42.64] ;  /* 0x000000122a370981 */ /* 0x0002a2000c1e1100 */
[----:B------:R-:W-:Y:S02]  /*143f0*/  PRMT R51, RZ, 0x7610, R51 ;  /* 0x00007610ff337816 */ /* 0x000fe40000000033 */
[----:B------:R-:W-:Y:S02]  /*14400*/  PRMT R50, RZ, 0x7610, R50 ;  /* 0x00007610ff327816 */ /* 0x000fe40000000032 */
[----:B------:R-:W-:Y:S02]  /*14410*/  PRMT R49, RZ, 0x7610, R49 ;  /* 0x00007610ff317816 */ /* 0x000fe40000000031 */
[----:B------:R-:W-:Y:S01]  /*14420*/  PRMT R48, RZ, 0x7610, R48 ;  /* 0x00007610ff307816 */ /* 0x000fe20000000030 */
[C---:B------:R-:W-:Y:S01]  /*14430*/  VIADD R75, R0.reuse, 0x7d ;  /* 0x0000007d004b7836 */ /* 0x040fe20000000000 */
[----:B------:R-:W-:Y:S01]  /*14440*/  PRMT R47, RZ, 0x7610, R47 ;  /* 0x00007610ff2f7816 */ /* 0x000fe2000000002f */
[----:B-1----:R-:W-:Y:S01]  /*14450*/  @P0 IMAD.MOV.U32 R42, RZ, RZ, R44 ;  /* 0x000000ffff2a0224 */ /* 0x002fe200078e002c */
[----:B------:R-:W-:Y:S01]  /*14460*/  PRMT R46, RZ, 0x7610, R46 ;  /* 0x00007610ff2e7816 */ /* 0x000fe2000000002e */
[----:B------:R-:W-:Y:S01]  /*14470*/  @P0 IMAD.MOV.U32 R43, RZ, RZ, R45 ;  /* 0x000000ffff2b0224 */ /* 0x000fe200078e002d */
[----:B0-----:R-:W-:Y:S01]  /*14480*/  IADD3 R41, P5, PT, R85, R38, RZ ;  /* 0x0000002655297210 */ /* 0x001fe20007fbe0ff */
[----:B------:R0:W-:Y:S01]  /*14490*/  STL [R1+0x480], R44 ;  /* 0x0004802c01007387 */ /* 0x0001e20000100800 */
[C---:B------:R-:W-:Y:S01]  /*144a0*/  VIADD R73, R0.reuse, 0x7f ;  /* 0x0000007f00497836 */ /* 0x040fe20000000000 */
[----:B------:R-:W1:Y:S02]  /*144b0*/  LDCU UR5, c[0x0][0x3b0] ;  /* 0x00007600ff0577ac */ /* 0x000e640008000800 */
[----:B------:R0:W2:Y:S04]  /*144c0*/  @P0 LDG.E.U8 R54, desc[UR18][R42.64] ;  /* 0x000000122a360981 */ /* 0x0000a8000c1e1100 */
[----:B------:R-:W-:Y:S01]  /*144d0*/  STL [R1+0x474], R70 ;  /* 0x0004744601007387 */ /* 0x000fe20000100800 */
[----:B0-----:R-:W-:-:S03]  /*144e0*/  VIADD R44, R0, 0x6e ;  /* 0x0000006e002c7836 */ /* 0x001fc60000000000 */
[----:B------:R-:W-:Y:S01]  /*144f0*/  STL [R1+0x47c], R45 ;  /* 0x00047c2d01007387 */ /* 0x000fe20000100800 */
[----:B------:R-:W-:-:S03]  /*14500*/  LEA.HI.X.SX32 R42, R85, R35, 0x1, P5 ;  /* 0x00000023552a7211 */ /* 0x000fc600028f0eff */
[----:B------:R-:W5:Y:S01]  /*14510*/  LDL.LU R4, [R1+0x9dc] ;  /* 0x0009dc0001047983 */ /* 0x000f620000300800 */
[----:B------:R-:W-:Y:S02]  /*14520*/  @!P4 IMAD.MOV R86, RZ, RZ, -R86 ;  /* 0x000000ffff56c224 */ /* 0x000fe400078e0a56 */
[----:B------:R-:W-:Y:S01]  /*14530*/  @P0 IMAD.MOV.U32 R43, RZ, RZ, R42 ;  /* 0x000000ffff2b0224 */ /* 0x000fe200078e002a */
[----:B------:R-:W-:Y:S04]  /*14540*/  STL [R1+0x4a8], R41 ;  /* 0x0004a82901007387 */ /* 0x000fe80000100800 */
[----:B------:R0:W-:Y:S01]  /*14550*/  STL [R1+0x4a4], R42 ;  /* 0x0004a42a01007387 */ /* 0x0001e20000100800 */
[----:B------:R-:W-:Y:S01]  /*14560*/  SEL R86, R5, R86, !P3 ;  /* 0x0000005605567207 */ /* 0x000fe20005800000 */
[----:B0-----:R-:W-:Y:S01]  /*14570*/  @P0 IMAD.MOV.U32 R42, RZ, RZ, R41 ;  /* 0x000000ffff2a0224 */ /* 0x001fe200078e0029 */
[----:B------:R-:W-:-:S04]  /*14580*/  IABS R41, R44 ;  /* 0x0000002c00297213 */ /* 0x000fc80000000000 */
[----:B------:R0:W2:Y:S01]  /*14590*/  @P0 LDG.E.U8 R53, desc[UR18][R42.64] ;  /* 0x000000122a350981 */ /* 0x0000a2000c1e1100 */
[----:B------:R-:W-:Y:S01]  /*145a0*/  IMAD R86, R86, UR4, RZ ;  /* 0x0000000456567c24 */ /* 0x000fe2000f8e02ff */
[----:B------:R-:W-:Y:S01]  /*145b0*/  ISETP.GE.AND P4, PT, R44, RZ, PT ;  /* 0x000000ff2c00720c */ /* 0x000fe20003f86270 */
[----:B------:R-:W1:Y:S01]  /*145c0*/  LDCU UR4, c[0x0][0x3b0] ;  /* 0x00007600ff0477ac */ /* 0x000e620008000800 */
[----:B0-----:R-:W-:-:S04]  /*145d0*/  IMAD.HI.U32 R42, R40, R41, RZ ;  /* 0x00000029282a7227 */ /* 0x001fc800078e00ff */
[----:B------:R-:W-:Y:S01]  /*145e0*/  IMAD.MOV R42, RZ, RZ, -R42 ;  /* 0x000000ffff2a7224 */ /* 0x000fe200078e0a2a */
[----:B------:R-:W-:-:S03]  /*145f0*/  IADD3 R45, P2, PT, R86, R38, RZ ;  /* 0x00000026562d7210 */ /* 0x000fc60007f5e0ff */
[----:B------:R-:W-:Y:S01]  /*14600*/  IMAD R41, R39, R42, R41 ;  /* 0x0000002a27297224 */ /* 0x000fe200078e0229 */
[----:B------:R-:W-:-:S04]  /*14610*/  LEA.HI.X.SX32 R70, R86, R35, 0x1, P2 ;  /* 0x0000002356467211 */ /* 0x000fc800010f0eff */
[----:B------:R-:W-:Y:S01]  /*14620*/  ISETP.GT.U32.AND P2, PT, R39, R41, PT ;  /* 0x000000292700720c */ /* 0x000fe20003f44070 */
[----:B------:R-:W-:Y:S01]  /*14630*/  STL [R1+0x800], R44 ;  /* 0x0008002c01007387 */ /* 0x000fe20000100800 */
[----:B------:R-:W-:Y:S02]  /*14640*/  @P0 IMAD.MOV.U32 R42, RZ, RZ, R45 ;  /* 0x000000ffff2a0224 */ /* 0x000fe400078e002d */
[----:B------:R-:W-:Y:S01]  /*14650*/  @P0 IMAD.MOV.U32 R43, RZ, RZ, R70 ;  /* 0x000000ffff2b0224 */ /* 0x000fe200078e0046 */
[----:B------:R-:W-:Y:S04]  /*14660*/  STL [R1+0x4b0], R45 ;  /* 0x0004b02d01007387 */ /* 0x000fe80000100800 */
[----:B------:R0:W-:Y:S04]  /*14670*/  STL [R1+0x4ac], R70 ;  /* 0x0004ac4601007387 */ /* 0x0001e80000100800 */
[----:B------:R-:W-:Y:S01]  /*14680*/  @!P2 IMAD.IADD R41, R41, 0x1, -R39 ;  /* 0x000000012929a824 */ /* 0x000fe200078e0a27 */
[----:B------:R1:W2:Y:S01]  /*14690*/  @P0 LDG.E.U8 R52, desc[UR18][R42.64] ;  /* 0x000000122a340981 */ /* 0x0002a2000c1e1100 */
[----:B0-----:R-:W-:-:S03]  /*146a0*/  VIADD R70, R0, 0x6f ;  /* 0x0000006f00467836 */ /* 0x001fc60000000000 */
[----:B------:R-:W-:Y:S02]  /*146b0*/  ISETP.GT.U32.AND P2, PT, R39, R41, PT ;  /* 0x000000292700720c */ /* 0x000fe40003f44070 */
[----:B-1----:R-:W-:-:S05]  /*146c0*/  IABS R42, R70 ;  /* 0x00000046002a7213 */ /* 0x002fca0000000000 */
[----:B------:R-:W-:-:S04]  /*146d0*/  IMAD.HI.U32 R43, R40, R42, RZ ;  /* 0x0000002a282b7227 */ /* 0x000fc800078e00ff */
[----:B------:R-:W-:-:S04]  /*146e0*/  IMAD.MOV R43, RZ, RZ, -R43 ;  /* 0x000000ffff2b7224 */ /* 0x000fc800078e0a2b */
[----:B------:R-:W-:Y:S02]  /*146f0*/  IMAD R42, R39, R43, R42 ;  /* 0x0000002b272a7224 */ /* 0x000fe400078e022a */
[----:B------:R-:W-:-:S03]  /*14700*/  @!P2 IMAD.IADD R41, R41, 0x1, -R39 ;  /* 0x000000012929a824 */ /* 0x000fc600078e0a27 */
[----:B------:R-:W-:Y:S01]  /*14710*/  ISETP.GT.U32.AND P2, PT, R39, R42, PT ;  /* 0x0000002a2700720c */ /* 0x000fe20003f44070 */
[----:B------:R-:W-:-:S05]  /*14720*/  @!P4 IMAD.MOV R41, RZ, RZ, -R41 ;  /* 0x000000ffff29c224 */ /* 0x000fca00078e0a29 */
[----:B------:R-:W-:-:S05]  /*14730*/  SEL R41, R5, R41, !P3 ;  /* 0x0000002905297207 */ /* 0x000fca0005800000 */
[----:B------:R-:W-:Y:S01]  /*14740*/  IMAD R41, R41, UR4, RZ ;  /* 0x0000000429297c24 */ /* 0x000fe2000f8e02ff */
[----:B------:R-:W0:Y:S01]  /*14750*/  LDCU UR4, c[0x0][0x3b0] ;  /* 0x00007600ff0477ac */ /* 0x000e220008000800 */
[----:B------:R-:W-:-:S03]  /*14760*/  @!P2 IMAD.IADD R42, R42, 0x1, -R39 ;  /* 0x000000012a2aa824 */ /* 0x000fc600078e0a27 */
[----:B------:R-:W-:Y:S02]  /*14770*/  IADD3 R44, P4, PT, R41, R38, RZ ;  /* 0x00000026292c7210 */ /* 0x000fe40007f9e0ff */
[----:B------:R-:W-:Y:S02]  /*14780*/  ISETP.GT.U32.AND P2, PT, R39, R42, PT ;  /* 0x0000002a2700720c */ /* 0x000fe40003f44070 */
[----:B------:R-:W-:Y:S02]  /*14790*/  LEA.HI.X.SX32 R45, R41, R35, 0x1, P4 ;  /* 0x00000023292d7211 */ /* 0x000fe400020f0eff */
[----:B------:R-:W-:Y:S01]  /*147a0*/  ISETP.GE.AND P4, PT, R70, RZ, PT ;  /* 0x000000ff4600720c */ /* 0x000fe20003f86270 */
[----:B------:R-:W-:Y:S04]  /*147b0*/  STL [R1+0x7fc], R70 ;  /* 0x0007fc4601007387 */ /* 0x000fe80000100800 */
[----:B------:R1:W-:Y:S04]  /*147c0*/  STL [R1+0x4b8], R44 ;  /* 0x0004b82c01007387 */ /* 0x0003e80000100800 */
[----:B------:R1:W2:Y:S01]  /*147d0*/  @P0 LDG.E.U8 R51, desc[UR18][R44.64] ;  /* 0x000000122c330981 */ /* 0x0002a2000c1e1100 */
[----:B------:R-:W-:-:S04]  /*147e0*/  @!P2 IMAD.IADD R42, R42, 0x1, -R39 ;  /* 0x000000012a2aa824 */ /* 0x000fc800078e0a27 */
[----:B------:R-:W-:Y:S02]  /*147f0*/  @!P4 IMAD.MOV R42, RZ, RZ, -R42 ;  /* 0x000000ffff2ac224 */ /* 0x000fe400078e0a2a */
[----:B-1----:R-:W-:-:S03]  /*14800*/  VIADD R44, R0, 0x74 ;  /* 0x00000074002c7836 */ /* 0x002fc60000000000 */
[----:B------:R-:W-:Y:S02]  /*14810*/  SEL R43, R5, R42, !P3 ;  /* 0x0000002a052b7207 */ /* 0x000fe40005800000 */
[----:B------:R-:W-:-:S03]  /*14820*/  IABS R41, R44 ;  /* 0x0000002c00297213 */ /* 0x000fc60000000000 */
[----:B0-----:R-:W-:Y:S01]  /*14830*/  IMAD R43, R43, UR4, RZ ;  /* 0x000000042b2b7c24 */ /* 0x001fe2000f8e02ff */
[----:B------:R0:W-:Y:S01]  /*14840*/  STL [R1+0x4b4], R45 ;  /* 0x0004b42d01007387 */ /* 0x0001e20000100800 */
[----:B------:R-:W-:Y:S01]  /*14850*/  ISETP.GE.AND P4, PT, R44, RZ, PT ;  /* 0x000000ff2c00720c */ /* 0x000fe20003f86270 */
[----:B------:R-:W1:Y:S01]  /*14860*/  LDCU UR4, c[0x0][0x3b0] ;  /* 0x00007600ff0477ac */ /* 0x000e620008000800 */
[----:B------:R-:W-:-:S04]  /*14870*/  IMAD.HI.U32 R42, R40, R41, RZ ;  /* 0x00000029282a7227 */ /* 0x000fc800078e00ff */
[----:B------:R-:W-:Y:S01]  /*14880*/  IMAD.MOV R42, RZ, RZ, -R42 ;  /* 0x000000ffff2a7224 */ /* 0x000fe200078e0a2a */
[----:B0-----:R-:W-:-:S03]  /*14890*/  IADD3 R45, P2, PT, R43, R38, RZ ;  /* 0x000000262b2d7210 */ /* 0x001fc60007f5e0ff */
        /* <DEDUP_REMOVED lines=48> */
[----:B------:R0:W-:Y:S04]  /*14ba0*/  STL [R1+0x4f0], R45 ;  /* 0x0004f02d01007387 */ /* 0x0001e80000100800 */
[----:B------:R1:W2:Y:S01]  /*14bb0*/  @P0 LDG.E.U8 R48, desc[UR18][R42.64] ;  /* 0x000000122a300981 */ /* 0x0002a2000c1e1100 */
[----:B0-----:R-:W-:-:S03]  /*14bc0*/  VIADD R45, R0, 0x7c ;  /* 0x0000007c002d7836 */ /* 0x001fc60000000000 */
[----:B------:R-:W-:Y:S02]  /*14bd0*/  @!P2 IMAD.IADD R41, R41, 0x1, -R39 ;  /* 0x000000012929a824 */ /* 0x000fe400078e0a27 */
[----:B-1----:R-:W-:-:S03]  /*14be0*/  IABS R42, R45 ;  /* 0x0000002d002a7213 */ /* 0x002fc60000000000 */
[----:B------:R-:W-:Y:S02]  /*14bf0*/  ISETP.GT.U32.AND P2, PT, R39, R41, PT ;  /* 0x000000292700720c */ /* 0x000fe40003f44070 */
[----:B------:R-:W-:-:S04]  /*14c00*/  IMAD.HI.U32 R43, R40, R42, RZ ;  /* 0x0000002a282b7227 */ /* 0x000fc800078e00ff */
[----:B------:R-:W-:-:S04]  /*14c10*/  IMAD.MOV R43, RZ, RZ, -R43 ;  /* 0x000000ffff2b7224 */ /* 0x000fc800078e0a2b */
[----:B------:R-:W-:-:S03]  /*14c20*/  IMAD R42, R39, R43, R42 ;  /* 0x0000002b272a7224 */ /* 0x000fc600078e022a */
[----:B------:R-:W-:Y:S02]  /*14c30*/  @!P2 IMAD.IADD R41, R41, 0x1, -R39 ;  /* 0x000000012929a824 */ /* 0x000fe400078e0a27 */
[----:B------:R-:W-:Y:S02]  /*14c40*/  ISETP.GT.U32.AND P2, PT, R39, R42, PT ;  /* 0x0000002a2700720c */ /* 0x000fe40003f44070 */
[----:B------:R-:W-:Y:S01]  /*14c50*/  @!P4 IMAD.MOV R41, RZ, RZ, -R41 ;  /* 0x000000ffff29c224 */ /* 0x000fe200078e0a29 */
[----:B------:R-:W-:-:S10]  /*14c60*/  ISETP.GE.AND P4, PT, R45, RZ, PT ;  /* 0x000000ff2d00720c */ /* 0x000fd40003f86270 */
[----:B------:R-:W-:Y:S01]  /*14c70*/  @!P2 IMAD.IADD R42, R42, 0x1, -R39 ;  /* 0x000000012a2aa824 */ /* 0x000fe200078e0a27 */
[----:B------:R-:W-:-:S04]  /*14c80*/  SEL R41, R5, R41, !P3 ;  /* 0x0000002905297207 */ /* 0x000fc80005800000 */
[----:B------:R-:W-:Y:S01]  /*14c90*/  ISETP.GT.U32.AND P2, PT, R39, R42, PT ;  /* 0x0000002a2700720c */ /* 0x000fe20003f44070 */
[----:B------:R-:W-:Y:S01]  /*14ca0*/  IMAD R41, R41, UR4, RZ ;  /* 0x0000000429297c24 */ /* 0x000fe2000f8e02ff */
[----:B------:R-:W0:Y:S04]  /*14cb0*/  LDCU UR4, c[0x0][0x3b0] ;  /* 0x00007600ff0477ac */ /* 0x000e280008000800 */
[C---:B------:R-:W-:Y:S01]  /*14cc0*/  IADD3 R44, P5, PT, R41.reuse, R38, RZ ;  /* 0x00000026292c7210 */ /* 0x040fe20007fbe0ff */
[----:B------:R-:W-:Y:S06]  /*14cd0*/  STL [R1+0x4ec], R70 ;  /* 0x0004ec4601007387 */ /* 0x000fec0000100800 */
[----:B------:R-:W-:Y:S01]  /*14ce0*/  @!P2 IMAD.IADD R42, R42, 0x1, -R39 ;  /* 0x000000012a2aa824 */ /* 0x000fe200078e0a27 */
[----:B------:R-:W-:-:S03]  /*14cf0*/  LEA.HI.X.SX32 R41, R41, R35, 0x1, P5 ;  /* 0x0000002329297211 */ /* 0x000fc600028f0eff */
[----:B------:R-:W-:Y:S01]  /*14d00*/  @!P4 IMAD.MOV R42, RZ, RZ, -R42 ;  /* 0x000000ffff2ac224 */ /* 0x000fe200078e0a2a */
[----:B------:R1:W-:Y:S04]  /*14d10*/  STL [R1+0x7ec], R45 ;  /* 0x0007ec2d01007387 */ /* 0x0003e80000100800 */
[----:B------:R-:W-:Y:S01]  /*14d20*/  STL [R1+0x4f8], R44 ;  /* 0x0004f82c01007387 */ /* 0x000fe20000100800 */
[----:B------:R-:W-:-:S03]  /*14d30*/  SEL R42, R5, R42, !P3 ;  /* 0x0000002a052a7207 */ /* 0x000fc60005800000 */
[----:B------:R3:W-:Y:S01]  /*14d40*/  STL [R1+0x4f4], R41 ;  /* 0x0004f42901007387 */ /* 0x0007e20000100800 */
[----:B-1----:R-:W-:Y:S02]  /*14d50*/  @P0 IMAD.MOV.U32 R45, RZ, RZ, R41 ;  /* 0x000000ffff2d0224 */ /* 0x002fe400078e0029 */
[----:B0-----:R-:W-:Y:S01]  /*14d60*/  IMAD R43, R42, UR4, RZ ;  /* 0x000000042a2b7c24 */ /* 0x001fe2000f8e02ff */
[----:B------:R-:W-:Y:S01]  /*14d70*/  STL [R1+0x7e8], R75 ;  /* 0x0007e84b01007387 */ /* 0x000fe20000100800 */
[----:B------:R-:W-:Y:S01]  /*14d80*/  VIADD R72, R0, 0x77 ;  /* 0x0000007700487836 */ /* 0x000fe20000000000 */
[----:B------:R-:W-:Y:S01]  /*14d90*/  ISETP.GE.AND P4, PT, R75, RZ, PT ;  /* 0x000000ff4b00720c */ /* 0x000fe20003f86270 */
[----:B------:R-:W0:Y:S01]  /*14da0*/  LDCU UR4, c[0x0][0x3b0] ;  /* 0x00007600ff0477ac */ /* 0x000e220008000800 */
[----:B------:R1:W4:Y:S01]  /*14db0*/  @P0 LDG.E.U8 R47, desc[UR18][R44.64] ;  /* 0x000000122c2f0981 */ /* 0x000322000c1e1100 */
[----:B---3--:R-:W-:-:S05]  /*14dc0*/  IABS R41, R75 ;  /* 0x0000004b00297213 */ /* 0x008fca0000000000 */
[----:B------:R-:W-:-:S04]  /*14dd0*/  IMAD.HI.U32 R42, R40, R41, RZ ;  /* 0x00000029282a7227 */ /* 0x000fc800078e00ff */
[----:B-1----:R-:W-:Y:S01]  /*14de0*/  IMAD.MOV R44, RZ, RZ, -R42 ;  /* 0x000000ffff2c7224 */ /* 0x002fe200078e0a2a */
[----:B------:R-:W-:-:S03]  /*14df0*/  IADD3 R70, P2, PT, R43, R38, RZ ;  /* 0x000000262b467210 */ /* 0x000fc60007f5e0ff */
[----:B------:R-:W-:Y:S01]  /*14e00*/  IMAD R41, R39, R44, R41 ;  /* 0x0000002c27297224 */ /* 0x000fe200078e0229 */
[----:B------:R-:W-:-:S04]  /*14e10*/  LEA.HI.X.SX32 R71, R43, R35, 0x1, P2 ;  /* 0x000000232b477211 */ /* 0x000fc800010f0eff */
[----:B------:R-:W-:Y:S01]  /*14e20*/  ISETP.GT.U32.AND P2, PT, R39, R41, PT ;  /* 0x000000292700720c */ /* 0x000fe20003f44070 */
[----:B------:R-:W-:Y:S01]  /*14e30*/  STL [R1+0x520], R70 ;  /* 0x0005204601007387 */ /* 0x000fe20000100800 */
[----:B------:R-:W-:Y:S02]  /*14e40*/  @P0 IMAD.MOV.U32 R42, RZ, RZ, R70 ;  /* 0x000000ffff2a0224 */ /* 0x000fe400078e0046 */
[----:B------:R-:W-:Y:S01]  /*14e50*/  @P0 IMAD.MOV.U32 R43, RZ, RZ, R71 ;  /* 0x000000ffff2b0224 */ /* 0x000fe200078e0047 */
[----:B------:R1:W-:Y:S04]  /*14e60*/  STL [R1+0x51c], R71 ;  /* 0x00051c4701007387 */ /* 0x0003e80000100800 */
[----:B------:R3:W4:Y:S01]  /*14e70*/  @P0 LDG.E.U8 R46, desc[UR18][R42.64] ;  /* 0x000000122a2e0981 */ /* 0x000722000c1e1100 */
[----:B-1----:R-:W-:-:S03]  /*14e80*/  VIADD R71, R0, 0xd ;  /* 0x0000000d00477836 */ /* 0x002fc60000000000 */
[----:B------:R-:W-:Y:S02]  /*14e90*/  @!P2 IMAD.IADD R41, R41, 0x1, -R39 ;  /* 0x000000012929a824 */ /* 0x000fe400078e0a27 */
[----:B---3--:R-:W-:-:S03]  /*14ea0*/  IABS R42, R71 ;  /* 0x00000047002a7213 */ /* 0x008fc60000000000 */
[----:B------:R-:W-:Y:S02]  /*14eb0*/  ISETP.GT.U32.AND P2, PT, R39, R41, PT ;  /* 0x000000292700720c */ /* 0x000fe40003f44070 */
[----:B------:R-:W-:Y:S01]  /*14ec0*/  IMAD.HI.U32 R70, R40, R42, RZ ;  /* 0x0000002a28467227 */ /* 0x000fe200078e00ff */
[----:B------:R-:W-:-:S03]  /*14ed0*/  IABS R43, R73 ;  /* 0x00000049002b7213 */ /* 0x000fc60000000000 */
[----:B------:R-:W-:Y:S02]  /*14ee0*/  IMAD.MOV R70, RZ, RZ, -R70 ;  /* 0x000000ffff467224 */ /* 0x000fe400078e0a46 */
[----:B------:R-:W-:-:S04]  /*14ef0*/  IMAD.HI.U32 R45, R40, R43, RZ ;  /* 0x0000002b282d7227 */ /* 0x000fc800078e00ff */
[----:B------:R-:W-:Y:S02]  /*14f00*/  IMAD R42, R39, R70, R42 ;  /* 0x00000046272a7224 */ /* 0x000fe400078e022a */
[----:B------:R-:W-:Y:S01]  /*14f10*/  @!P2 IMAD.IADD R41, R41, 0x1, -R39 ;  /* 0x000000012929a824 */ /* 0x000fe200078e0a27 */
[----:B------:R-:W-:Y:S01]  /*14f20*/  IABS R44, R72 ;  /* 0x00000048002c7213 */ /* 0x000fe20000000000 */
[----:B------:R-:W-:Y:S01]  /*14f30*/  IMAD.MOV R45, RZ, RZ, -R45 ;  /* 0x000000ffff2d7224 */ /* 0x000fe200078e0a2d */
[----:B------:R-:W-:-:S03]  /*14f40*/  ISETP.GT.U32.AND P2, PT, R39, R42, PT ;  /* 0x0000002a2700720c */ /* 0x000fc60003f44070 */
[----:B------:R-:W-:Y:S02]  /*14f50*/  IMAD R43, R39, R45, R43 ;  /* 0x0000002d272b7224 */ /* 0x000fe400078e022b */
[----:B------:R-:W-:-:S04]  /*14f60*/  IMAD.HI.U32 R45, R40, R44, RZ ;  /* 0x0000002c282d7227 */ /* 0x000fc800078e00ff */
[----:B------:R-:W-:Y:S02]  /*14f70*/  IMAD.MOV R45, RZ, RZ, -R45 ;  /* 0x000000ffff2d7224 */ /* 0x000fe400078e0a2d */
[----:B------:R-:W-:Y:S02]  /*14f80*/  VIADD R74, R0, 0x7e ;  /* 0x0000007e004a7836 */ /* 0x000fe40000000000 */
[----:B------:R-:W-:Y:S02]  /*14f90*/  @!P4 IMAD.MOV R41, RZ, RZ, -R41 ;  /* 0x000000ffff29c224 */ /* 0x000fe400078e0a29 */
[----:B------:R-:W-:Y:S02]  /*14fa0*/  @!P2 IMAD.IADD R42, R42, 0x1, -R39 ;  /* 0x000000012a2aa824 */ /* 0x000fe400078e0a27 */
[----:B------:R-:W-:Y:S01]  /*14fb0*/  IMAD R44, R39, R45, R44 ;  /* 0x0000002d272c7224 */ /* 0x000fe200078e022c */
[----:B------:R-:W-:Y:S02]  /*14fc0*/  IABS R45, R74 ;  /* 0x0000004a002d7213 */ /* 0x000fe40000000000 */
[----:B------:R-:W-:-:S02]  /*14fd0*/  SEL R41, R5, R41, !P3 ;  /* 0x0000002905297207 */ /* 0x000fc40005800000 */
[----:B------:R-:W-:Y:S01]  /*14fe0*/  ISETP.GT.U32.AND P4, PT, R39, R42, PT ;  /* 0x0000002a2700720c */ /* 0x000fe20003f84070 */
[----:B------:R-:W-:Y:S01]  /*14ff0*/  IMAD.HI.U32 R40, R40, R45, RZ ;  /* 0x0000002d28287227 */ /* 0x000fe200078e00ff */
[----:B------:R-:W-:-:S03]  /*15000*/  ISETP.GE.AND P2, PT, R71, RZ, PT ;  /* 0x000000ff4700720c */ /* 0x000fc60003f46270 */
[----:B0-----:R-:W-:Y:S01]  /*15010*/  IMAD R41, R41, UR4, RZ ;  /* 0x0000000429297c24 */ /* 0x001fe2000f8e02ff */
[----:B------:R-:W-:Y:S01]  /*15020*/  STL [R1+0x7e4], R73 ;  /* 0x0007e44901007387 */ /* 0x000fe20000100800 */
[----:B------:R-:W-:Y:S01]  /*15030*/  IMAD.MOV R40, RZ, RZ, -R40 ;  /* 0x000000ffff287224 */ /* 0x000fe200078e0a28 */
[----:B------:R-:W-:Y:S01]  /*15040*/  ISETP.GT.U32.AND P6, PT, R39, R43, PT ;  /* 0x0000002b2700720c */ /* 0x000fe20003fc4070 */
[----:B------:R-:W0:Y:S01]  /*15050*/  LDCU UR4, c[0x0][0x3b0] ;  /* 0x00007600ff0477ac */ /* 0x000e220008000800 */
[----:B------:R-:W-:Y:S01]  /*15060*/  IADD3 R70, P5, PT, R41, R38, RZ ;  /* 0x0000002629467210 */ /* 0x000fe20007fbe0ff */
[----:B------:R-:W-:Y:S01]  /*15070*/  IMAD R40, R39, R40, R45 ;  /* 0x0000002827287224 */ /* 0x000fe200078e022d */
[----:B------:R1:W-:Y:S01]  /*15080*/  STL [R1+0x7dc], R71 ;  /* 0x0007dc4701007387 */ /* 0x0003e20000100800 */
[----:B------:R-:W-:-:S04]  /*15090*/  @!P4 IMAD.IADD R42, R42, 0x1, -R39 ;  /* 0x000000012a2ac824 */ /* 0x000fc800078e0a27 */
[----:B------:R-:W-:Y:S01]  /*150a0*/  @!P2 IMAD.MOV R42, RZ, RZ, -R42 ;  /* 0x000000ffff2aa224 */ /* 0x000fe200078e0a2a */
[----:B-1----:R-:W-:Y:S02]  /*150b0*/  LEA.HI.X.SX32 R71, R41, R35, 0x1, P5 ;  /* 0x0000002329477211 */ /* 0x002fe400028f0eff */
[C---:B------:R-:W-:Y:S02]  /*150c0*/  ISETP.GT.U32.AND P5, PT, R39.reuse, R40, PT ;  /* 0x000000282700720c */ /* 0x040fe40003fa4070 */
[----:B------:R-:W-:Y:S02]  /*150d0*/  ISETP.GT.U32.AND P4, PT, R39, R44, PT ;  /* 0x0000002c2700720c */ /* 0x000fe40003f84070 */
[----:B------:R-:W-:Y:S01]  /*150e0*/  SEL R42, R5, R42, !P3 ;  /* 0x0000002a052a7207 */ /* 0x000fe20005800000 */
[----:B------:R-:W-:-:S04]  /*150f0*/  @!P6 IMAD.IADD R43, R43, 0x1, -R39 ;  /* 0x000000012b2be824 */ /* 0x000fc800078e0a27 */
[----:B------:R-:W-:-:S04]  /*15100*/  IMAD R42, R42, UR11, RZ ;  /* 0x0000000b2a2a7c24 */ /* 0x000fc8000f8e02ff */
[--C-:B------:R-:W-:Y:S01]  /*15110*/  @!P5 IMAD.IADD R40, R40, 0x1, -R39.reuse ;  /* 0x000000012828d824 */ /* 0x100fe200078e0a27 */
[----:B------:R-:W-:Y:S01]  /*15120*/  IADD3 R75, P2, PT, R42, R38, RZ ;  /* 0x000000262a4b7210 */ /* 0x000fe20007f5e0ff */
[----:B------:R-:W-:-:S03]  /*15130*/  @!P4 IMAD.IADD R44, R44, 0x1, -R39 ;  /* 0x000000012c2cc824 */ /* 0x000fc600078e0a27 */
[C---:B------:R-:W-:Y:S02]  /*15140*/  ISETP.GT.U32.AND P5, PT, R39.reuse, R40, PT ;  /* 0x000000282700720c */ /* 0x040fe40003fa4070 */
[C---:B------:R-:W-:Y:S02]  /*15150*/  ISETP.GT.U32.AND P4, PT, R39.reuse, R43, PT ;  /* 0x0000002b2700720c */ /* 0x040fe40003f84070 */
[----:B------:R-:W-:Y:S02]  /*15160*/  LEA.HI.X.SX32 R76, R42, R35, 0x1, P2 ;  /* 0x000000232a4c7211 */ /* 0x000fe400010f0eff */
[----:B------:R-:W-:Y:S02]  /*15170*/  ISETP.GE.AND P2, PT, R74, RZ, PT ;  /* 0x000000ff4a00720c */ /* 0x000fe40003f46270 */
[----:B------:R-:W-:-:S05]  /*15180*/  ISETP.GT.U32.AND P6, PT, R39, R44, PT ;  /* 0x0000002c2700720c */ /* 0x000fca0003fc4070 */
[--C-:B------:R-:W-:Y:S02]  /*15190*/  @!P5 IMAD.IADD R40, R40, 0x1, -R39.reuse ;  /* 0x000000012828d824 */ /* 0x100fe400078e0a27 */
[----:B------:R-:W-:Y:S01]  /*151a0*/  @!P4 IMAD.IADD R43, R43, 0x1, -R39 ;  /* 0x000000012b2bc824 */ /* 0x000fe200078e0a27 */
[----:B------:R-:W-:-:S03]  /*151b0*/  ISETP.GE.AND P4, PT, R72, RZ, PT ;  /* 0x000000ff4800720c */ /* 0x000fc60003f86270 */
[----:B------:R-:W-:Y:S01]  /*151c0*/  @!P2 IMAD.MOV R40, RZ, RZ, -R40 ;  /* 0x000000ffff28a224 */ /* 0x000fe200078e0a28 */
[----:B------:R-:W-:-:S04]  /*151d0*/  ISETP.GE.AND P5, PT, R73, RZ, PT ;  /* 0x000000ff4900720c */ /* 0x000fc80003fa6270 */
[----:B------:R-:W-:Y:S01]  /*151e0*/  SEL R40, R5, R40, !P3 ;  /* 0x0000002805287207 */ /* 0x000fe20005800000 */
[----:B------:R-:W-:Y:S01]  /*151f0*/  @!P6 IMAD.IADD R44, R44, 0x1, -R39 ;  /* 0x000000012c2ce824 */ /* 0x000fe200078e0a27 */
[----:B------:R-:W-:-:S03]  /*15200*/  PRMT R45, RZ, 0x7610, R45 ;  /* 0x00007610ff2d7816 */ /* 0x000fc6000000002d */
[----:B------:R-:W-:Y:S01]  /*15210*/  IMAD R39, R40, UR5, RZ ;  /* 0x0000000528277c24 */ /* 0x000fe2000f8e02ff */
[----:B------:R-:W1:Y:S01]  /*15220*/  LDCU UR5, c[0x0][0x3b0] ;  /* 0x00007600ff0577ac */ /* 0x000e620008000800 */
[----:B------:R-:W-:Y:S01]  /*15230*/  STL [R1+0x7e0], R72 ;  /* 0x0007e04801007387 */ /* 0x000fe20000100800 */
[----:B------:R-:W-:Y:S01]  /*15240*/  @!P4 IMAD.MOV R44, RZ, RZ, -R44 ;  /* 0x000000ffff2cc224 */ /* 0x000fe200078e0a2c */
[----:B------:R-:W-:Y:S02]  /*15250*/  PRMT R41, RZ, 0x7610, R41 ;  /* 0x00007610ff297816 */ /* 0x000fe40000000029 */
[----:B------:R-:W-:Y:S04]  /*15260*/  STL [R1+0x7d8], R74 ;  /* 0x0007d84a01007387 */ /* 0x000fe80000100800 */
[----:B------:R3:W-:Y:S01]  /*15270*/  STL [R1+0x248], R70 ;  /* 0x0002484601007387 */ /* 0x0007e20000100800 */
[----:B------:R-:W-:-:S03]  /*15280*/  SEL R44, R5, R44, !P3 ;  /* 0x0000002c052c7207 */ /* 0x000fc60005800000 */
[----:B------:R1:W-:Y:S01]  /*15290*/  STL [R1+0x244], R71 ;  /* 0x0002444701007387 */ /* 0x0003e20000100800 */
[----:B------:R-:W-:-:S03]  /*152a0*/  @!P5 IMAD.MOV R43, RZ, RZ, -R43 ;  /* 0x000000ffff2bd224 */ /* 0x000fc600078e0a2b */
[----:B------:R3:W4:Y:S01]  /*152b0*/  @P0 LDG.E.U8 R45, desc[UR18][R70.64] ;  /* 0x00000012462d0981 */ /* 0x000722000c1e1100 */
[----:B------:R-:W-:Y:S01]  /*152c0*/  IADD3 R42, P2, PT, R39, R38, RZ ;  /* 0x00000026272a7210 */ /* 0x000fe20007f5e0ff */
[----:B0-----:R-:W-:Y:S01]  /*152d0*/  IMAD R44, R44, UR4, RZ ;  /* 0x000000042c2c7c24 */ /* 0x001fe2000f8e02ff */
[----:B------:R-:W-:Y:S01]  /*152e0*/  SEL R40, R5, R43, !P3 ;  /* 0x0000002b05287207 */ /* 0x000fe20005800000 */
[----:B---3--:R-:W-:Y:S02]  /*152f0*/  @P0 IMAD.MOV.U32 R70, RZ, RZ, R75 ;  /* 0x000000ffff460224 */ /* 0x008fe400078e004b */
[----:B-1----:R-:W-:Y:S01]  /*15300*/  @P0 IMAD.MOV.U32 R71, RZ, RZ, R76 ;  /* 0x000000ffff470224 */ /* 0x002fe200078e004c */
[----:B------:R-:W-:Y:S04]  /*15310*/  STL [R1+0x190], R75 ;  /* 0x0001904b01007387 */ /* 0x000fe80000100800 */
[----:B------:R0:W3:Y:S04]  /*15320*/  @P0 LDG.E.U8 R41, desc[UR18][R70.64] ;  /* 0x0000001246290981 */ /* 0x0000e8000c1e1100 */
[----:B------:R-:W-:Y:S04]  /*15330*/  STL [R1+0x18c], R76 ;  /* 0x00018c4c01007387 */ /* 0x000fe80000100800 */
[----:B------:R-:W5:Y:S01]  /*15340*/  LDL.LU R5, [R1+0x9d8] ;  /* 0x0009d80001057983 */ /* 0x000f620000300800 */
[----:B0-----:R-:W-:-:S03]  /*15350*/  LEA.HI.X.SX32 R70, R39, R35, 0x1, P2 ;  /* 0x0000002327467211 */ /* 0x001fc600010f0eff */
[----:B------:R-:W-:Y:S01]  /*15360*/  STL [R1+0x23c], R42 ;  /* 0x00023c2a01007387 */ /* 0x000fe20000100800 */
[C---:B------:R-:W-:Y:S01]  /*15370*/  IADD3 R71, P2, PT, R44.reuse, R38, RZ ;  /* 0x000000262c477210 */ /* 0x040fe20007f5e0ff */
[----:B------:R-:W-:Y:S02]  /*15380*/  @P0 IMAD.MOV.U32 R43, RZ, RZ, R70 ;  /* 0x000000ffff2b0224 */ /* 0x000fe400078e0046 */
[----:B------:R0:W-:Y:S01]  /*15390*/  STL [R1+0x238], R70 ;  /* 0x0002384601007387 */ /* 0x0001e20000100800 */
[----:B------:R-:W-:Y:S02]  /*153a0*/  PRMT R39, RZ, 0x7610, R39 ;  /* 0x00007610ff277816 */ /* 0x000fe40000000027 */
[----:B------:R-:W-:-:S04]  /*153b0*/  LEA.HI.X.SX32 R72, R44, R35, 0x1, P2 ;  /* 0x000000232c487211 */ /* 0x000fc800010f0eff */
[----:B------:R1:W3:Y:S01]  /*153c0*/  @P0 LDG.E.U8 R39, desc[UR18][R42.64] ;  /* 0x000000122a270981 */ /* 0x0002e2000c1e1100 */
[----:B0-----:R-:W-:Y:S01]  /*153d0*/  IMAD R70, R40, UR5, RZ ;  /* 0x0000000528467c24 */ /* 0x001fe2000f8e02ff */
[----:B------:R-:W-:-:S04]  /*153e0*/  PRMT R40, RZ, 0x7610, R40 ;  /* 0x00007610ff287816 */ /* 0x000fc80000000028 */
[C---:B------:R-:W-:Y:S01]  /*153f0*/  IADD3 R38, P2, PT, R70.reuse, R38, RZ ;  /* 0x0000002646267210 */ /* 0x040fe20007f5e0ff */
[----:B-1----:R-:W-:Y:S02]  /*15400*/  @P0 IMAD.MOV.U32 R42, RZ, RZ, R71 ;  /* 0x000000ffff2a0224 */ /* 0x002fe400078e0047 */
[----:B------:R-:W-:Y:S01]  /*15410*/  @P0 IMAD.MOV.U32 R43, RZ, RZ, R72 ;  /* 0x000000ffff2b0224 */ /* 0x000fe200078e0048 */
[----:B------:R-:W-:Y:S02]  /*15420*/  LEA.HI.X.SX32 R44, R70, R35, 0x1, P2 ;  /* 0x00000023462c7211 */ /* 0x000fe400010f0eff */
[----:B------:R-:W-:Y:S02]  /*15430*/  PRMT R35, RZ, 0x7610, R35 ;  /* 0x00007610ff237816 */ /* 0x000fe40000000023 */
[----:B------:R0:W3:Y:S02]  /*15440*/  @P0 LDG.E.U8 R40, desc[UR18][R42.64] ;  /* 0x000000122a280981 */ /* 0x0000e4000c1e1100 */
[----:B0-----:R-:W-:-:S02]  /*15450*/  @P0 IMAD.MOV.U32 R42, RZ, RZ, R38 ;  /* 0x000000ffff2a0224 */ /* 0x001fc400078e0026 */
[----:B------:R-:W-:-:S05]  /*15460*/  @P0 IMAD.MOV.U32 R43, RZ, RZ, R44 ;  /* 0x000000ffff2b0224 */ /* 0x000fca00078e002c */
[----:B------:R-:W3:Y:S04]  /*15470*/  @P0 LDG.E.U8 R35, desc[UR18][R42.64] ;  /* 0x000000122a230981 */ /* 0x000ee8000c1e1100 */
[----:B--2---:R0:W-:Y:S04]  /*15480*/  STS.U8 [R31+UR9+0x5e00], R94 ;  /* 0x005e005e1f007988 */ /* 0x0041e80008000009 */
[----:B------:R0:W-:Y:S04]  /*15490*/  STS.U8 [R31+UR9+0x6200], R90 ;  /* 0x0062005a1f007988 */ /* 0x0001e80008000009 */
[----:B------:R0:W-:Y:S04]  /*154a0*/  STS.U8 [R31+UR9+0x6600], R69 ;  /* 0x006600451f007988 */ /* 0x0001e80008000009 */
[----:B------:R0:W-:Y:S04]  /*154b0*/  STS.U8 [R31+UR9+0x6a00], R65 ;  /* 0x006a00411f007988 */ /* 0x0001e80008000009 */
[----:B------:R0:W-:Y:S04]  /*154c0*/  STS.U8 [R31+UR9+0x6e00], R61 ;  /* 0x006e003d1f007988 */ /* 0x0001e80008000009 */
[----:B----4-:R0:W-:Y:S04]  /*154d0*/  STS.U8 [R31+UR9+0x7200], R57 ;  /* 0x007200391f007988 */ /* 0x0101e80008000009 */
[----:B------:R0:W-:Y:S04]  /*154e0*/  STS.U8 [R31+UR9+0x7600], R53 ;  /* 0x007600351f007988 */ /* 0x0001e80008000009 */
[----:B------:R0:W-:Y:S01]  /*154f0*/  STS.U8 [R31+UR9+0x7a00], R49 ;  /* 0x007a00311f007988 */ /* 0x0001e20008000009 */
[----:B------:R-:W-:-:S03]  /*15500*/  VIADD R162, R162, 0x7f ;  /* 0x0000007fa2a27836 */ /* 0x000fc60000000000 */
[----:B------:R0:W-:Y:S01]  /*15510*/  STL [R1+0x234], R71 ;  /* 0x0002344701007387 */ /* 0x0001e20000100800 */
[----:B------:R-:W-:-:S03]  /*15520*/  ISETP.NE.U32.AND P0, PT, RZ, UR7, PT ;  /* 0x00000007ff007c0c */ /* 0x000fc6000bf05070 */
[----:B------:R0:W-:Y:S04]  /*15530*/  STL [R1+0x228], R72 ;  /* 0x0002284801007387 */ /* 0x0001e80000100800 */
[----:B------:R0:W-:Y:S04]  /*15540*/  STL [R1+0x230], R38 ;  /* 0x0002302601007387 */ /* 0x0001e80000100800 */
[----:B------:R0:W-:Y:S01]  /*15550*/  STL [R1+0x22c], R44 ;  /* 0x00022c2c01007387 */ /* 0x0001e20000100800 */
[C---:B------:R-:W-:Y:S02]  /*15560*/  ISETP.LT.OR P2, PT, R162.reuse, 0x80, P0 ;  /* 0x00000080a200780c */ /* 0x040fe40000741670 */
[----:B------:R-:W-:Y:S01]  /*15570*/  ISETP.GE.AND P3, PT, R162, 0x100, PT ;  /* 0x00000100a200780c */ /* 0x000fe20003f66270 */
[----:B------:R0:W-:Y:S04]  /*15580*/  STS.U8 [R31+UR9+0x7e00], R46 ;  /* 0x007e002e1f007988 */ /* 0x0001e80008000009 */
        /* <DEDUP_REMOVED lines=15> */
[----:B---3--:R0:W-:Y:S04]  /*15680*/  STS.U8 [R32+UR9+0x4680], R41 ;  /* 0x0046802920007988 */ /* 0x0081e80008000009 */
        /* <DEDUP_REMOVED lines=31> */
[----:B------:R0:W-:Y:S01]  /*15880*/  STS.U8 [R34+UR9+0x7f80], R35 ;  /* 0x007f802322007988 */ /* 0x0001e20008000009 */
[----:B------:R1:W-:Y:S06]  /*15890*/  MEMBAR.ALL.CTA ;  /* 0x0000000000007992 */ /* 0x0003ec0000008000 */
[----:B-1----:R-:W1:Y:S02]  /*158a0*/  FENCE.VIEW.ASYNC.S ;  /* 0x00000000000073c6 */ /* 0x002e640000000000 */
[----:B-1----:R-:W-:Y:S06]  /*158b0*/  BAR.SYNC.DEFER_BLOCKING 0x0 ;  /* 0x0000000000007b1d */ /* 0x002fec0000010000 */
[----:B------:R-:W-:Y:S05]  /*158c0*/  @P2 BRA `(.L_x_6) ;  /* 0x0000000000842947 */ /* 0x000fea0003800000 */
[----:B------:R-:W-:Y:S02]  /*158d0*/  UIADD3 UR4, UPT, UPT, UR9, 0x4000, URZ ;  /* 0x0000400009047890 */ /* 0x000fe4000fffe0ff */
[----:B------:R-:W-:Y:S02]  /*158e0*/  USHF.R.U32.HI UR12, URZ, 0x4, UR9 ;  /* 0x00000004ff0c7899 */ /* 0x000fe40008011609 */
[----:B------:R-:W-:Y:S02]  /*158f0*/  USHF.R.U32.HI UR4, URZ, 0x4, UR4 ;  /* 0x00000004ff047899 */ /* 0x000fe40008011604 */
[----:B------:R-:W-:Y:S02]  /*15900*/  USGXT.U32 UR12, UR12, 0xe ;  /* 0x0000000e0c0c789a */ /* 0x000fe40008000000 */
[----:B------:R-:W-:Y:S02]  /*15910*/  USGXT.U32 UR14, UR4, 0xe ;  /* 0x0000000e040e789a */ /* 0x000fe40008000000 */
[----:B------:R-:W-:-:S02]  /*15920*/  UIADD3 UR26, UP1, UPT, UR12, 0x100, URZ ;  /* 0x000001000c1a7890 */ /* 0x000fc4000ff3e0ff */
[----:B------:R-:W-:Y:S01]  /*15930*/  UIADD3 UR28, UP2, UPT, UR14, 0x2, URZ ;  /* 0x000000020e1c7890 */ /* 0x000fe2000ff5e0ff */
[----:B------:R-:W-:Y:S01]  /*15940*/  UMOV UR4, URZ ;  /* 0x000000ff00047c82 */ /* 0x000fe20008000000 */
[----:B------:R-:W-:Y:S01]  /*15950*/  UMOV UR30, 0x0 ;  /* 0x00000000001e7882 */ /* 0x000fe20000000000 */
[----:B------:R-:W-:Y:S02]  /*15960*/  UIADD3.X UR27, UPT, UPT, UR4, 0x40004040, URZ, UP1, !UPT ;  /* 0x40004040041b7890 */ /* 0x000fe40008ffe4ff */
[----:B------:R-:W-:Y:S02]  /*15970*/  UIADD3.X UR29, UPT, UPT, UR4, 0x40004040, URZ, UP2, !UPT ;  /* 0x40004040041d7890 */ /* 0x000fe400097fe4ff */
[----:B------:R-:W-:Y:S02]  /*15980*/  UIADD3.64 UR16, UPT, UPT, UR26, 0x100, URZ ;  /* 0x000001001a107897 */ /* 0x000fe4000fffe0ff */
[----:B------:R-:W-:Y:S02]  /*15990*/  UIADD3.64 UR20, UPT, UPT, UR28, 0x2, URZ ;  /* 0x000000021c147897 */ /* 0x000fe4000fffe0ff */
[----:B------:R-:W-:-:S02]  /*159a0*/  UIADD3.64 UR22, UPT, UPT, UR26, 0x200, URZ ;  /* 0x000002001a167897 */ /* 0x000fc4000fffe0ff */
[----:B------:R-:W-:Y:S01]  /*159b0*/  UIADD3.64 UR24, UPT, UPT, UR28, 0x4, URZ ;  /* 0x000000041c187897 */ /* 0x000fe2000fffe0ff */
[----:B------:R-:W-:Y:S01]  /*159c0*/  UMOV UR31, 0x8208010 ;  /* 0x08208010001f7882 */ /* 0x000fe20000000000 */
[----:B------:R-:W-:Y:S01]  /*159d0*/  UMOV UR13, 0x40004040 ;  /* 0x40004040000d7882 */ /* 0x000fe20000000000 */
[----:B------:R-:W-:Y:S01]  /*159e0*/  UMOV UR15, 0x40004040 ;  /* 0x40004040000f7882 */ /* 0x000fe20000000000 */
[----:B------:R-:W-:Y:S01]  /*159f0*/  UMOV UR32, 0x0 ;  /* 0x0000000000207882 */ /* 0x000fe20000000000 */
[----:B------:R-:W-:Y:S01]  /*15a00*/  UMOV UR33, 0x8208010 ;  /* 0x0820801000217882 */ /* 0x000fe20000000000 */
[----:B------:R-:W-:Y:S01]  /*15a10*/  UMOV UR34, 0x0 ;  /* 0x0000000000227882 */ /* 0x000fe20000000000 */
[----:B------:R-:W-:Y:S01]  /*15a20*/  UMOV UR35, 0x8208010 ;  /* 0x0820801000237882 */ /* 0x000fe20000000000 */
[----:B------:R-:W-:Y:S01]  /*15a30*/  UMOV UR4, UR6 ;  /* 0x0000000600047c82 */ /* 0x000fe20008000000 */
[----:B------:R-:W-:Y:S01]  /*15a40*/  UMOV UR5, URZ ;  /* 0x000000ff00057c82 */ /* 0x000fe20008000000 */
[----:B------:R1:W-:Y:S01]  /*15a50*/  UTCQMMA gdesc[UR12], gdesc[UR14], tmem[UR8], tmem[UR30], idesc[UR31], !UPT ;  /* 0x00ff1e0e0c0075ea */ /* 0x0003e2000f800308 */
[----:B------:R-:W-:Y:S01]  /*15a60*/  UMOV UR36, 0x0 ;  /* 0x0000000000247882 */ /* 0x000fe20000000000 */
[----:B------:R-:W-:Y:S01]  /*15a70*/  UMOV UR37, 0x8208010 ;  /* 0x0820801000257882 */ /* 0x000fe20000000000 */
[----:B------:R1:W-:Y:S01]  /*15a80*/  UTCQMMA gdesc[UR26], gdesc[UR28], tmem[UR8], tmem[UR32], idesc[UR33], UPT ;  /* 0x00ff201c1a0075ea */ /* 0x0003e2000b800308 */
[----:B------:R-:W-:Y:S01]  /*15a90*/  UMOV UR4, UR4 ;  /* 0x0000000400047c82 */ /* 0x000fe20008000000 */
[----:B------:R1:W-:Y:S01]  /*15aa0*/  UTCQMMA gdesc[UR16], gdesc[UR20], tmem[UR8], tmem[UR34], idesc[UR35], UPT ;  /* 0x00ff2214100075ea */ /* 0x0003e2000b800308 */
[----:B------:R1:W-:Y:S01]  /*15ab0*/  UTCQMMA gdesc[UR22], gdesc[UR24], tmem[UR8], tmem[UR36], idesc[UR37], UPT ;  /* 0x00ff2418160075ea */ /* 0x0003e2000b800308 */
[----:B------:R1:W-:Y:S01]  /*15ac0*/  UTCBAR [UR4], URZ ;  /* 0x000000ff040073e9 */ /* 0x0003e200080000ff */
[----:B------:R-:W-:Y:S01]  /*15ad0*/  NOP ;  /* 0x0000000000007918 */ /* 0x000fe20000000000 */
.L_x_6:
[----:B-1----:R-:W-:Y:S01]  /*15ae0*/  UMOV UR4, URZ ;  /* 0x000000ff00047c82 */ /* 0x002fe20008000000 */
[----:B------:R-:W-:Y:S05]  /*15af0*/  @!P3 BRA `(.L_x_7) ;  /* 0x000000b800b0b947 */ /* 0x000fea0003800000 */
[----:B0-----:R-:W-:Y:S01]  /*15b00*/  SHF.R.S32.HI R38, RZ, 0x1f, R162 ;  /* 0x0000001fff267819 */ /* 0x001fe200000114a2 */
[----:B------:R-:W-:Y:S01]  /*15b10*/  IMAD.SHL.U32 R35, R36, 0x80, RZ ;  /* 0x0000008024237824 */ /* 0x000fe200078e00ff */
[----:B------:R-:W-:Y:S01]  /*15b20*/  UIADD3 UR4, UPT, UPT, UR9, 0x8000, URZ ;  /* 0x0000800009047890 */ /* 0x000fe2000fffe0ff */
[----:B------:R-:W-:Y:S01]  /*15b30*/  IMAD.MOV.U32 R39, RZ, RZ, RZ ;  /* 0x000000ffff277224 */ /* 0x000fe200078e00ff */
[----:B------:R-:W-:Y:S01]  /*15b40*/  LEA.HI R36, R38, R162, RZ, 0x7 ;  /* 0x000000a226247211 */ /* 0x000fe200078f38ff */
[----:B------:R-:W-:Y:S02]  /*15b50*/  UIADD3 UR5, UPT, UPT, UR9, 0xc000, URZ ;  /* 0x0000c00009057890 */ /* 0x000fe4000fffe0ff */
[----:B------:R-:W-:Y:S01]  /*15b60*/  USHF.R.U32.HI UR4, URZ, 0x4, UR4 ;  /* 0x00000004ff047899 */ /* 0x000fe20008011604 */
[----:B------:R-:W-:Y:S01]  /*15b70*/  SHF.R.S32.HI R36, RZ, 0x7, R36 ;  /* 0x00000007ff247819 */ /* 0x000fe20000011424 */
[----:B------:R-:W-:Y:S02]  /*15b80*/  USHF.R.U32.HI UR5, URZ, 0x4, UR5 ;  /* 0x00000004ff057899 */ /* 0x000fe40008011605 */
[----:B------:R-:W-:Y:S01]  /*15b90*/  USGXT.U32 UR12, UR4, 0xe ;  /* 0x0000000e040c789a */ /* 0x000fe20008000000 */
[----:B------:R-:W-:Y:S01]  /*15ba0*/  VIMNMX R38, PT, PT, R36, 0x2, !PT ;  /* 0x0000000224267848 */ /* 0x000fe20007fe0100 */
[----:B-----5:R-:W-:Y:S01]  /*15bb0*/  IMAD.SHL.U32 R36, R37, 0x80, RZ ;  /* 0x0000008025247824 */ /* 0x020fe200078e00ff */
[----:B------:R-:W-:-:S02]  /*15bc0*/  USGXT.U32 UR14, UR5, 0xe ;  /* 0x0000000e050e789a */ /* 0x000fc40008000000 */
[----:B------:R-:W-:Y:S01]  /*15bd0*/  UIADD3 UR28, UP1, UPT, UR12, 0x100, URZ ;  /* 0x000001000c1c7890 */ /* 0x000fe2000ff3e0ff */
[----:B------:R-:W-:Y:S01]  /*15be0*/  VIADD R37, R38, 0xfffffffe ;  /* 0xfffffffe26257836 */ /* 0x000fe20000000000 */
[----:B------:R-:W-:Y:S01]  /*15bf0*/  UIADD3 UR30, UP2, UPT, UR14, 0x2, URZ ;  /* 0x000000020e1e7890 */ /* 0x000fe2000ff5e0ff */
[----:B------:R-:W-:Y:S01]  /*15c00*/  SHF.R.S32.HI R38, RZ, 0x1f, R36 ;  /* 0x0000001fff267819 */ /* 0x000fe20000011424 */
[----:B------:R-:W-:Y:S01]  /*15c10*/  UMOV UR4, URZ ;  /* 0x000000ff00047c82 */ /* 0x000fe20008000000 */
[----:B------:R-:W-:Y:S01]  /*15c20*/  UMOV UR5, URZ ;  /* 0x000000ff00057c82 */ /* 0x000fe20008000000 */
[----:B------:R0:W-:Y:S01]  /*15c30*/  STL [R1+0x7d4], R37 ;  /* 0x0007d42501007387 */ /* 0x0001e20000100800 */
[----:B------:R-:W-:Y:S02]  /*15c40*/  UIADD3.X UR29, UPT, UPT, UR4, 0x40004040, URZ, UP1, !UPT ;  /* 0x40004040041d7890 */ /* 0x000fe40008ffe4ff */
[----:B------:R-:W-:Y:S01]  /*15c50*/  UIADD3.X UR31, UPT, UPT, UR5, 0x40004040, URZ, UP2, !UPT ;  /* 0x40004040051f7890 */ /* 0x000fe200097fe4ff */
[----:B------:R1:W-:Y:S01]  /*15c60*/  STL [R1+0x7c8], RZ ;  /* 0x0007c8ff01007387 */ /* 0x0003e20000100800 */
[----:B------:R-:W-:Y:S01]  /*15c70*/  UMOV UR11, 0x1 ;  /* 0x00000001000b7882 */ /* 0x000fe20000000000 */
[----:B------:R-:W-:-:S02]  /*15c80*/  UIADD3.64 UR20, UPT, UPT, UR28, 0x100, URZ ;  /* 0x000001001c147897 */ /* 0x000fc4000fffe0ff */
[----:B------:R-:W-:Y:S01]  /*15c90*/  UIADD3.64 UR22, UPT, UPT, UR30, 0x2, URZ ;  /* 0x000000021e167897 */ /* 0x000fe2000fffe0ff */
[----:B0-----:R-:W-:Y:S01]  /*15ca0*/  SHF.R.S32.HI R37, RZ, 0x1f, R35 ;  /* 0x0000001fff257819 */ /* 0x001fe20000011423 */
[----:B------:R-:W-:Y:S02]  /*15cb0*/  UIADD3.64 UR24, UPT, UPT, UR28, 0x200, URZ ;  /* 0x000002001c187897 */ /* 0x000fe4000fffe0ff */
[----:B-1----:R-:W-:-:S12]  /*15cc0*/  UIADD3.64 UR26, UPT, UPT, UR30, 0x4, URZ ;  /* 0x000000041e1a7897 */ /* 0x002fd8000fffe0ff */
.L_x_10:
[----:B-1----:R-:W2:Y:S01]  /*15cd0*/  LDL R40, [R1+0x7c8] ;  /* 0x0007c80001287983 */ /* 0x002ea20000100800 */
[----:B------:R-:W-:Y:S01]  /*15ce0*/  IMAD.U32 R39, R39, -0x80000000, RZ ;  /* 0x8000000027277824 */ /* 0x000fe200078e00ff */
[----:B------:R-:W0:Y:S01]  /*15cf0*/  LDC R65, c[0x0][0x3a0] ;  /* 0x0000e800ff417b82 */ /* 0x000e220000000800 */
[C---:B-----5:R-:W-:Y:S02]  /*15d00*/  IADD3 R10, P5, PT, R35.reuse, R10, RZ ;  /* 0x0000000a230a7210 */ /* 0x060fe40007fbe0ff */
[----:B------:R-:W-:Y:S01]  /*15d10*/  IADD3 R8, P4, PT, R35, R8, RZ ;  /* 0x0000000823087210 */ /* 0x000fe20007f9e0ff */
[----:B------:R-:W1:Y:S01]  /*15d20*/  SYNCS.PHASECHK.TRANS64.TRYWAIT P6, [UR6], R39 ;  /* 0x00000027ff0075a7 */ /* 0x000e6200080c1106 */
[----:B--2---:R-:W-:-:S04]  /*15d30*/  VIADD R40, R40, 0x1 ;  /* 0x0000000128287836 */ /* 0x004fc80000000000 */
[----:B0-----:R-:W-:Y:S01]  /*15d40*/  IMAD R65, R40, -0x80, R65 ;  /* 0xffffff8028417824 */ /* 0x001fe200078e0241 */
[----:B------:R0:W-:Y:S04]  /*15d50*/  STL [R1+0x7cc], R40 ;  /* 0x0007cc2801007387 */ /* 0x0001e80000100800 */
[C---:B------:R-:W-:Y:S02]  /*15d60*/  ISETP.GT.AND P2, PT, R65.reuse, 0x1, PT ;  /* 0x000000014100780c */ /* 0x040fe40003f44270 */
[----:B------:R-:W-:Y:S01]  /*15d70*/  ISETP.GT.AND P3, PT, R65, 0x2, PT ;  /* 0x000000024100780c */ /* 0x000fe20003f64270 */
[----:B-1----:R-:W-:-:S12]  /*15d80*/  @!P6 BRA `(.L_x_8) ;  /* 0x000001000070e947 */ /* 0x002fd80003800000 */
.L_x_16:
[----:B------:R-:W-:Y:S01]  /*15d90*/  PRMT R91, RZ, 0x7610, R91 ;  /* 0x00007610ff5b7816 */ /* 0x000fe2000000005b */
[----:B------:R-:W-:Y:S01]  /*15da0*/  IMAD.X R11, R37, 0x1, R11, P5 ;  /* 0x00000001250b7824 */ /* 0x000fe200028e060b */
[----:B------:R-:W-:Y:S01]  /*15db0*/  ISETP.GT.AND P5, PT, R65, 0x4, PT ;  /* 0x000000044100780c */ /* 0x000fe20003fa4270 */
[----:B------:R-:W-:Y:S01]  /*15dc0*/  IMAD.X R9, R37, 0x1, R9, P4 ;  /* 0x0000000125097824 */ /* 0x000fe200020e0609 */
[C---:B------:R-:W-:Y:S01]  /*15dd0*/  IADD3 R18, P6, PT, R35.reuse, R18, RZ ;  /* 0x0000001223127210 */ /* 0x040fe20007fde0ff */
[----:B------:R-:W-:Y:S01]  /*15de0*/  STL [R1+0xa4c], R71 ;  /* 0x000a4c4701007387 */ /* 0x000fe20000100800 */
[----:B------:R-:W-:Y:S02]  /*15df0*/  PRMT R49, RZ, 0x7610, R49 ;  /* 0x00007610ff317816 */ /* 0x000fe40000000031 */
[----:B0-----:R-:W-:Y:S01]  /*15e00*/  PRMT R40, RZ, 0x7610, R40 ;  /* 0x00007610ff287816 */ /* 0x001fe20000000028 */
[----:B------:R-:W2:Y:S01]  /*15e10*/  @P3 LDG.E.U8 R91, desc[UR18][R10.64] ;  /* 0x000000120a5b3981 */ /* 0x000ea2000c1e1100 */
[----:B------:R-:W-:Y:S01]  /*15e20*/  IADD3 R22, P3, PT, R35, R22, RZ ;  /* 0x0000001623167210 */ /* 0x000fe20007f7e0ff */
[C---:B------:R-:W-:Y:S01]  /*15e30*/  IMAD.X R19, R37.reuse, 0x1, R19, P6 ;  /* 0x0000000125137824 */ /* 0x040fe200030e0613 */
[----:B------:R-:W-:Y:S01]  /*15e40*/  PRMT R29, RZ, 0x7610, R29 ;  /* 0x00007610ff1d7816 */ /* 0x000fe2000000001d */
[----:B------:R-:W3:Y:S01]  /*15e50*/  @P2 LDG.E.U8 R49, desc[UR18][R8.64] ;  /* 0x0000001208312981 */ /* 0x000ee2000c1e1100 */
[----:B------:R-:W-:Y:S01]  /*15e60*/  PRMT R30, RZ, 0x7610, R30 ;  /* 0x00007610ff1e7816 */ /* 0x000fe2000000001e */
[----:B------:R-:W-:Y:S01]  /*15e70*/  IMAD.X R23, R37, 0x1, R23, P3 ;  /* 0x0000000125177824 */ /* 0x000fe200018e0617 */
[----:B------:R-:W-:Y:S01]  /*15e80*/  ISETP.GT.AND P3, PT, R65, 0x6, PT ;  /* 0x000000064100780c */ /* 0x000fe20003f64270 */
[----:B------:R0:W4:Y:S01]  /*15e90*/  @P5 LDG.E.U8 R40, desc[UR18][R18.64] ;  /* 0x0000001212285981 */ /* 0x000122000c1e1100 */
[----:B------:R-:W-:-:S02]  /*15ea0*/  IADD3 R14, P2, PT, R35, R14, RZ ;  /* 0x0000000e230e7210 */ /* 0x000fc40007f5e0ff */
[----:B------:R-:W-:Y:S01]  /*15eb0*/  IADD3 R24, P5, PT, R35, R24, RZ ;  /* 0x0000001823187210 */ /* 0x000fe20007fbe0ff */
[----:B------:R-:W-:Y:S01]  /*15ec0*/  STL [R1+0xa48], R70 ;  /* 0x000a484601007387 */ /* 0x000fe20000100800 */
[----:B------:R-:W-:Y:S01]  /*15ed0*/  ISETP.GT.AND P4, PT, R65, 0x3, PT ;  /* 0x000000034100780c */ /* 0x000fe20003f84270 */
[----:B------:R-:W-:Y:S01]  /*15ee0*/  IMAD.X R15, R37, 0x1, R15, P2 ;  /* 0x00000001250f7824 */ /* 0x000fe200010e060f */
[----:B------:R-:W-:Y:S01]  /*15ef0*/  ISETP.GT.AND P2, PT, R65, 0x5, PT ;  /* 0x000000054100780c */ /* 0x000fe20003f44270 */
[----:B------:R-:W-:Y:S01]  /*15f00*/  IMAD.X R25, R37, 0x1, R25, P5 ;  /* 0x0000000125197824 */ /* 0x000fe200028e0619 */
[----:B------:R-:W-:Y:S01]  /*15f10*/  PRMT R94, RZ, 0x7610, R94 ;  /* 0x00007610ff5e7816 */ /* 0x000fe2000000005e */
[----:B------:R-:W-:Y:S04]  /*15f20*/  STL [R1+0xa44], R69 ;  /* 0x000a444501007387 */ /* 0x000fe80000100800 */
[----:B------:R-:W2:Y:S04]  /*15f30*/  @P3 LDG.E.U8 R29, desc[UR18][R24.64] ;  /* 0x00000012181d3981 */ /* 0x000ea8000c1e1100 */
[----:B------:R-:W-:Y:S04]  /*15f40*/  STL [R1+0xa40], R68 ;  /* 0x000a404401007387 */ /* 0x000fe80000100800 */
[----:B------:R-:W3:Y:S04]  /*15f50*/  @P2 LDG.E.U8 R30, desc[UR18][R22.64] ;  /* 0x00000012161e2981 */ /* 0x000ee8000c1e1100 */
[----:B------:R-:W-:Y:S04]  /*15f60*/  STL [R1+0xa3c], R67 ;  /* 0x000a3c4301007387 */ /* 0x000fe80000100800 */
[----:B------:R-:W-:Y:S04]  /*15f70*/  STL [R1+0xa38], R66 ;  /* 0x000a384201007387 */ /* 0x000fe80000100800 */
[----:B------:R-:W-:Y:S04]  /*15f80*/  STL [R1+0x9d8], R0 ;  /* 0x0009d80001007387 */ /* 0x000fe80000100800 */
[----:B------:R-:W-:Y:S04]  /*15f90*/  STL [R1+0x9e0], R8 ;  /* 0x0009e00801007387 */ /* 0x000fe80000100800 */
[----:B------:R-:W4:Y:S01]  /*15fa0*/  @P4 LDG.E.U8 R94, desc[UR18][R14.64] ;  /* 0x000000120e5e4981 */ /* 0x000f22000c1e1100 */
[----:B------:R-:W-:-:S03]  /*15fb0*/  ISETP.GT.AND P4, PT, R65, 0x7, PT ;  /* 0x000000074100780c */ /* 0x000fc60003f84270 */
[----:B------:R-:W-:Y:S01]  /*15fc0*/  STL [R1+0x9dc], R9 ;  /* 0x0009dc0901007387 */ /* 0x000fe20000100800 */
[----:B------:R-:W-:-:S03]  /*15fd0*/  IADD3 R26, P6, PT, R35, R26, RZ ;  /* 0x0000001a231a7210 */ /* 0x000fc60007fde0ff */
[----:B------:R-:W-:Y:S04]  /*15fe0*/  STL [R1+0x9e8], R10 ;  /* 0x0009e80a01007387 */ /* 0x000fe80000100800 */
[----:B------:R-:W-:Y:S04]  /*15ff0*/  STL [R1+0x9e4], R11 ;  /* 0x0009e40b01007387 */ /* 0x000fe80000100800 */
[----:B------:R-:W-:Y:S04]  /*16000*/  STL [R1+0x9f0], R14 ;  /* 0x0009f00e01007387 */ /* 0x000fe80000100800 */
[----:B------:R-:W-:Y:S01]  /*16010*/  STL [R1+0x9ec], R15 ;  /* 0x0009ec0f01007387 */ /* 0x000fe20000100800 */
[----:B------:R-:W-:-:S03]  /*16020*/  IMAD.X R27, R37, 0x1, R27, P6 ;  /* 0x00000001251b7824 */ /* 0x000fc600030e061b */
[----:B------:R-:W-:Y:S04]  /*16030*/  STL [R1+0x9f8], R18 ;  /* 0x0009f81201007387 */ /* 0x000fe80000100800 */
[----:B------:R0:W-:Y:S02]  /*16040*/  STL [R1+0x9f4], R19 ;  /* 0x0009f41301007387 */ /* 0x0001e40000100800 */
[----:B0-----:R-:W-:-:S06]  /*16050*/  PRMT R19, RZ, 0x7610, R19 ;  /* 0x00007610ff137816 */ /* 0x001fcc0000000013 */
[----:B------:R-:W4:Y:S04]  /*16060*/  @P4 LDG.E.U8 R19, desc[UR18][R26.64] ;  /* 0x000000121a134981 */ /* 0x000f28000c1e1100 */
[----:B------:R-:W-:Y:S04]  /*16070*/  STL [R1+0xa00], R22 ;  /* 0x000a001601007387 */ /* 0x000fe80000100800 */
[----:B------:R-:W-:Y:S04]  /*16080*/  STL [R1+0x9fc], R23 ;  /* 0x0009fc1701007387 */ /* 0x000fe80000100800 */
[----:B------:R-:W4:Y:S04]  /*16090*/  LDL.LU R66, [R1+0x10] ;  /* 0x0000100001427983 */ /* 0x000f280000300800 */
[----:B------:R-:W4:Y:S01]  /*160a0*/  LDL.LU R69, [R1+0x14] ;  /* 0x0000140001457983 */ /* 0x000f220000300800 */
[----:B------:R-:W-:-:S02]  /*160b0*/  ISETP.GT.AND P2, PT, R65, 0x8, PT ;  /* 0x000000084100780c */ /* 0x000fc40003f44270 */
[----:B------:R-:W-:Y:S01]  /*160c0*/  IADD3 R4, P5, PT, R35, R4, RZ ;  /* 0x0000000423047210 */ /* 0x000fe20007fbe0ff */
[----:B--2---:R0:W-:Y:S04]  /*160d0*/  STL [R1+0x88], R29 ;  /* 0x0000881d01007387 */ /* 0x0041e80000100800 */
[----:B0-----:R-:W2:Y:S04]  /*160e0*/  LDL.LU R29, [R1+0x18] ;  /* 0x00001800011d7983 */ /* 0x001ea80000300800 */
[----:B------:R-:W2:Y:S04]  /*160f0*/  LDL.LU R70, [R1+0x94] ;  /* 0x0000940001467983 */ /* 0x000ea80000300800 */
[----:B---3--:R0:W-:Y:S04]  /*16100*/  STL [R1+0x8c], R30 ;  /* 0x00008c1e01007387 */ /* 0x0081e80000100800 */
[----:B0-----:R-:W3:Y:S01]  /*16110*/  LDL.LU R30, [R1+0x9c] ;  /* 0x00009c00011e7983 */ /* 0x001ee20000300800 */
[----:B------:R-:W-:Y:S01]  /*16120*/  ISETP.GT.AND P3, PT, R65, 0x9, PT ;  /* 0x000000094100780c */ /* 0x000fe20003f64270 */
[----:B------:R-:W-:Y:S01]  /*16130*/  IMAD.X R5, R37, 0x1, R5, P5 ;  /* 0x0000000125057824 */ /* 0x000fe200028e0605 */
[----:B------:R-:W-:-:S02]  /*16140*/  PRMT R64, RZ, 0x7610, R64 ;  /* 0x00007610ff407816 */ /* 0x000fc40000000040 */
[----:B------:R-:W-:Y:S02]  /*16150*/  ISETP.GT.AND P4, PT, R65, 0xa, PT ;  /* 0x0000000a4100780c */ /* 0x000fe40003f84270 */
[C---:B------:R-:W-:Y:S02]  /*16160*/  IADD3 R6, P5, PT, R35.reuse, R6, RZ ;  /* 0x0000000623067210 */ /* 0x040fe40007fbe0ff */
[----:B------:R-:W-:Y:S01]  /*16170*/  IADD3 R12, P6, PT, R35, R12, RZ ;  /* 0x0000000c230c7210 */ /* 0x000fe20007fde0ff */
[----:B------:R-:W3:Y:S01]  /*16180*/  @P2 LDG.E.U8 R64, desc[UR18][R4.64] ;  /* 0x0000001204402981 */ /* 0x000ee2000c1e1100 */
[----:B------:R-:W-:Y:S01]  /*16190*/  PRMT R48, RZ, 0x7610, R48 ;  /* 0x00007610ff307816 */ /* 0x000fe20000000030 */
[----:B------:R-:W-:Y:S01]  /*161a0*/  IMAD.X R7, R37, 0x1, R7, P5 ;  /* 0x0000000125077824 */ /* 0x000fe200028e0607 */
[----:B------:R-:W-:Y:S01]  /*161b0*/  ISETP.GT.AND P2, PT, R65, 0xb, PT ;  /* 0x0000000b4100780c */ /* 0x000fe20003f44270 */
[----:B------:R-:W-:Y:S01]  /*161c0*/  STL [R1+0xa08], R24 ;  /* 0x000a081801007387 */ /* 0x000fe20000100800 */
[----:B------:R-:W-:Y:S01]  /*161d0*/  PRMT R92, RZ, 0x7610, R92 ;  /* 0x00007610ff5c7816 */ /* 0x000fe2000000005c */
[----:B------:R-:W-:-:S02]  /*161e0*/  IMAD.X R13, R37, 0x1, R13, P6 ;  /* 0x00000001250d7824 */ /* 0x000fc400030e060d */
[----:B------:R-:W-:Y:S01]  /*161f0*/  STL [R1+0xa04], R25 ;  /* 0x000a041901007387 */ /* 0x000fe20000100800 */
[----:B------:R-:W-:-:S03]  /*16200*/  IADD3 R16, P5, PT, R35, R16, RZ ;  /* 0x0000001023107210 */ /* 0x000fc60007fbe0ff */
[----:B----4-:R-:W-:Y:S01]  /*16210*/  STL [R1+0x90], R40 ;  /* 0x0000902801007387 */ /* 0x010fe20000100800 */
[----:B------:R-:W-:Y:S01]  /*16220*/  PRMT R93, RZ, 0x7610, R93 ;  /* 0x00007610ff5d7816 */ /* 0x000fe2000000005d */
[----:B------:R-:W-:Y:S02]  /*16230*/  IMAD.X R17, R37, 0x1, R17, P5 ;  /* 0x0000000125117824 */ /* 0x000fe400028e0611 */
[----:B------:R-:W4:Y:S01]  /*16240*/  @P3 LDG.E.U8 R48, desc[UR18][R6.64] ;  /* 0x0000001206303981 */ /* 0x000f22000c1e1100 */
[----:B------:R-:W-:-:S03]  /*16250*/  ISETP.GT.AND P3, PT, R65, 0xc, PT ;  /* 0x0000000c4100780c */ /* 0x000fc60003f64270 */
[----:B------:R-:W4:Y:S01]  /*16260*/  @P4 LDG.E.U8 R92, desc[UR18][R12.64] ;  /* 0x000000120c5c4981 */ /* 0x000f22000c1e1100 */
[----:B------:R-:W-:Y:S02]  /*16270*/  ISETP.GT.AND P4, PT, R65, 0xd, PT ;  /* 0x0000000d4100780c */ /* 0x000fe40003f84270 */
[C---:B------:R-:W-:Y:S01]  /*16280*/  IADD3 R20, P5, PT, R35.reuse, R20, RZ ;  /* 0x0000001423147210 */ /* 0x040fe20007fbe0ff */
[----:B------:R0:W4:Y:S04]  /*16290*/  @P2 LDG.E.U8 R93, desc[UR18][R16.64] ;  /* 0x00000012105d2981 */ /* 0x000128000c1e1100 */
[----:B------:R-:W-:Y:S04]  /*162a0*/  STL [R1+0xa14], R19 ;  /* 0x000a141301007387 */ /* 0x000fe80000100800 */
[----:B------:R-:W-:Y:S04]  /*162b0*/  STL [R1+0xa10], R26 ;  /* 0x000a101a01007387 */ /* 0x000fe80000100800 */
[----:B------:R-:W-:Y:S04]  /*162c0*/  STL [R1+0xa0c], R27 ;  /* 0x000a0c1b01007387 */ /* 0x000fe80000100800 */
[----:B------:R-:W-:Y:S04]  /*162d0*/  STL [R1+0xa1c], R4 ;  /* 0x000a1c0401007387 */ /* 0x000fe80000100800 */
[----:B------:R-:W-:Y:S04]  /*162e0*/  STL [R1+0xa18], R5 ;  /* 0x000a180501007387 */ /* 0x000fe80000100800 */
[----:B------:R-:W-:Y:S04]  /*162f0*/  STL [R1+0xa24], R6 ;  /* 0x000a240601007387 */ /* 0x000fe80000100800 */
[----:B------:R-:W-:Y:S01]  /*16300*/  STL [R1+0xa20], R7 ;  /* 0x000a200701007387 */ /* 0x000fe20000100800 */
[----:B------:R-:W-:-:S03]  /*16310*/  IADD3 R111, P6, PT, R35, R111, RZ ;  /* 0x0000006f236f7210 */ /* 0x000fc60007fde0ff */
[----:B------:R-:W-:Y:S04]  /*16320*/  STL [R1+0xa2c], R12 ;  /* 0x000a2c0c01007387 */ /* 0x000fe80000100800 */
[----:B------:R-:W-:Y:S01]  /*16330*/  STL [R1+0xa28], R13 ;  /* 0x000a280d01007387 */ /* 0x000fe20000100800 */
[----:B------:R-:W-:-:S03]  /*16340*/  IMAD.X R21, R37, 0x1, R21, P5 ;  /* 0x0000000125157824 */ /* 0x000fc600028e0615 */
[----:B------:R-:W-:Y:S01]  /*16350*/  STL [R1+0xa34], R16 ;  /* 0x000a341001007387 */ /* 0x000fe20000100800 */
[----:B------:R-:W-:-:S03]  /*16360*/  ISETP.GT.AND P2, PT, R65, 0xe, PT ;  /* 0x0000000e4100780c */ /* 0x000fc60003f44270 */
[----:B------:R0:W-:Y:S01]  /*16370*/  STL [R1+0xa30], R17 ;  /* 0x000a301101007387 */ /* 0x0001e20000100800 */
[----:B------:R-:W-:Y:S01]  /*16380*/  IMAD.X R110, R37, 0x1, R110, P6 ;  /* 0x00000001256e7824 */ /* 0x000fe200030e066e */
[----:B------:R-:W-:Y:S02]  /*16390*/  IADD3 R118, P5, PT, R35, R118, RZ ;  /* 0x0000007623767210 */ /* 0x000fe40007fbe0ff */
[----:B0-----:R-:W-:Y:S01]  /*163a0*/  PRMT R17, RZ, 0x7610, R17 ;  /* 0x00007610ff117816 */ /* 0x001fe20000000011 */
[----:B------:R-:W-:Y:S01]  /*163b0*/  @P4 IMAD.MOV.U32 R40, RZ, RZ, R111 ;  /* 0x000000ffff284224 */ /* 0x000fe200078e006f */
[----:B------:R-:W-:Y:S01]  /*163c0*/  PRMT R6, RZ, 0x7610, R6 ;  /* 0x00007610ff067816 */ /* 0x000fe20000000006 */
[----:B------:R-:W-:-:S03]  /*163d0*/  @P4 IMAD.MOV.U32 R41, RZ, RZ, R110 ;  /* 0x000000ffff294224 */ /* 0x000fc600078e006e */
[----:B------:R-:W4:Y:S01]  /*163e0*/  @P3 LDG.E.U8 R17, desc[UR18][R20.64] ;  /* 0x0000001214113981 */ /* 0x000f22000c1e1100 */
[----:B------:R-:W-:Y:S01]  /*163f0*/  ISETP.GT.AND P3, PT, R65, 0xf, PT ;  /* 0x0000000f4100780c */ /* 0x000fe20003f64270 */
[----:B------:R-:W-:Y:S01]  /*16400*/  IMAD.X R112, R37, 0x1, R112, P5 ;  /* 0x0000000125707824 */ /* 0x000fe200028e0670 */
[----:B------:R-:W-:Y:S01]  /*16410*/  IADD3 R123, P5, PT, R35, R123, RZ ;  /* 0x0000007b237b7210 */ /* 0x000fe20007fbe0ff */
[----:B------:R0:W4:Y:S01]  /*16420*/  @P4 LDG.E.U8 R6, desc[UR18][R40.64] ;  /* 0x0000001228064981 */ /* 0x000122000c1e1100 */
[----:B------:R-:W-:Y:S02]  /*16430*/  PRMT R27, RZ, 0x7610, R27 ;  /* 0x00007610ff1b7816 */ /* 0x000fe4000000001b */
[----:B------:R-:W-:Y:S01]  /*16440*/  ISETP.GT.AND P4, PT, R65, 0x10, PT ;  /* 0x000000104100780c */ /* 0x000fe20003f84270 */
[----:B------:R-:W-:Y:S01]  /*16450*/  IMAD.X R119, R37, 0x1, R119, P5 ;  /* 0x0000000125777824 */ /* 0x000fe200028e0677 */
[----:B------:R-:W-:Y:S01]  /*16460*/  IADD3 R126, P6, PT, R35, R126, RZ ;  /* 0x0000007e237e7210 */ /* 0x000fe20007fde0ff */
[----:B0-----:R-:W-:-:S02]  /*16470*/  @P2 IMAD.MOV.U32 R40, RZ, RZ, R118 ;  /* 0x000000ffff282224 */ /* 0x001fc400078e0076 */
[----:B------:R-:W-:Y:S01]  /*16480*/  @P2 IMAD.MOV.U32 R41, RZ, RZ, R112 ;  /* 0x000000ffff292224 */ /* 0x000fe200078e0070 */
[----:B------:R-:W-:-:S04]  /*16490*/  PRMT R14, RZ, 0x7610, R14 ;  /* 0x00007610ff0e7816 */ /* 0x000fc8000000000e */
[----:B------:R0:W4:Y:S01]  /*164a0*/  @P2 LDG.E.U8 R27, desc[UR18][R40.64] ;  /* 0x00000012281b2981 */ /* 0x000122000c1e1100 */
[----:B------:R-:W-:Y:S01]  /*164b0*/  ISETP.GT.AND P2, PT, R65, 0x11, PT ;  /* 0x000000114100780c */ /* 0x000fe20003f44270 */
[----:B------:R-:W-:Y:S01]  /*164c0*/  IMAD.X R125, R37, 0x1, R125, P6 ;  /* 0x00000001257d7824 */ /* 0x000fe200030e067d */
[----:B------:R-:W-:Y:S01]  /*164d0*/  IADD3 R132, P5, PT, R35, R132, RZ ;  /* 0x0000008423847210 */ /* 0x000fe20007fbe0ff */
[----:B0-----:R-:W-:Y:S02]  /*164e0*/  @P3 IMAD.MOV.U32 R40, RZ, RZ, R123 ;  /* 0x000000ffff283224 */ /* 0x001fe400078e007b */
[----:B------:R-:W-:Y:S01]  /*164f0*/  @P3 IMAD.MOV.U32 R41, RZ, RZ, R119 ;  /* 0x000000ffff293224 */ /* 0x000fe200078e0077 */
[----:B------:R-:W-:-:S04]  /*16500*/  PRMT R63, RZ, 0x7610, R63 ;  /* 0x00007610ff3f7816 */ /* 0x000fc8000000003f */
[----:B------:R0:W4:Y:S01]  /*16510*/  @P3 LDG.E.U8 R14, desc[UR18][R40.64] ;  /* 0x00000012280e3981 */ /* 0x000122000c1e1100 */
[----:B------:R-:W-:Y:S01]  /*16520*/  ISETP.GT.AND P3, PT, R65, 0x12, PT ;  /* 0x000000124100780c */ /* 0x000fe20003f64270 */
[----:B------:R-:W-:Y:S01]  /*16530*/  IMAD.X R130, R37, 0x1, R130, P5 ;  /* 0x0000000125827824 */ /* 0x000fe200028e0682 */
[----:B------:R-:W-:Y:S02]  /*16540*/  IADD3 R138, P5, PT, R35, R138, RZ ;  /* 0x0000008a238a7210 */ /* 0x000fe40007fbe0ff */
[----:B------:R-:W-:Y:S01]  /*16550*/  PRMT R47, RZ, 0x7610, R47 ;  /* 0x00007610ff2f7816 */ /* 0x000fe2000000002f */
[----:B0-----:R-:W-:Y:S02]  /*16560*/  @P4 IMAD.MOV.U32 R40, RZ, RZ, R126 ;  /* 0x000000ffff284224 */ /* 0x001fe400078e007e */
[----:B------:R-:W-:Y:S02]  /*16570*/  @P4 IMAD.MOV.U32 R41, RZ, RZ, R125 ;  /* 0x000000ffff294224 */ /* 0x000fe400078e007d */
[----:B------:R-:W-:-:S03]  /*16580*/  IMAD.X R135, R37, 0x1, R135, P5 ;  /* 0x0000000125877824 */ /* 0x000fc600028e0687 */
[----:B------:R0:W4:Y:S01]  /*16590*/  @P4 LDG.E.U8 R63, desc[UR18][R40.64] ;  /* 0x00000012283f4981 */ /* 0x000122000c1e1100 */
[----:B------:R-:W-:Y:S02]  /*165a0*/  ISETP.GT.AND P4, PT, R65, 0x13, PT ;  /* 0x000000134100780c */ /* 0x000fe40003f84270 */
[----:B------:R-:W-:Y:S02]  /*165b0*/  IADD3 R146, P6, PT, R35, R146, RZ ;  /* 0x0000009223927210 */ /* 0x000fe40007fde0ff */
[----:B------:R-:W-:Y:S01]  /*165c0*/  PRMT R108, RZ, 0x7610, R108 ;  /* 0x00007610ff6c7816 */ /* 0x000fe2000000006c */
[----:B0-----:R-:W-:Y:S02]  /*165d0*/  @P2 IMAD.MOV.U32 R40, RZ, RZ, R132 ;  /* 0x000000ffff282224 */ /* 0x001fe400078e0084 */
[----:B------:R-:W-:-:S05]  /*165e0*/  @P2 IMAD.MOV.U32 R41, RZ, RZ, R130 ;  /* 0x000000ffff292224 */ /* 0x000fca00078e0082 */
        /* <DEDUP_REMOVED lines=17> */
[C---:B------:R-:W-:Y:S02]  /*16700*/  IADD3 R164, P6, PT, R35.reuse, R164, RZ ;  /* 0x000000a423a47210 */ /* 0x040fe40007fde0ff */
[----:B------:R-:W-:Y:S01]  /*16710*/  PRMT R7, RZ, 0x7610, R7 ;  /* 0x00007610ff077816 */ /* 0x000fe20000000007 */
[----:B0-----:R-:W-:Y:S02]  /*16720*/  @P2 IMAD.MOV.U32 R40, RZ, RZ, R156 ;  /* 0x000000ffff282224 */ /* 0x001fe400078e009c */
[----:B------:R-:W-:Y:S01]  /*16730*/  @P2 IMAD.MOV.U32 R41, RZ, RZ, R150 ;  /* 0x000000ffff292224 */ /* 0x000fe200078e0096 */
[----:B------:R-:W-:-:S04]  /*16740*/  IADD3 R66, P5, PT, R35, R66, RZ ;  /* 0x0000004223427210 */ /* 0x000fc80007fbe0ff */
[----:B------:R0:W4:Y:S01]  /*16750*/  @P2 LDG.E.U8 R12, desc[UR18][R40.64] ;  /* 0x00000012280c2981 */ /* 0x000122000c1e1100 */
[----:B------:R-:W-:Y:S01]  /*16760*/  ISETP.GT.AND P2, PT, R65, 0x17, PT ;  /* 0x000000174100780c */ /* 0x000fe20003f44270 */
[C---:B------:R-:W-:Y:S01]  /*16770*/  IMAD.X R163, R37.reuse, 0x1, R163, P6 ;  /* 0x0000000125a37824 */ /* 0x040fe200030e06a3 */
[----:B------:R-:W-:Y:S01]  /*16780*/  PRMT R24, RZ, 0x7610, R24 ;  /* 0x00007610ff187816 */ /* 0x000fe20000000018 */
[----:B0-----:R-:W-:Y:S02]  /*16790*/  @P3 IMAD.MOV.U32 R40, RZ, RZ, R158 ;  /* 0x000000ffff283224 */ /* 0x001fe400078e009e */
[----:B------:R-:W-:Y:S02]  /*167a0*/  @P3 IMAD.MOV.U32 R41, RZ, RZ, R157 ;  /* 0x000000ffff293224 */ /* 0x000fe400078e009d */
[----:B------:R-:W-:-:S03]  /*167b0*/  IMAD.X R165, R37, 0x1, R165, P5 ;  /* 0x0000000125a57824 */ /* 0x000fc600028e06a5 */
[----:B------:R0:W4:Y:S01]  /*167c0*/  @P3 LDG.E.U8 R7, desc[UR18][R40.64] ;  /* 0x0000001228073981 */ /* 0x000122000c1e1100 */
[----:B------:R-:W-:Y:S02]  /*167d0*/  ISETP.GT.AND P3, PT, R65, 0x18, PT ;  /* 0x000000184100780c */ /* 0x000fe40003f64270 */
[----:B------:R-:W-:Y:S01]  /*167e0*/  PRMT R15, RZ, 0x7610, R15 ;  /* 0x00007610ff0f7816 */ /* 0x000fe2000000000f */
[----:B0-----:R-:W-:Y:S02]  /*167f0*/  @P4 IMAD.MOV.U32 R40, RZ, RZ, R164 ;  /* 0x000000ffff284224 */ /* 0x001fe400078e00a4 */
[----:B------:R-:W-:Y:S01]  /*16800*/  @P4 IMAD.MOV.U32 R41, RZ, RZ, R163 ;  /* 0x000000ffff294224 */ /* 0x000fe200078e00a3 */
[----:B------:R0:W-:Y:S04]  /*16810*/  STL [R1+0x10], R66 ;  /* 0x0000104201007387 */ /* 0x0001e80000100800 */
[----:B------:R1:W4:Y:S01]  /*16820*/  @P4 LDG.E.U8 R24, desc[UR18][R40.64] ;  /* 0x0000001228184981 */ /* 0x000322000c1e1100 */
[----:B------:R-:W-:-:S03]  /*16830*/  PRMT R62, RZ, 0x7610, R62 ;  /* 0x00007610ff3e7816 */ /* 0x000fc6000000003e */
[----:B------:R-:W4:Y:S01]  /*16840*/  LDL.LU R68, [R1+0x98] ;  /* 0x0000980001447983 */ /* 0x000f220000300800 */
[----:B-1----:R-:W-:Y:S02]  /*16850*/  @P2 IMAD.MOV.U32 R40, RZ, RZ, R66 ;  /* 0x000000ffff282224 */ /* 0x002fe400078e0042 */
[----:B------:R-:W-:Y:S01]  /*16860*/  @P2 IMAD.MOV.U32 R41, RZ, RZ, R165 ;  /* 0x000000ffff292224 */ /* 0x000fe200078e00a5 */
[----:B0-----:R-:W4:Y:S04]  /*16870*/  LDL.LU R66, [R1+0xa4] ;  /* 0x0000a40001427983 */ /* 0x001f280000300800 */
[----:B------:R0:W4:Y:S01]  /*16880*/  @P2 LDG.E.U8 R15, desc[UR18][R40.64] ;  /* 0x00000012280f2981 */ /* 0x000122000c1e1100 */
[----:B--2---:R-:W-:-:S05]  /*16890*/  IADD3 R29, P5, PT, R35, R29, RZ ;  /* 0x0000001d231d7210 */ /* 0x004fca0007fbe0ff */
[----:B------:R-:W-:Y:S01]  /*168a0*/  IMAD.X R69, R37, 0x1, R69, P5 ;  /* 0x0000000125457824 */ /* 0x000fe200028e0645 */
[C---:B------:R-:W-:Y:S01]  /*168b0*/  IADD3 R70, P6, PT, R35.reuse, R70, RZ ;  /* 0x0000004623467210 */ /* 0x040fe20007fde0ff */
[----:B------:R-:W-:Y:S01]  /*168c0*/  STL [R1+0x18], R29 ;  /* 0x0000181d01007387 */ /* 0x000fe20000100800 */
[----:B0-----:R-:W-:Y:S02]  /*168d0*/  @P3 IMAD.MOV.U32 R40, RZ, RZ, R29 ;  /* 0x000000ffff283224 */ /* 0x001fe400078e001d */
[----:B------:R-:W-:Y:S01]  /*168e0*/  @P3 IMAD.MOV.U32 R41, RZ, RZ, R69 ;  /* 0x000000ffff293224 */ /* 0x000fe200078e0045 */
[----:B------:R0:W-:Y:S04]  /*168f0*/  STL [R1+0x14], R69 ;  /* 0x0000144501007387 */ /* 0x0001e80000100800 */
[----:B------:R1:W2:Y:S01]  /*16900*/  @P3 LDG.E.U8 R62, desc[UR18][R40.64] ;  /* 0x00000012283e3981 */ /* 0x0002a2000c1e1100 */
[----:B---3--:R-:W-:-:S03]  /*16910*/  IADD3 R30, P5, PT, R35, R30, RZ ;  /* 0x0000001e231e7210 */ /* 0x008fc60007fbe0ff */
[----:B0-----:R-:W3:Y:S04]  /*16920*/  LDL.LU R69, [R1+0xa0] ;  /* 0x0000a00001457983 */ /* 0x001ee80000300800 */
[----:B------:R-:W-:Y:S04]  /*16930*/  STL [R1+0x94], R70 ;  /* 0x0000944601007387 */ /* 0x000fe80000100800 */
[----:B------:R-:W2:Y:S04]  /*16940*/  LDL.LU R71, [R1+0xac] ;  /* 0x0000ac0001477983 */ /* 0x000ea80000300800 */
[----:B------:R-:W-:Y:S04]  /*16950*/  STL [R1+0x9c], R30 ;  /* 0x00009c1e01007387 */ /* 0x000fe80000100800 */
[----:B------:R-:W2:Y:S04]  /*16960*/  LDL.LU R29, [R1+0xb4] ;  /* 0x0000b400011d7983 */ /* 0x000ea80000300800 */
[----:B------:R-:W2:Y:S01]  /*16970*/  LDL.LU R41, [R1+0x2c] ;  /* 0x00002c0001297983 */ /* 0x000ea20000300800 */
[----:B------:R-:W-:-:S02]  /*16980*/  ISETP.GT.AND P4, PT, R65, 0x19, PT ;  /* 0x000000194100780c */ /* 0x000fc40003f84270 */
[C---:B------:R-:W-:Y:S02]  /*16990*/  ISETP.GT.AND P2, PT, R65.reuse, 0x1a, PT ;  /* 0x0000001a4100780c */ /* 0x040fe40003f44270 */
[----:B------:R-:W-:Y:S02]  /*169a0*/  PRMT R46, RZ, 0x7610, R46 ;  /* 0x00007610ff2e7816 */ /* 0x000fe4000000002e */
[----:B------:R-:W-:Y:S02]  /*169b0*/  ISETP.GT.AND P3, PT, R65, 0x1b, PT ;  /* 0x0000001b4100780c */ /* 0x000fe40003f64270 */
[----:B------:R-:W-:-:S05]  /*169c0*/  PRMT R107, RZ, 0x7610, R107 ;  /* 0x00007610ff6b7816 */ /* 0x000fca000000006b */
[----:B-1----:R-:W-:Y:S01]  /*169d0*/  @P4 IMAD.MOV.U32 R40, RZ, RZ, R70 ;  /* 0x000000ffff284224 */ /* 0x002fe200078e0046 */
[----:B------:R-:W-:Y:S01]  /*169e0*/  PRMT R145, RZ, 0x7610, R145 ;  /* 0x00007610ff917816 */ /* 0x000fe20000000091 */
[----:B----4-:R-:W-:Y:S01]  /*169f0*/  IMAD.X R68, R37, 0x1, R68, P5 ;  /* 0x0000000125447824 */ /* 0x010fe200028e0644 */
[----:B------:R-:W-:-:S05]  /*16a00*/  IADD3 R66, P5, PT, R35, R66, RZ ;  /* 0x0000004223427210 */ /* 0x000fca0007fbe0ff */
[C---:B---3--:R-:W-:Y:S02]  /*16a10*/  IMAD.X R69, R37.reuse, 0x1, R69, P5 ;  /* 0x0000000125457824 */ /* 0x048fe400028e0645 */
[----:B--2---:R-:W-:Y:S01]  /*16a20*/  IMAD.X R41, R37, 0x1, R41, P6 ;  /* 0x0000000125297824 */ /* 0x004fe200030e0629 */
[----:B------:R-:W-:-:S04]  /*16a30*/  IADD3 R71, P6, PT, R35, R71, RZ ;  /* 0x0000004723477210 */ /* 0x000fc80007fde0ff */
[----:B------:R0:W-:Y:S04]  /*16a40*/  STL [R1+0x2c], R41 ;  /* 0x00002c2901007387 */ /* 0x0001e80000100800 */
[----:B------:R1:W2:Y:S01]  /*16a50*/  @P4 LDG.E.U8 R46, desc[UR18][R40.64] ;  /* 0x00000012282e4981 */ /* 0x0002a2000c1e1100 */
[----:B------:R-:W-:-:S03]  /*16a60*/  IADD3 R29, P5, PT, R35, R29, RZ ;  /* 0x0000001d231d7210 */ /* 0x000fc60007fbe0ff */
[----:B------:R3:W-:Y:S01]  /*16a70*/  STL [R1+0x98], R68 ;  /* 0x0000984401007387 */ /* 0x0007e20000100800 */
[----:B-1----:R-:W-:Y:S02]  /*16a80*/  @P2 IMAD.MOV.U32 R40, RZ, RZ, R30 ;  /* 0x000000ffff282224 */ /* 0x002fe400078e001e */
[----:B0-----:R-:W-:Y:S02]  /*16a90*/  @P2 IMAD.MOV.U32 R41, RZ, RZ, R68 ;  /* 0x000000ffff292224 */ /* 0x001fe400078e0044 */
[----:B---3--:R-:W3:Y:S04]  /*16aa0*/  LDL.LU R68, [R1+0xb0] ;  /* 0x0000b00001447983 */ /* 0x008ee80000300800 */
[----:B------:R-:W4:Y:S04]  /*16ab0*/  LDL.LU R30, [R1+0xbc] ;  /* 0x0000bc00011e7983 */ /* 0x000f280000300800 */
[----:B------:R-:W-:Y:S04]  /*16ac0*/  STL [R1+0xa4], R66 ;  /* 0x0000a44201007387 */ /* 0x000fe80000100800 */
[----:B------:R0:W2:Y:S04]  /*16ad0*/  @P2 LDG.E.U8 R107, desc[UR18][R40.64] ;  /* 0x00000012286b2981 */ /* 0x0000a8000c1e1100 */
[----:B------:R1:W-:Y:S01]  /*16ae0*/  STL [R1+0xa0], R69 ;  /* 0x0000a04501007387 */ /* 0x0003e20000100800 */
[----:B0-----:R-:W-:-:S02]  /*16af0*/  @P3 IMAD.MOV.U32 R40, RZ, RZ, R66 ;  /* 0x000000ffff283224 */ /* 0x001fc400078e0042 */
[----:B------:R-:W-:Y:S02]  /*16b00*/  @P3 IMAD.MOV.U32 R41, RZ, RZ, R69 ;  /* 0x000000ffff293224 */ /* 0x000fe400078e0045 */
[----:B-1----:R-:W2:Y:S04]  /*16b10*/  LDL.LU R69, [R1+0xb8] ;  /* 0x0000b80001457983 */ /* 0x002ea80000300800 */
[----:B------:R-:W-:Y:S04]  /*16b20*/  STL [R1+0xac], R71 ;  /* 0x0000ac4701007387 */ /* 0x000fe80000100800 */
[----:B------:R-:W2:Y:S04]  /*16b30*/  LDL.LU R70, [R1+0xc4] ;  /* 0x0000c40001467983 */ /* 0x000ea80000300800 */
[----:B------:R-:W-:Y:S04]  /*16b40*/  STL [R1+0xb4], R29 ;  /* 0x0000b41d01007387 */ /* 0x000fe80000100800 */
[----:B------:R-:W2:Y:S04]  /*16b50*/  LDL.LU R66, [R1+0xcc] ;  /* 0x0000cc0001427983 */ /* 0x000ea80000300800 */
[----:B------:R0:W2:Y:S04]  /*16b60*/  @P3 LDG.E.U8 R145, desc[UR18][R40.64] ;  /* 0x0000001228913981 */ /* 0x0000a8000c1e1100 */
[----:B------:R-:W2:Y:S01]  /*16b70*/  LDL.LU R41, [R1+0xa8] ;  /* 0x0000a80001297983 */ /* 0x000ea20000300800 */
[----:B------:R-:W-:-:S02]  /*16b80*/  ISETP.GT.AND P4, PT, R65, 0x1c, PT ;  /* 0x0000001c4100780c */ /* 0x000fc40003f84270 */
[C---:B------:R-:W-:Y:S02]  /*16b90*/  ISETP.GT.AND P2, PT, R65.reuse, 0x1d, PT ;  /* 0x0000001d4100780c */ /* 0x040fe40003f44270 */
[----:B------:R-:W-:Y:S02]  /*16ba0*/  PRMT R13, RZ, 0x7610, R13 ;  /* 0x00007610ff0d7816 */ /* 0x000fe4000000000d */
[----:B------:R-:W-:Y:S02]  /*16bb0*/  ISETP.GT.AND P3, PT, R65, 0x1e, PT ;  /* 0x0000001e4100780c */ /* 0x000fe40003f64270 */
[----:B------:R-:W-:-:S05]  /*16bc0*/  PRMT R4, RZ, 0x7610, R4 ;  /* 0x00007610ff047816 */ /* 0x000fca0000000004 */
[----:B0-----:R-:W-:Y:S01]  /*16bd0*/  @P4 IMAD.MOV.U32 R40, RZ, RZ, R71 ;  /* 0x000000ffff284224 */ /* 0x001fe200078e0047 */
[----:B------:R-:W-:Y:S01]  /*16be0*/  PRMT R25, RZ, 0x7610, R25 ;  /* 0x00007610ff197816 */ /* 0x000fe20000000019 */
[----:B---3--:R-:W-:Y:S01]  /*16bf0*/  IMAD.X R68, R37, 0x1, R68, P5 ;  /* 0x0000000125447824 */ /* 0x008fe200028e0644 */
[----:B----4-:R-:W-:-:S05]  /*16c00*/  IADD3 R30, P5, PT, R35, R30, RZ ;  /* 0x0000001e231e7210 */ /* 0x010fca0007fbe0ff */
[----:B--2---:R-:W-:Y:S01]  /*16c10*/  IMAD.X R69, R37, 0x1, R69, P5 ;  /* 0x0000000125457824 */ /* 0x004fe200028e0645 */
[----:B------:R-:W-:Y:S01]  /*16c20*/  IADD3 R66, P5, PT, R35, R66, RZ ;  /* 0x0000004223427210 */ /* 0x000fe20007fbe0ff */
[----:B------:R-:W-:Y:S01]  /*16c30*/  IMAD.X R41, R37, 0x1, R41, P6 ;  /* 0x0000000125297824 */ /* 0x000fe200030e0629 */
[----:B------:R-:W-:-:S04]  /*16c40*/  IADD3 R70, P6, PT, R35, R70, RZ ;  /* 0x0000004623467210 */ /* 0x000fc80007fde0ff */
[----:B------:R0:W-:Y:S04]  /*16c50*/  STL [R1+0xa8], R41 ;  /* 0x0000a82901007387 */ /* 0x0001e80000100800 */
[----:B------:R1:W2:Y:S04]  /*16c60*/  @P4 LDG.E.U8 R13, desc[UR18][R40.64] ;  /* 0x00000012280d4981 */ /* 0x0002a8000c1e1100 */
[----:B------:R3:W-:Y:S01]  /*16c70*/  STL [R1+0xb0], R68 ;  /* 0x0000b04401007387 */ /* 0x0007e20000100800 */
[----:B-1----:R-:W-:Y:S02]  /*16c80*/  @P2 IMAD.MOV.U32 R40, RZ, RZ, R29 ;  /* 0x000000ffff282224 */ /* 0x002fe400078e001d */
[----:B0-----:R-:W-:-:S02]  /*16c90*/  @P2 IMAD.MOV.U32 R41, RZ, RZ, R68 ;  /* 0x000000ffff292224 */ /* 0x001fc400078e0044 */
        /* <DEDUP_REMOVED lines=25> */
[----:B------:R-:W-:-:S05]  /*16e30*/  IMAD.X R41, R37, 0x1, R41, P6 ;  /* 0x0000000125297824 */ /* 0x000fca00030e0629 */
        /* <DEDUP_REMOVED lines=8> */
[----:B------:R0:W2:Y:S04]  /*16ec0*/  @P2 LDG.E.U8 R61, desc[UR18][R40.64] ;  /* 0x00000012283d2981 */ /* 0x0000a8000c1e1100 */
[----:B------:R-:W-:Y:S04]  /*16ed0*/  STL [R1+0xd4], R29 ;  /* 0x0000d41d01007387 */ /* 0x000fe80000100800 */
[----:B------:R1:W-:Y:S01]  /*16ee0*/  STL [R1+0xd0], R69 ;  /* 0x0000d04501007387 */ /* 0x0003e20000100800 */
[----:B0-----:R-:W-:-:S02]  /*16ef0*/  @P3 IMAD.MOV.U32 R40, RZ, RZ, R29 ;  /* 0x000000ffff283224 */ /* 0x001fc400078e001d */
[----:B------:R-:W-:-:S05]  /*16f00*/  @P3 IMAD.MOV.U32 R41, RZ, RZ, R69 ;  /* 0x000000ffff293224 */ /* 0x000fca00078e0045 */
[----:B------:R0:W2:Y:S04]  /*16f10*/  @P3 LDG.E.U8 R45, desc[UR18][R40.64] ;  /* 0x00000012282d3981 */ /* 0x0000a8000c1e1100 */
[----:B-1----:R-:W2:Y:S04]  /*16f20*/  LDL.LU R69, [R1+0xe8] ;  /* 0x0000e80001457983 */ /* 0x002ea80000300800 */
[----:B------:R1:W-:Y:S01]  /*16f30*/  STL [R1+0xdc], R71 ;  /* 0x0000dc4701007387 */ /* 0x0003e20000100800 */
[----:B0-----:R-:W-:-:S03]  /*16f40*/  IMAD.MOV.U32 R41, RZ, RZ, R71 ;  /* 0x000000ffff297224 */ /* 0x001fc600078e0047 */
[----:B------:R-:W2:Y:S04]  /*16f50*/  LDL.LU R70, [R1+0x524] ;  /* 0x0005240001467983 */ /* 0x000ea80000300800 */
[----:B------:R-:W-:Y:S04]  /*16f60*/  STL [R1+0xe4], R30 ;  /* 0x0000e41e01007387 */ /* 0x000fe80000100800 */
[----:B------:R-:W2:Y:S04]  /*16f70*/  LDL.LU R29, [R1+0x52c] ;  /* 0x00052c00011d7983 */ /* 0x000ea80000300800 */
[----:B-1----:R-:W2:Y:S04]  /*16f80*/  LDL.LU R71, [R1+0xa4c] ;  /* 0x000a4c0001477983 */ /* 0x002ea80000300800 */
[----:B------:R-:W2:Y:S01]  /*16f90*/  LDL.LU R40, [R1+0xd8] ;  /* 0x0000d80001287983 */ /* 0x000ea20000300800 */
[----:B------:R-:W-:-:S02]  /*16fa0*/  ISETP.GT.AND P4, PT, R65, 0x22, PT ;  /* 0x000000224100780c */ /* 0x000fc40003f84270 */
[C---:B------:R-:W-:Y:S02]  /*16fb0*/  ISETP.GT.AND P2, PT, R65.reuse, 0x23, PT ;  /* 0x000000234100780c */ /* 0x040fe40003f44270 */
[----:B------:R-:W-:Y:S02]  /*16fc0*/  PRMT R106, RZ, 0x7610, R106 ;  /* 0x00007610ff6a7816 */ /* 0x000fe4000000006a */
[----:B------:R-:W-:Y:S02]  /*16fd0*/  ISETP.GT.AND P3, PT, R65, 0x24, PT ;  /* 0x000000244100780c */ /* 0x000fe40003f64270 */
[----:B------:R-:W-:Y:S02]  /*16fe0*/  PRMT R31, RZ, 0x7610, R31 ;  /* 0x00007610ff1f7816 */ /* 0x000fe4000000001f */
[----:B------:R-:W-:Y:S01]  /*16ff0*/  PRMT R16, RZ, 0x7610, R16 ;  /* 0x00007610ff107816 */ /* 0x000fe20000000010 */
[----:B---3--:R-:W-:Y:S01]  /*17000*/  IMAD.X R68, R37, 0x1, R68, P5 ;  /* 0x0000000125447824 */ /* 0x008fe200028e0644 */
[----:B----4-:R-:W-:-:S05]  /*17010*/  IADD3 R66, P5, PT, R35, R66, RZ ;  /* 0x0000004223427210 */ /* 0x010fca0007fbe0ff */
[C---:B--2---:R-:W-:Y:S02]  /*17020*/  IMAD.X R69, R37.reuse, 0x1, R69, P5 ;  /* 0x0000000125457824 */ /* 0x044fe400028e0645 */
[----:B------:R-:W-:-:S05]  /*17030*/  IMAD.X R40, R37, 0x1, R40, P6 ;  /* 0x0000000125287824 */ /* 0x000fca00030e0628 */
[-C--:B------:R-:W-:Y:S01]  /*17040*/  @P4 LOP3.LUT R41, R41, R40.reuse, RZ, 0x3c, !PT ;  /* 0x0000002829294212 */ /* 0x080fe200078e3cff */
[----:B------:R0:W-:Y:S03]  /*17050*/  STL [R1+0xd8], R40 ;  /* 0x0000d82801007387 */ /* 0x0001e60000100800 */
[----:B0-----:R-:W-:-:S04]  /*17060*/  @P4 LOP3.LUT R40, R41, R40, RZ, 0x3c, !PT ;  /* 0x0000002829284212 */ /* 0x001fc800078e3cff */
[----:B------:R-:W-:-:S05]  /*17070*/  @P4 LOP3.LUT R41, R41, R40, RZ, 0x3c, !PT ;  /* 0x0000002829294212 */ /* 0x000fca00078e3cff */
[----:B------:R0:W2:Y:S02]  /*17080*/  @P4 LDG.E.U8 R106, desc[UR18][R40.64] ;  /* 0x00000012286a4981 */ /* 0x0000a4000c1e1100 */
[----:B0-----:R-:W-:Y:S02]  /*17090*/  @P2 IMAD.MOV.U32 R40, RZ, RZ, R30 ;  /* 0x000000ffff282224 */ /* 0x001fe400078e001e */
[----:B------:R-:W-:-:S05]  /*170a0*/  @P2 IMAD.MOV.U32 R41, RZ, RZ, R68 ;  /* 0x000000ffff292224 */ /* 0x000fca00078e0044 */
[----:B------:R0:W3:Y:S02]  /*170b0*/  @P2 LDG.E.U8 R31, desc[UR18][R40.64] ;  /* 0x00000012281f2981 */ /* 0x0000e4000c1e1100 */
[----:B0-----:R-:W-:Y:S02]  /*170c0*/  @P3 IMAD.MOV.U32 R40, RZ, RZ, R66 ;  /* 0x000000ffff283224 */ /* 0x001fe400078e0042 */
[----:B------:R-:W-:-:S05]  /*170d0*/  @P3 IMAD.MOV.U32 R41, RZ, RZ, R69 ;  /* 0x000000ffff293224 */ /* 0x000fca00078e0045 */
[----:B------:R-:W4:Y:S04]  /*170e0*/  @P3 LDG.E.U8 R16, desc[UR18][R40.64] ;  /* 0x0000001228103981 */ /* 0x000f28000c1e1100 */
[----:B------:R0:W-:Y:S01]  /*170f0*/  STL [R1+0xe0], R68 ;  /* 0x0000e04401007387 */ /* 0x0001e20000100800 */
[C---:B------:R-:W-:Y:S02]  /*17100*/  IADD3 R70, P6, PT, R35.reuse, R70, RZ ;  /* 0x0000004623467210 */ /* 0x040fe40007fde0ff */
[----:B------:R-:W-:Y:S01]  /*17110*/  IADD3 R29, P5, PT, R35, R29, RZ ;  /* 0x0000001d231d7210 */ /* 0x000fe20007fbe0ff */
[----:B0-----:R-:W2:Y:S04]  /*17120*/  LDL.LU R68, [R1+0x528] ;  /* 0x0005280001447983 */ /* 0x001ea80000300800 */
[----:B------:R-:W2:Y:S04]  /*17130*/  LDL.LU R30, [R1+0x534] ;  /* 0x00053400011e7983 */ /* 0x000ea80000300800 */
[----:B------:R0:W-:Y:S04]  /*17140*/  STL [R1+0xec], R66 ;  /* 0x0000ec4201007387 */ /* 0x0001e80000100800 */
[----:B------:R1:W-:Y:S04]  /*17150*/  STL [R1+0xe8], R69 ;  /* 0x0000e84501007387 */ /* 0x0003e80000100800 */
[----:B------:R-:W3:Y:S04]  /*17160*/  LDL.LU R41, [R1+0xf0] ;  /* 0x0000f00001297983 */ /* 0x000ee80000300800 */
[----:B------:R-:W-:Y:S04]  /*17170*/  STL [R1+0x524], R70 ;  /* 0x0005244601007387 */ /* 0x000fe80000100800 */
[----:B0-----:R-:W3:Y:S04]  /*17180*/  LDL.LU R66, [R1+0x530] ;  /* 0x0005300001427983 */ /* 0x001ee80000300800 */
[----:B------:R-:W-:Y:S04]  /*17190*/  STL [R1+0x52c], R29 ;  /* 0x00052c1d01007387 */ /* 0x000fe80000100800 */
[----:B-1----:R-:W3:Y:S04]  /*171a0*/  LDL.LU R69, [R1+0x53c] ;  /* 0x00053c0001457983 */ /* 0x002ee80000300800 */
[----:B----4-:R0:W-:Y:S04]  /*171b0*/  STL [R1+0x50], R16 ;  /* 0x0000501001007387 */ /* 0x0101e80000100800 */
[----:B0-----:R-:W4:Y:S01]  /*171c0*/  LDL.LU R16, [R1+0x544] ;  /* 0x0005440001107983 */ /* 0x001f220000300800 */
[----:B------:R-:W-:-:S02]  /*171d0*/  ISETP.GT.AND P4, PT, R65, 0x25, PT ;  /* 0x000000254100780c */ /* 0x000fc40003f84270 */
[C---:B------:R-:W-:Y:S02]  /*171e0*/  ISETP.GT.AND P2, PT, R65.reuse, 0x26, PT ;  /* 0x000000264100780c */ /* 0x040fe40003f44270 */
[----:B------:R-:W-:Y:S02]  /*171f0*/  PRMT R5, RZ, 0x7610, R5 ;  /* 0x00007610ff057816 */ /* 0x000fe40000000005 */
[----:B------:R-:W-:Y:S01]  /*17200*/  ISETP.GT.AND P3, PT, R65, 0x27, PT ;  /* 0x000000274100780c */ /* 0x000fe20003f64270 */
[----:B--2---:R-:W-:Y:S01]  /*17210*/  IMAD.X R68, R37, 0x1, R68, P5 ;  /* 0x0000000125447824 */ /* 0x004fe200028e0644 */
[----:B------:R-:W-:-:S05]  /*17220*/  IADD3 R30, P5, PT, R35, R30, RZ ;  /* 0x0000001e231e7210 */ /* 0x000fca0007fbe0ff */
[----:B------:R-:W-:Y:S01]  /*17230*/  @P4 IMAD.MOV.U32 R40, RZ, RZ, R70 ;  /* 0x000000ffff284224 */ /* 0x000fe200078e0046 */
[----:B------:R-:W-:Y:S01]  /*17240*/  PRMT R22, RZ, 0x7610, R22 ;  /* 0x00007610ff167816 */ /* 0x000fe20000000016 */
[----:B---3--:R-:W-:-:S05]  /*17250*/  IMAD.X R41, R37, 0x1, R41, P6 ;  /* 0x0000000125297824 */ /* 0x008fca00030e0629 */
[----:B------:R0:W-:Y:S04]  /*17260*/  STL [R1+0xf0], R41 ;  /* 0x0000f02901007387 */ /* 0x0001e80000100800 */
[----:B------:R1:W2:Y:S01]  /*17270*/  @P4 LDG.E.U8 R5, desc[UR18][R40.64] ;  /* 0x0000001228054981 */ /* 0x0002a2000c1e1100 */
[----:B------:R-:W-:-:S03]  /*17280*/  IMAD.X R66, R37, 0x1, R66, P5 ;  /* 0x0000000125427824 */ /* 0x000fc600028e0642 */
[----:B------:R3:W-:Y:S01]  /*17290*/  STL [R1+0x528], R68 ;  /* 0x0005284401007387 */ /* 0x0007e20000100800 */
[----:B------:R-:W-:Y:S02]  /*172a0*/  PRMT R11, RZ, 0x7610, R11 ;  /* 0x00007610ff0b7816 */ /* 0x000fe4000000000b */
[----:B------:R-:W-:Y:S01]  /*172b0*/  IADD3 R69, P6, PT, R35, R69, RZ ;  /* 0x0000004523457210 */ /* 0x000fe20007fde0ff */
[----:B-1----:R-:W-:Y:S02]  /*172c0*/  @P2 IMAD.MOV.U32 R40, RZ, RZ, R29 ;  /* 0x000000ffff282224 */ /* 0x002fe400078e001d */
[----:B0-----:R-:W-:Y:S02]  /*172d0*/  @P2 IMAD.MOV.U32 R41, RZ, RZ, R68 ;  /* 0x000000ffff292224 */ /* 0x001fe400078e0044 */
[----:B---3--:R-:W3:Y:S04]  /*172e0*/  LDL.LU R68, [R1+0x540] ;  /* 0x0005400001447983 */ /* 0x008ee80000300800 */
[----:B------:R-:W2:Y:S04]  /*172f0*/  LDL.LU R29, [R1+0x54c] ;  /* 0x00054c00011d7983 */ /* 0x000ea80000300800 */
[----:B------:R0:W-:Y:S04]  /*17300*/  STL [R1+0x534], R30 ;  /* 0x0005341e01007387 */ /* 0x0001e80000100800 */
[----:B------:R1:W2:Y:S04]  /*17310*/  @P2 LDG.E.U8 R22, desc[UR18][R40.64] ;  /* 0x0000001228162981 */ /* 0x0002a8000c1e1100 */
[----:B------:R4:W-:Y:S01]  /*17320*/  STL [R1+0x530], R66 ;  /* 0x0005304201007387 */ /* 0x0009e20000100800 */
[----:B-1----:R-:W-:-:S02]  /*17330*/  @P3 IMAD.MOV.U32 R40, RZ, RZ, R30 ;  /* 0x000000ffff283224 */ /* 0x002fc400078e001e */
[----:B------:R-:W-:Y:S01]  /*17340*/  @P3 IMAD.MOV.U32 R41, RZ, RZ, R66 ;  /* 0x000000ffff293224 */ /* 0x000fe200078e0042 */
[----:B0-----:R-:W2:Y:S04]  /*17350*/  LDL.LU R30, [R1+0x548] ;  /* 0x00054800011e7983 */ /* 0x001ea80000300800 */
[----:B------:R-:W-:Y:S04]  /*17360*/  STL [R1+0x53c], R69 ;  /* 0x00053c4501007387 */ /* 0x000fe80000100800 */
[----:B------:R-:W2:Y:S04]  /*17370*/  LDL.LU R70, [R1+0x554] ;  /* 0x0005540001467983 */ /* 0x000ea80000300800 */
[----:B------:R0:W2:Y:S01]  /*17380*/  @P3 LDG.E.U8 R11, desc[UR18][R40.64] ;  /* 0x00000012280b3981 */ /* 0x0000a2000c1e1100 */
[----:B----4-:R-:W-:-:S05]  /*17390*/  IADD3 R16, P5, PT, R35, R16, RZ ;  /* 0x0000001023107210 */ /* 0x010fca0007fbe0ff */
[----:B------:R-:W-:Y:S04]  /*173a0*/  STL [R1+0x544], R16 ;  /* 0x0005441001007387 */ /* 0x000fe80000100800 */
[----:B------:R-:W4:Y:S04]  /*173b0*/  LDL.LU R66, [R1+0x55c] ;  /* 0x00055c0001427983 */ /* 0x000f280000300800 */
[----:B------:R-:W4:Y:S01]  /*173c0*/  LDL.LU R41, [R1+0x538] ;  /* 0x0005380001297983 */ /* 0x000f220000300800 */
[C---:B------:R-:W-:Y:S02]  /*173d0*/  ISETP.GT.AND P4, PT, R65.reuse, 0x28, PT ;  /* 0x000000284100780c */ /* 0x040fe40003f84270 */
[----:B------:R-:W-:-:S02]  /*173e0*/  ISETP.GT.AND P2, PT, R65, 0x29, PT ;  /* 0x000000294100780c */ /* 0x000fc40003f44270 */
[----:B------:R-:W-:Y:S02]  /*173f0*/  PRMT R60, RZ, 0x7610, R60 ;  /* 0x00007610ff3c7816 */ /* 0x000fe4000000003c */
[----:B------:R-:W-:Y:S02]  /*17400*/  ISETP.GT.AND P3, PT, R65, 0x2a, PT ;  /* 0x0000002a4100780c */ /* 0x000fe40003f64270 */
[----:B------:R-:W-:-:S05]  /*17410*/  PRMT R44, RZ, 0x7610, R44 ;  /* 0x00007610ff2c7816 */ /* 0x000fca000000002c */
[----:B0-----:R-:W-:Y:S01]  /*17420*/  @P4 IMAD.MOV.U32 R40, RZ, RZ, R69 ;  /* 0x000000ffff284224 */ /* 0x001fe200078e0045 */
[----:B------:R-:W-:Y:S01]  /*17430*/  PRMT R105, RZ, 0x7610, R105 ;  /* 0x00007610ff697816 */ /* 0x000fe20000000069 */
[----:B---3--:R-:W-:Y:S01]  /*17440*/  IMAD.X R68, R37, 0x1, R68, P5 ;  /* 0x0000000125447824 */ /* 0x008fe200028e0644 */
[----:B--2---:R-:W-:-:S05]  /*17450*/  IADD3 R29, P5, PT, R35, R29, RZ ;  /* 0x0000001d231d7210 */ /* 0x004fca0007fbe0ff */
[C---:B------:R-:W-:Y:S02]  /*17460*/  IMAD.X R30, R37.reuse, 0x1, R30, P5 ;  /* 0x00000001251e7824 */ /* 0x040fe400028e061e */
[----:B----4-:R-:W-:-:S05]  /*17470*/  IMAD.X R41, R37, 0x1, R41, P6 ;  /* 0x0000000125297824 */ /* 0x010fca00030e0629 */
[----:B------:R0:W-:Y:S04]  /*17480*/  STL [R1+0x538], R41 ;  /* 0x0005382901007387 */ /* 0x0001e80000100800 */
[----:B------:R1:W2:Y:S01]  /*17490*/  @P4 LDG.E.U8 R60, desc[UR18][R40.64] ;  /* 0x00000012283c4981 */ /* 0x0002a2000c1e1100 */
[----:B------:R-:W-:-:S03]  /*174a0*/  IADD3 R70, P6, PT, R35, R70, RZ ;  /* 0x0000004623467210 */ /* 0x000fc60007fde0ff */
[----:B------:R3:W-:Y:S01]  /*174b0*/  STL [R1+0x540], R68 ;  /* 0x0005404401007387 */ /* 0x0007e20000100800 */
[----:B-1----:R-:W-:Y:S02]  /*174c0*/  @P2 IMAD.MOV.U32 R40, RZ, RZ, R16 ;  /* 0x000000ffff282224 */ /* 0x002fe400078e0010 */
[----:B0-----:R-:W-:Y:S02]  /*174d0*/  @P2 IMAD.MOV.U32 R41, RZ, RZ, R68 ;  /* 0x000000ffff292224 */ /* 0x001fe400078e0044 */
[----:B---3--:R-:W3:Y:S01]  /*174e0*/  LDL.LU R68, [R1+0x558] ;  /* 0x0005580001447983 */ /* 0x008ee20000300800 */
[----:B------:R-:W-:-:S03]  /*174f0*/  IADD3 R66, P5, PT, R35, R66, RZ ;  /* 0x0000004223427210 */ /* 0x000fc60007fbe0ff */
        /* <DEDUP_REMOVED lines=16> */
[----:B------:R-:W-:Y:S02]  /*17600*/  ISETP.GT.AND P2, PT, R65, 0x2c, PT ;  /* 0x0000002c4100780c */ /* 0x000fe40003f44270 */
[----:B------:R-:W-:Y:S02]  /*17610*/  PRMT R147, RZ, 0x7610, R147 ;  /* 0x00007610ff937816 */ /* 0x000fe40000000093 */
[----:B------:R-:W-:Y:S01]  /*17620*/  PRMT R28, RZ, 0x7610, R28 ;  /* 0x00007610ff1c7816 */ /* 0x000fe2000000001c */
[C---:B---3--:R-:W-:Y:S02]  /*17630*/  IMAD.X R68, R37.reuse, 0x1, R68, P5 ;  /* 0x0000000125447824 */ /* 0x048fe400028e0644 */
[----:B--2---:R-:W-:-:S05]  /*17640*/  IMAD.X R40, R37, 0x1, R40, P6 ;  /* 0x0000000125287824 */ /* 0x004fca00030e0628 */
[-C--:B------:R-:W-:Y:S01]  /*17650*/  @P4 LOP3.LUT R41, R41, R40.reuse, RZ, 0x3c, !PT ;  /* 0x0000002829294212 */ /* 0x080fe200078e3cff */
[----:B------:R0:W-:Y:S03]  /*17660*/  STL [R1+0x550], R40 ;  /* 0x0005502801007387 */ /* 0x0001e60000100800 */
[----:B0-----:R-:W-:-:S04]  /*17670*/  @P4 LOP3.LUT R40, R41, R40, RZ, 0x3c, !PT ;  /* 0x0000002829284212 */ /* 0x001fc800078e3cff */
[----:B------:R-:W-:-:S05]  /*17680*/  @P4 LOP3.LUT R41, R41, R40, RZ, 0x3c, !PT ;  /* 0x0000002829294212 */ /* 0x000fca00078e3cff */
[----:B------:R0:W2:Y:S02]  /*17690*/  @P4 LDG.E.U8 R147, desc[UR18][R40.64] ;  /* 0x0000001228934981 */ /* 0x0000a4000c1e1100 */
[----:B0-----:R-:W-:Y:S02]  /*176a0*/  @P2 IMAD.MOV.U32 R40, RZ, RZ, R66 ;  /* 0x000000ffff282224 */ /* 0x001fe400078e0042 */
[----:B------:R-:W-:-:S05]  /*176b0*/  @P2 IMAD.MOV.U32 R41, RZ, RZ, R68 ;  /* 0x000000ffff292224 */ /* 0x000fca00078e0044 */
[----:B------:R0:W3:Y:S01]  /*176c0*/  @P2 LDG.E.U8 R28, desc[UR18][R40.64] ;  /* 0x00000012281c2981 */ /* 0x0000e2000c1e1100 */
[----:B------:R-:W-:Y:S02]  /*176d0*/  ISETP.GT.AND P3, PT, R65, 0x2d, PT ;  /* 0x0000002d4100780c */ /* 0x000fe40003f64270 */
[C---:B----4-:R-:W-:Y:S01]  /*176e0*/  IADD3 R16, P5, PT, R35.reuse, R16, RZ ;  /* 0x0000001023107210 */ /* 0x050fe20007fbe0ff */
[----:B------:R-:W-:Y:S01]  /*176f0*/  STL [R1+0x558], R68 ;  /* 0x0005584401007387 */ /* 0x000fe20000100800 */
[----:B------:R-:W-:-:S03]  /*17700*/  IADD3 R69, P6, PT, R35, R69, RZ ;  /* 0x0000004523457210 */ /* 0x000fc60007fde0ff */
[----:B------:R-:W-:Y:S01]  /*17710*/  IMAD.X R30, R37, 0x1, R30, P5 ;  /* 0x00000001251e7824 */ /* 0x000fe200028e061e */
[----:B------:R-:W4:Y:S01]  /*17720*/  LDL.LU R66, [R1+0x570] ;  /* 0x0005700001427983 */ /* 0x000f220000300800 */
[----:B------:R-:W-:-:S03]  /*17730*/  PRMT R19, RZ, 0x7610, R19 ;  /* 0x00007610ff137816 */ /* 0x000fc60000000013 */
[----:B------:R-:W-:Y:S01]  /*17740*/  STL [R1+0x564], R16 ;  /* 0x0005641001007387 */ /* 0x000fe20000100800 */
[----:B------:R-:W-:Y:S01]  /*17750*/  IADD3 R29, P5, PT, R35, R29, RZ ;  /* 0x0000001d231d7210 */ /* 0x000fe20007fbe0ff */
[----:B0-----:R-:W-:Y:S02]  /*17760*/  @P3 IMAD.MOV.U32 R40, RZ, RZ, R16 ;  /* 0x000000ffff283224 */ /* 0x001fe400078e0010 */
[----:B------:R-:W-:-:S05]  /*17770*/  @P3 IMAD.MOV.U32 R41, RZ, RZ, R30 ;  /* 0x000000ffff293224 */ /* 0x000fca00078e001e */
[----:B------:R0:W2:Y:S04]  /*17780*/  @P3 LDG.E.U8 R19, desc[UR18][R40.64] ;  /* 0x0000001228133981 */ /* 0x0000a8000c1e1100 */
[----:B---3--:R1:W-:Y:S04]  /*17790*/  STL [R1+0x40], R28 ;  /* 0x0000401c01007387 */ /* 0x0083e80000100800 */
[----:B-1----:R-:W3:Y:S04]  /*177a0*/  LDL.LU R28, [R1+0x57c] ;  /* 0x00057c00011c7983 */ /* 0x002ee80000300800 */
[----:B------:R1:W-:Y:S04]  /*177b0*/  STL [R1+0x560], R30 ;  /* 0x0005601e01007387 */ /* 0x0003e80000100800 */
[----:B-1----:R-:W2:Y:S04]  /*177c0*/  LDL.LU R30, [R1+0x578] ;  /* 0x00057800011e7983 */ /* 0x002ea80000300800 */
        /* <DEDUP_REMOVED lines=8> */
[----:B------:R-:W-:Y:S01]  /*17850*/  ISETP.GT.AND P3, PT, R65, 0x30, PT ;  /* 0x000000304100780c */ /* 0x000fe20003f64270 */
[----:B----4-:R-:W-:Y:S01]  /*17860*/  IMAD.X R66, R37, 0x1, R66, P5 ;  /* 0x0000000125427824 */ /* 0x010fe200028e0642 */
[----:B------:R-:W-:-:S05]  /*17870*/  PRMT R8, RZ, 0x7610, R8 ;  /* 0x00007610ff087816 */ /* 0x000fca0000000008 */
[----:B0-----:R-:W-:Y:S01]  /*17880*/  @P4 IMAD.MOV.U32 R40, RZ, RZ, R69 ;  /* 0x000000ffff284224 */ /* 0x001fe200078e0045 */
[----:B------:R-:W-:Y:S02]  /*17890*/  PRMT R59, RZ, 0x7610, R59 ;  /* 0x00007610ff3b7816 */ /* 0x000fe4000000003b */
[----:B---3--:R-:W-:-:S05]  /*178a0*/  IADD3 R28, P5, PT, R35, R28, RZ ;  /* 0x0000001c231c7210 */ /* 0x008fca0007fbe0ff */
[C---:B--2---:R-:W-:Y:S02]  /*178b0*/  IMAD.X R30, R37.reuse, 0x1, R30, P5 ;  /* 0x00000001251e7824 */ /* 0x044fe400028e061e */
[----:B------:R-:W-:Y:S01]  /*178c0*/  IMAD.X R41, R37, 0x1, R41, P6 ;  /* 0x0000000125297824 */ /* 0x000fe200030e0629 */
        /* <DEDUP_REMOVED lines=56> */
[----:B------:R-:W-:Y:S01]  /*17c50*/  PRMT R67, RZ, 0x7610, R67 ;  /* 0x00007610ff437816 */ /* 0x000fe20000000043 */
[----:B--2---:R-:W-:-:S10]  /*17c60*/  IMAD.X R40, R37, 0x1, R40, P6 ;  /* 0x0000000125287824 */ /* 0x004fd400030e0628 */
[-C--:B------:R-:W-:Y:S01]  /*17c70*/  @P4 LOP3.LUT R41, R41, R40.reuse, RZ, 0x3c, !PT ;  /* 0x0000002829294212 */ /* 0x080fe200078e3cff */
[----:B------:R0:W-:Y:S03]  /*17c80*/  STL [R1+0x598], R40 ;  /* 0x0005982801007387 */ /* 0x0001e60000100800 */
[----:B0-----:R-:W-:-:S04]  /*17c90*/  @P4 LOP3.LUT R40, R41, R40, RZ, 0x3c, !PT ;  /* 0x0000002829284212 */ /* 0x001fc800078e3cff */
[----:B------:R-:W-:-:S05]  /*17ca0*/  @P4 LOP3.LUT R41, R41, R40, RZ, 0x3c, !PT ;  /* 0x0000002829294212 */ /* 0x000fca00078e3cff */
[----:B------:R0:W2:Y:S01]  /*17cb0*/  @P4 LDG.E.U8 R67, desc[UR18][R40.64] ;  /* 0x0000001228434981 */ /* 0x0000a2000c1e1100 */
[C---:B------:R-:W-:Y:S02]  /*17cc0*/  ISETP.GT.AND P2, PT, R65.reuse, 0x35, PT ;  /* 0x000000354100780c */ /* 0x040fe40003f44270 */
[----:B------:R-:W-:Y:S01]  /*17cd0*/  ISETP.GT.AND P3, PT, R65, 0x36, PT ;  /* 0x000000364100780c */ /* 0x000fe20003f64270 */
[----:B---3--:R-:W-:Y:S01]  /*17ce0*/  IMAD.X R66, R37, 0x1, R66, P5 ;  /* 0x0000000125427824 */ /* 0x008fe200028e0642 */
[----:B----4-:R-:W-:Y:S02]  /*17cf0*/  IADD3 R16, P5, PT, R35, R16, RZ ;  /* 0x0000001023107210 */ /* 0x010fe40007fbe0ff */
[----:B------:R-:W-:Y:S02]  /*17d00*/  PRMT R26, RZ, 0x7610, R26 ;  /* 0x00007610ff1a7816 */ /* 0x000fe4000000001a */
[----:B------:R1:W-:Y:S01]  /*17d10*/  STL [R1+0x5a0], R66 ;  /* 0x0005a04201007387 */ /* 0x0003e20000100800 */
[----:B------:R-:W-:Y:S01]  /*17d20*/  IMAD.X R30, R37, 0x1, R30, P5 ;  /* 0x00000001251e7824 */ /* 0x000fe200028e061e */
[----:B------:R-:W-:-:S03]  /*17d30*/  IADD3 R68, P6, PT, R35, R68, RZ ;  /* 0x0000004423447210 */ /* 0x000fc60007fde0ff */
[----:B0-----:R-:W-:Y:S02]  /*17d40*/  @P2 IMAD.MOV.U32 R40, RZ, RZ, R28 ;  /* 0x000000ffff282224 */ /* 0x001fe400078e001c */
[----:B------:R-:W-:Y:S02]  /*17d50*/  @P2 IMAD.MOV.U32 R41, RZ, RZ, R66 ;  /* 0x000000ffff292224 */ /* 0x000fe400078e0042 */
[----:B-1----:R-:W3:Y:S01]  /*17d60*/  LDL.LU R66, [R1+0x5b8] ;  /* 0x0005b80001427983 */ /* 0x002ee20000300800 */
[----:B------:R-:W-:-:S03]  /*17d70*/  PRMT R18, RZ, 0x7610, R18 ;  /* 0x00007610ff127816 */ /* 0x000fc60000000012 */
[----:B------:R-:W4:Y:S01]  /*17d80*/  LDL.LU R28, [R1+0x5c4] ;  /* 0x0005c400011c7983 */ /* 0x000f220000300800 */
[----:B------:R-:W-:-:S03]  /*17d90*/  IADD3 R29, P5, PT, R35, R29, RZ ;  /* 0x0000001d231d7210 */ /* 0x000fc60007fbe0ff */
[----:B------:R-:W-:Y:S04]  /*17da0*/  STL [R1+0x5ac], R16 ;  /* 0x0005ac1001007387 */ /* 0x000fe80000100800 */
[----:B------:R0:W3:Y:S04]  /*17db0*/  @P2 LDG.E.U8 R26, desc[UR18][R40.64] ;  /* 0x00000012281a2981 */ /* 0x0000e8000c1e1100 */
[----:B------:R1:W-:Y:S01]  /*17dc0*/  STL [R1+0x5a8], R30 ;  /* 0x0005a81e01007387 */ /* 0x0003e20000100800 */
[----:B0-----:R-:W-:Y:S02]  /*17dd0*/  @P3 IMAD.MOV.U32 R41, RZ, RZ, R30 ;  /* 0x000000ffff293224 */ /* 0x001fe400078e001e */
[----:B------:R-:W-:Y:S01]  /*17de0*/  @P3 IMAD.MOV.U32 R40, RZ, RZ, R16 ;  /* 0x000000ffff283224 */ /* 0x000fe200078e0010 */
[----:B-1----:R-:W4:Y:S04]  /*17df0*/  LDL.LU R30, [R1+0x5c0] ;  /* 0x0005c000011e7983 */ /* 0x002f280000300800 */
[----:B------:R-:W-:Y:S04]  /*17e00*/  STL [R1+0x5b4], R68 ;  /* 0x0005b44401007387 */ /* 0x000fe80000100800 */
[----:B------:R0:W4:Y:S04]  /*17e10*/  @P3 LDG.E.U8 R18, desc[UR18][R40.64] ;  /* 0x0000001228123981 */ /* 0x000128000c1e1100 */
[----:B--2---:R1:W-:Y:S04]  /*17e20*/  STL [R1+0x28], R67 ;  /* 0x0000284301007387 */ /* 0x0043e80000100800 */
[----:B-1----:R-:W2:Y:S04]  /*17e30*/  LDL.LU R67, [R1+0x5cc] ;  /* 0x0005cc0001437983 */ /* 0x002ea80000300800 */
[----:B------:R-:W-:Y:S04]  /*17e40*/  STL [R1+0x5bc], R29 ;  /* 0x0005bc1d01007387 */ /* 0x000fe80000100800 */
[----:B------:R-:W2:Y:S04]  /*17e50*/  LDL.LU R16, [R1+0x5d4] ;  /* 0x0005d40001107983 */ /* 0x000ea80000300800 */
[----:B------:R-:W2:Y:S01]  /*17e60*/  LDL.LU R41, [R1+0x5b0] ;  /* 0x0005b00001297983 */ /* 0x000ea20000300800 */
[----:B------:R-:W-:-:S02]  /*17e70*/  ISETP.GT.AND P4, PT, R65, 0x37, PT ;  /* 0x000000374100780c */ /* 0x000fc40003f84270 */
[C---:B------:R-:W-:Y:S02]  /*17e80*/  ISETP.GT.AND P2, PT, R65.reuse, 0x38, PT ;  /* 0x000000384100780c */ /* 0x040fe40003f44270 */
[----:B------:R-:W-:Y:S02]  /*17e90*/  PRMT R9, RZ, 0x7610, R9 ;  /* 0x00007610ff097816 */ /* 0x000fe40000000009 */
[----:B------:R-:W-:Y:S01]  /*17ea0*/  ISETP.GT.AND P3, PT, R65, 0x39, PT ;  /* 0x000000394100780c */ /* 0x000fe20003f64270 */
[----:B---3--:R-:W-:Y:S01]  /*17eb0*/  IMAD.X R66, R37, 0x1, R66, P5 ;  /* 0x0000000125427824 */ /* 0x008fe200028e0642 */
[----:B----4-:R-:W-:-:S05]  /*17ec0*/  IADD3 R28, P5, PT, R35, R28, RZ ;  /* 0x0000001c231c7210 */ /* 0x010fca0007fbe0ff */
[----:B0-----:R-:W-:Y:S01]  /*17ed0*/  @P4 IMAD.MOV.U32 R40, RZ, RZ, R68 ;  /* 0x000000ffff284224 */ /* 0x001fe200078e0044 */
[----:B------:R-:W-:Y:S02]  /*17ee0*/  PRMT R58, RZ, 0x7610, R58 ;  /* 0x00007610ff3a7816 */ /* 0x000fe4000000003a */
[----:B------:R-:W-:Y:S01]  /*17ef0*/  PRMT R42, RZ, 0x7610, R42 ;  /* 0x00007610ff2a7816 */ /* 0x000fe2000000002a */
[C---:B------:R-:W-:Y:S02]  /*17f00*/  IMAD.X R30, R37.reuse, 0x1, R30, P5 ;  /* 0x00000001251e7824 */ /* 0x040fe400028e061e */
        /* <DEDUP_REMOVED lines=208> */
[----:B------:R0:W-:Y:S04]  /*18c10*/  STL [R1+0x65c], R67 ;  /* 0x00065c4301007387 */ /* 0x0001e80000100800 */
        /* <DEDUP_REMOVED lines=12> */
[----:B---3--:R-:W-:Y:S01]  /*18ce0*/  IMAD.X R66, R37, 0x1, R66, P5 ;  /* 0x0000000125427824 */ /* 0x008fe200028e0642 */
[----:B----4-:R-:W-:-:S05]  /*18cf0*/  IADD3 R29, P5, PT, R35, R29, RZ ;  /* 0x0000001d231d7210 */ /* 0x010fca0007fbe0ff */
[----:B--2---:R-:W-:Y:S01]  /*18d00*/  IMAD.X R30, R37, 0x1, R30, P5 ;  /* 0x00000001251e7824 */ /* 0x004fe200028e061e */
[----:B------:R-:W-:Y:S01]  /*18d10*/  IADD3 R28, P5, PT, R35, R28, RZ ;  /* 0x0000001c231c7210 */ /* 0x000fe20007fbe0ff */
[----:B------:R-:W-:-:S05]  /*18d20*/  IMAD.X R41, R37, 0x1, R41, P6 ;  /* 0x0000000125297824 */ /* 0x000fca00030e0629 */
[----:B------:R1:W-:Y:S04]  /*18d30*/  STL [R1+0x658], R41 ;  /* 0x0006582901007387 */ /* 0x0003e80000100800 */
[----:B------:R2:W3:Y:S01]  /*18d40*/  @P4 LDG.E.U8 R155, desc[UR18][R40.64] ;  /* 0x00000012289b4981 */ /* 0x0004e2000c1e1100 */
[----:B------:R-:W-:-:S03]  /*18d50*/  IADD3 R68, P6, PT, R35, R68, RZ ;  /* 0x0000004423447210 */ /* 0x000fc60007fde0ff */
[----:B------:R-:W-:Y:S04]  /*18d60*/  STL [R1+0x660], R66 ;  /* 0x0006604201007387 */ /* 0x000fe80000100800 */
[----:B0-----:R-:W4:Y:S01]  /*18d70*/  LDL.LU R67, [R1+0x678] ;  /* 0x0006780001437983 */ /* 0x001f220000300800 */
[----:B--2---:R-:W-:Y:S02]  /*18d80*/  @P2 IMAD.MOV.U32 R40, RZ, RZ, R16 ;  /* 0x000000ffff282224 */ /* 0x004fe400078e0010 */
[----:B-1----:R-:W-:Y:S01]  /*18d90*/  @P2 IMAD.MOV.U32 R41, RZ, RZ, R66 ;  /* 0x000000ffff292224 */ /* 0x002fe200078e0042 */
[----:B------:R-:W2:Y:S04]  /*18da0*/  LDL.LU R16, [R1+0x684] ;  /* 0x0006840001107983 */ /* 0x000ea80000300800 */
[----:B------:R0:W3:Y:S04]  /*18db0*/  @P2 LDG.E.U8 R154, desc[UR18][R40.64] ;  /* 0x00000012289a2981 */ /* 0x0000e8000c1e1100 */
[----:B------:R-:W-:Y:S04]  /*18dc0*/  STL [R1+0x66c], R29 ;  /* 0x00066c1d01007387 */ /* 0x000fe80000100800 */
[----:B------:R1:W-:Y:S01]  /*18dd0*/  STL [R1+0x668], R30 ;  /* 0x0006681e01007387 */ /* 0x0003e20000100800 */
[----:B0-----:R-:W-:-:S02]  /*18de0*/  @P3 IMAD.MOV.U32 R40, RZ, RZ, R29 ;  /* 0x000000ffff283224 */ /* 0x001fc400078e001d */
[----:B------:R-:W-:-:S05]  /*18df0*/  @P3 IMAD.MOV.U32 R41, RZ, RZ, R30 ;  /* 0x000000ffff293224 */ /* 0x000fca00078e001e */
[----:B------:R0:W3:Y:S04]  /*18e00*/  @P3 LDG.E.U8 R152, desc[UR18][R40.64] ;  /* 0x0000001228983981 */ /* 0x0000e8000c1e1100 */
[----:B-1----:R-:W3:Y:S04]  /*18e10*/  LDL.LU R30, [R1+0x680] ;  /* 0x00068000011e7983 */ /* 0x002ee80000300800 */
[----:B------:R1:W-:Y:S01]  /*18e20*/  STL [R1+0x674], R68 ;  /* 0x0006744401007387 */ /* 0x0003e20000100800 */
[----:B0-----:R-:W-:-:S03]  /*18e30*/  IMAD.MOV.U32 R41, RZ, RZ, R68 ;  /* 0x000000ffff297224 */ /* 0x001fc600078e0044 */
[----:B------:R-:W3:Y:S04]  /*18e40*/  LDL.LU R66, [R1+0x68c] ;  /* 0x00068c0001427983 */ /* 0x000ee80000300800 */
[----:B------:R-:W-:Y:S04]  /*18e50*/  STL [R1+0x67c], R28 ;  /* 0x00067c1c01007387 */ /* 0x000fe80000100800 */
[----:B------:R-:W3:Y:S04]  /*18e60*/  LDL.LU R29, [R1+0x694] ;  /* 0x00069400011d7983 */ /* 0x000ee80000300800 */
[----:B-1----:R-:W3:Y:S04]  /*18e70*/  LDL.LU R68, [R1+0xa40] ;  /* 0x000a400001447983 */ /* 0x002ee80000300800 */
[----:B------:R-:W3:Y:S01]  /*18e80*/  LDL.LU R40, [R1+0x670] ;  /* 0x0006700001287983 */ /* 0x000ee20000300800 */
[----:B------:R-:W-:-:S02]  /*18e90*/  ISETP.GT.AND P4, PT, R65, 0x4f, PT ;  /* 0x0000004f4100780c */ /* 0x000fc40003f84270 */
[C---:B------:R-:W-:Y:S02]  /*18ea0*/  ISETP.GT.AND P2, PT, R65.reuse, 0x50, PT ;  /* 0x000000504100780c */ /* 0x040fe40003f44270 */
[----:B------:R-:W-:Y:S02]  /*18eb0*/  PRMT R148, RZ, 0x7610, R148 ;  /* 0x00007610ff947816 */ /* 0x000fe40000000094 */
[----:B------:R-:W-:Y:S02]  /*18ec0*/  ISETP.GT.AND P3, PT, R65, 0x51, PT ;  /* 0x000000514100780c */ /* 0x000fe40003f64270 */
[----:B------:R-:W-:Y:S02]  /*18ed0*/  PRMT R55, RZ, 0x7610, R55 ;  /* 0x00007610ff377816 */ /* 0x000fe40000000037 */
[----:B------:R-:W-:Y:S01]  /*18ee0*/  PRMT R85, RZ, 0x7610, R85 ;  /* 0x00007610ff557816 */ /* 0x000fe20000000055 */
[----:B----4-:R-:W-:Y:S01]  /*18ef0*/  IMAD.X R67, R37, 0x1, R67, P5 ;  /* 0x0000000125437824 */ /* 0x010fe200028e0643 */
[----:B--2---:R-:W-:-:S05]  /*18f00*/  IADD3 R16, P5, PT, R35, R16, RZ ;  /* 0x0000001023107210 */ /* 0x004fca0007fbe0ff */
[C---:B---3--:R-:W-:Y:S02]  /*18f10*/  IMAD.X R30, R37.reuse, 0x1, R30, P5 ;  /* 0x00000001251e7824 */ /* 0x048fe400028e061e */
[----:B------:R-:W-:-:S05]  /*18f20*/  IMAD.X R40, R37, 0x1, R40, P6 ;  /* 0x0000000125287824 */ /* 0x000fca00030e0628 */
[-C--:B------:R-:W-:Y:S01]  /*18f30*/  @P4 LOP3.LUT R41, R41, R40.reuse, RZ, 0x3c, !PT ;  /* 0x0000002829294212 */ /* 0x080fe200078e3cff */
[----:B------:R0:W-:Y:S03]  /*18f40*/  STL [R1+0x670], R40 ;  /* 0x0006702801007387 */ /* 0x0001e60000100800 */
[----:B0-----:R-:W-:-:S04]  /*18f50*/  @P4 LOP3.LUT R40, R41, R40, RZ, 0x3c, !PT ;  /* 0x0000002829284212 */ /* 0x001fc800078e3cff */
[----:B------:R-:W-:Y:S01]  /*18f60*/  @P4 LOP3.LUT R41, R41, R40, RZ, 0x3c, !PT ;  /* 0x0000002829294212 */ /* 0x000fe200078e3cff */
[----:B------:R0:W-:Y:S04]  /*18f70*/  STL [R1+0x678], R67 ;  /* 0x0006784301007387 */ /* 0x0001e80000100800 */
[----:B------:R1:W2:Y:S01]  /*18f80*/  @P4 LDG.E.U8 R148, desc[UR18][R40.64] ;  /* 0x0000001228944981 */ /* 0x0002a2000c1e1100 */
[C---:B------:R-:W-:Y:S02]  /*18f90*/  IADD3 R66, P6, PT, R35.reuse, R66, RZ ;  /* 0x0000004223427210 */ /* 0x040fe40007fde0ff */
[----:B------:R-:W-:Y:S01]  /*18fa0*/  IADD3 R29, P5, PT, R35, R29, RZ ;  /* 0x0000001d231d7210 */ /* 0x000fe20007fbe0ff */
[----:B-1----:R-:W-:Y:S02]  /*18fb0*/  @P2 IMAD.MOV.U32 R40, RZ, RZ, R28 ;  /* 0x000000ffff282224 */ /* 0x002fe400078e001c */
[----:B------:R-:W-:-:S02]  /*18fc0*/  @P2 IMAD.MOV.U32 R41, RZ, RZ, R67 ;  /* 0x000000ffff292224 */ /* 0x000fc400078e0043 */
[----:B0-----:R-:W3:Y:S04]  /*18fd0*/  LDL.LU R67, [R1+0x690] ;  /* 0x0006900001437983 */ /* 0x001ee80000300800 */
[----:B------:R-:W4:Y:S04]  /*18fe0*/  LDL.LU R28, [R1+0x69c] ;  /* 0x00069c00011c7983 */ /* 0x000f280000300800 */
[----:B------:R0:W2:Y:S04]  /*18ff0*/  @P2 LDG.E.U8 R55, desc[UR18][R40.64] ;  /* 0x0000001228372981 */ /* 0x0000a8000c1e1100 */
[----:B------:R1:W-:Y:S04]  /*19000*/  STL [R1+0x684], R16 ;  /* 0x0006841001007387 */ /* 0x0003e80000100800 */
[----:B------:R1:W-:Y:S01]  /*19010*/  STL [R1+0x680], R30 ;  /* 0x0006801e01007387 */ /* 0x0003e20000100800 */
[----:B0-----:R-:W-:-:S02]  /*19020*/  @P3 IMAD.MOV.U32 R40, RZ, RZ, R16 ;  /* 0x000000ffff283224 */ /* 0x001fc400078e0010 */
[----:B------:R-:W-:Y:S01]  /*19030*/  @P3 IMAD.MOV.U32 R41, RZ, RZ, R30 ;  /* 0x000000ffff293224 */ /* 0x000fe200078e001e */
[----:B-1----:R-:W2:Y:S04]  /*19040*/  LDL.LU R16, [R1+0x6a4] ;  /* 0x0006a40001107983 */ /* 0x002ea80000300800 */
[----:B------:R0:W-:Y:S04]  /*19050*/  STL [R1+0x68c], R66 ;  /* 0x00068c4201007387 */ /* 0x0001e80000100800 */
[----:B------:R-:W2:Y:S04]  /*19060*/  LDL.LU R30, [R1+0x6ac] ;  /* 0x0006ac00011e7983 */ /* 0x000ea80000300800 */
[----:B------:R-:W-:Y:S04]  /*19070*/  STL [R1+0x694], R29 ;  /* 0x0006941d01007387 */ /* 0x000fe80000100800 */
[----:B------:R1:W2:Y:S04]  /*19080*/  @P3 LDG.E.U8 R85, desc[UR18][R40.64] ;  /* 0x0000001228553981 */ /* 0x0002a8000c1e1100 */
[----:B------:R-:W2:Y:S01]  /*19090*/  LDL.LU R41, [R1+0x688] ;  /* 0x0006880001297983 */ /* 0x000ea20000300800 */
[----:B------:R-:W-:-:S02]  /*190a0*/  ISETP.GT.AND P4, PT, R65, 0x52, PT ;  /* 0x000000524100780c */ /* 0x000fc40003f84270 */
[----:B------:R-:W-:Y:S02]  /*190b0*/  ISETP.GT.AND P2, PT, R65, 0x53, PT ;  /* 0x000000534100780c */ /* 0x000fe40003f44270 */
[----:B------:R-:W-:Y:S02]  /*190c0*/  PRMT R100, RZ, 0x7610, R100 ;  /* 0x00007610ff647816 */ /* 0x000fe40000000064 */
[----:B------:R-:W-:-:S07]  /*190d0*/  PRMT R137, RZ, 0x7610, R137 ;  /* 0x00007610ff897816 */ /* 0x000fce0000000089 */
[----:B-1----:R-:W-:Y:S02]  /*190e0*/  @P4 IMAD.MOV.U32 R40, RZ, RZ, R66 ;  /* 0x000000ffff284224 */ /* 0x002fe400078e0042 */
[C---:B---3--:R-:W-:Y:S02]  /*190f0*/  IMAD.X R67, R37.reuse, 0x1, R67, P5 ;  /* 0x0000000125437824 */ /* 0x048fe400028e0643 */
[----:B--2---:R-:W-:-:S05]  /*19100*/  IMAD.X R41, R37, 0x1, R41, P6 ;  /* 0x0000000125297824 */ /* 0x004fca00030e0629 */
[----:B------:R1:W-:Y:S04]  /*19110*/  STL [R1+0x688], R41 ;  /* 0x0006882901007387 */ /* 0x0003e80000100800 */
[----:B------:R1:W2:Y:S04]  /*19120*/  @P4 LDG.E.U8 R100, desc[UR18][R40.64] ;  /* 0x0000001228644981 */ /* 0x0002a8000c1e1100 */
[----:B------:R3:W-:Y:S04]  /*19130*/  STL [R1+0x690], R67 ;  /* 0x0006904301007387 */ /* 0x0007e80000100800 */
[----:B0-----:R-:W2:Y:S01]  /*19140*/  LDL.LU R66, [R1+0x6a8] ;  /* 0x0006a80001427983 */ /* 0x001ea20000300800 */
[----:B-1----:R-:W-:-:S02]  /*19150*/  IMAD.MOV.U32 R41, RZ, RZ, R67 ;  /* 0x000000ffff297224 */ /* 0x002fc400078e0043 */
[----:B------:R-:W-:Y:S01]  /*19160*/  @P2 IMAD.MOV.U32 R40, RZ, RZ, R29 ;  /* 0x000000ffff282224 */ /* 0x000fe200078e001d */
[----:B---3--:R-:W3:Y:S04]  /*19170*/  LDL.LU R67, [R1+0xa3c] ;  /* 0x000a3c0001437983 */ /* 0x008ee80000300800 */
[----:B------:R-:W2:Y:S04]  /*19180*/  LDL.LU R29, [R1+0xf8] ;  /* 0x0000f800011d7983 */ /* 0x000ea80000300800 */
[----:B------:R0:W2:Y:S04]  /*19190*/  @P2 LDG.E.U8 R137, desc[UR18][R40.64] ;  /* 0x0000001228892981 */ /* 0x0000a8000c1e1100 */
[----:B------:R-:W2:Y:S01]  /*191a0*/  LDL.LU R41, [R1+0x698] ;  /* 0x0006980001297983 */ /* 0x000ea20000300800 */
[----:B------:R-:W-:-:S02]  /*191b0*/  ISETP.GT.AND P3, PT, R65, 0x54, PT ;  /* 0x000000544100780c */ /* 0x000fc40003f64270 */
[C---:B----4-:R-:W-:Y:S02]  /*191c0*/  IADD3 R28, P5, PT, R35.reuse, R28, RZ ;  /* 0x0000001c231c7210 */ /* 0x050fe40007fbe0ff */
[----:B------:R-:W-:Y:S02]  /*191d0*/  PRMT R143, RZ, 0x7610, R143 ;  /* 0x00007610ff8f7816 */ /* 0x000fe4000000008f */
[----:B------:R-:W-:Y:S01]  /*191e0*/  IADD3 R16, P6, PT, R35, R16, RZ ;  /* 0x0000001023107210 */ /* 0x000fe20007fde0ff */
[----:B------:R1:W-:Y:S06]  /*191f0*/  STL [R1+0x69c], R28 ;  /* 0x00069c1c01007387 */ /* 0x0003ec0000100800 */
[----:B0-----:R-:W-:-:S02]  /*19200*/  @P3 IMAD.MOV.U32 R40, RZ, RZ, R28 ;  /* 0x000000ffff283224 */ /* 0x001fc400078e001c */
[----:B--2---:R-:W-:-:S05]  /*19210*/  IMAD.X R41, R37, 0x1, R41, P5 ;  /* 0x0000000125297824 */ /* 0x004fca00028e0629 */
[----:B------:R0:W-:Y:S04]  /*19220*/  STL [R1+0x698], R41 ;  /* 0x0006982901007387 */ /* 0x0001e80000100800 */
[----:B-1----:R-:W2:Y:S04]  /*19230*/  LDL.LU R28, [R1+0x6b4] ;  /* 0x0006b400011c7983 */ /* 0x002ea80000300800 */
[----:B------:R-:W-:Y:S04]  /*19240*/  STL [R1+0x6a4], R16 ;  /* 0x0006a41001007387 */ /* 0x000fe80000100800 */
[----:B------:R1:W4:Y:S04]  /*19250*/  @P3 LDG.E.U8 R143, desc[UR18][R40.64] ;  /* 0x00000012288f3981 */ /* 0x000328000c1e1100 */
[----:B0-----:R-:W2:Y:S01]  /*19260*/  LDL.LU R41, [R1+0x6a0] ;  /* 0x0006a00001297983 */ /* 0x001ea20000300800 */
[----:B------:R-:W-:-:S02]  /*19270*/  ISETP.GT.AND P4, PT, R65, 0x55, PT ;  /* 0x000000554100780c */ /* 0x000fc40003f84270 */
[----:B------:R-:W-:Y:S02]  /*19280*/  IADD3 R30, P5, PT, R35, R30, RZ ;  /* 0x0000001e231e7210 */ /* 0x000fe40007fbe0ff */
[----:B------:R-:W-:Y:S02]  /*19290*/  ISETP.GT.AND P2, PT, R65, 0x56, PT ;  /* 0x000000564100780c */ /* 0x000fe40003f44270 */
[----:B------:R-:W-:Y:S01]  /*192a0*/  PRMT R141, RZ, 0x7610, R141 ;  /* 0x00007610ff8d7816 */ /* 0x000fe2000000008d */
[C---:B------:R-:W-:Y:S01]  /*192b0*/  IMAD.X R66, R37.reuse, 0x1, R66, P5 ;  /* 0x0000000125427824 */ /* 0x040fe200028e0642 */
[----:B------:R-:W-:Y:S05]  /*192c0*/  STL [R1+0x6ac], R30 ;  /* 0x0006ac1e01007387 */ /* 0x000fea0000100800 */
[----:B-1----:R-:W-:Y:S01]  /*192d0*/  @P4 IMAD.MOV.U32 R40, RZ, RZ, R16 ;  /* 0x000000ffff284224 */ /* 0x002fe200078e0010 */
[----:B------:R-:W-:Y:S01]  /*192e0*/  PRMT R140, RZ, 0x7610, R140 ;  /* 0x00007610ff8c7816 */ /* 0x000fe2000000008c */
[----:B--2---:R-:W-:-:S05]  /*192f0*/  IMAD.X R41, R37, 0x1, R41, P6 ;  /* 0x0000000125297824 */ /* 0x004fca00030e0629 */
[----:B------:R0:W-:Y:S04]  /*19300*/  STL [R1+0x6a0], R41 ;  /* 0x0006a02901007387 */ /* 0x0001e80000100800 */
[----:B------:R1:W2:Y:S02]  /*19310*/  @P4 LDG.E.U8 R141, desc[UR18][R40.64] ;  /* 0x00000012288d4981 */ /* 0x0002a4000c1e1100 */
[----:B-1----:R-:W-:Y:S02]  /*19320*/  IMAD.MOV.U32 R40, RZ, RZ, R66 ;  /* 0x000000ffff287224 */ /* 0x002fe400078e0042 */
[----:B0-----:R-:W-:-:S05]  /*19330*/  IMAD.MOV.U32 R41, RZ, RZ, R30 ;  /* 0x000000ffff297224 */ /* 0x001fca00078e001e */
[----:B------:R-:W-:-:S04]  /*19340*/  @P2 LOP3.LUT R41, R41, R40, RZ, 0x3c, !PT ;  /* 0x0000002829292212 */ /* 0x000fc800078e3cff */
[----:B------:R-:W-:Y:S02]  /*19350*/  @P2 LOP3.LUT R40, R41, R40, RZ, 0x3c, !PT ;  /* 0x0000002829282212 */ /* 0x000fe400078e3cff */
[----:B------:R-:W-:Y:S02]  /*19360*/  IADD3 R29, P4, PT, R35, R29, RZ ;  /* 0x0000001d231d7210 */ /* 0x000fe40007f9e0ff */
[----:B------:R-:W-:Y:S01]  /*19370*/  @P2 LOP3.LUT R41, R41, R40, RZ, 0x3c, !PT ;  /* 0x0000002829292212 */ /* 0x000fe200078e3cff */
[----:B------:R0:W-:Y:S04]  /*19380*/  STL [R1+0x6a8], R66 ;  /* 0x0006a84201007387 */ /* 0x0001e80000100800 */
[----:B------:R-:W2:Y:S04]  /*19390*/  LDL.LU R16, [R1+0x6bc] ;  /* 0x0006bc0001107983 */ /* 0x000ea80000300800 */
[----:B------:R1:W2:Y:S04]  /*193a0*/  @P2 LDG.E.U8 R140, desc[UR18][R40.64] ;  /* 0x00000012288c2981 */ /* 0x0002a8000c1e1100 */
[----:B0-----:R-:W2:Y:S04]  /*193b0*/  LDL.LU R66, [R1+0xa38] ;  /* 0x000a380001427983 */ /* 0x001ea80000300800 */
[----:B------:R-:W-:Y:S04]  /*193c0*/  STL [R1+0xf8], R29 ;  /* 0x0000f81d01007387 */ /* 0x000fe80000100800 */
[----:B------:R-:W2:Y:S01]  /*193d0*/  LDL.LU R40, [R1+0xf4] ;  /* 0x0000f40001287983 */ /* 0x000ea20000300800 */
[----:B------:R-:W-:Y:S01]  /*193e0*/  ISETP.GT.AND P3, PT, R65, 0x57, PT ;  /* 0x000000574100780c */ /* 0x000fe20003f64270 */
[----:B-1----:R-:W-:Y:S01]  /*193f0*/  IMAD.MOV.U32 R41, RZ, RZ, R29 ;  /* 0x000000ffff297224 */ /* 0x002fe200078e001d */
[----:B------:R-:W-:Y:S01]  /*19400*/  PRMT R136, RZ, 0x7610, R136 ;  /* 0x00007610ff887816 */ /* 0x000fe20000000088 */
[----:B--2---:R-:W-:-:S10]  /*19410*/  IMAD.X R40, R37, 0x1, R40, P4 ;  /* 0x0000000125287824 */ /* 0x004fd400020e0628 */
[-C--:B------:R-:W-:Y:S01]  /*19420*/  @P3 LOP3.LUT R41, R41, R40.reuse, RZ, 0x3c, !PT ;  /* 0x0000002829293212 */ /* 0x080fe200078e3cff */
[----:B------:R0:W-:Y:S03]  /*19430*/  STL [R1+0xf4], R40 ;  /* 0x0000f42801007387 */ /* 0x0001e60000100800 */
[----:B0-----:R-:W-:-:S04]  /*19440*/  @P3 LOP3.LUT R40, R41, R40, RZ, 0x3c, !PT ;  /* 0x0000002829283212 */ /* 0x001fc800078e3cff */
[----:B------:R-:W-:-:S05]  /*19450*/  @P3 LOP3.LUT R41, R41, R40, RZ, 0x3c, !PT ;  /* 0x0000002829293212 */ /* 0x000fca00078e3cff */
[----:B------:R0:W2:Y:S04]  /*19460*/  @P3 LDG.E.U8 R136, desc[UR18][R40.64] ;  /* 0x0000001228883981 */ /* 0x0000a8000c1e1100 */
[----:B------:R-:W2:Y:S01]  /*19470*/  LDL.LU R41, [R1+0x6b0] ;  /* 0x0006b00001297983 */ /* 0x000ea20000300800 */
[----:B------:R-:W-:Y:S02]  /*19480*/  ISETP.GT.AND P5, PT, R65, 0x58, PT ;  /* 0x000000584100780c */ /* 0x000fe40003fa4270 */
[----:B------:R-:W-:Y:S02]  /*19490*/  IADD3 R28, P2, PT, R35, R28, RZ ;  /* 0x0000001c231c7210 */ /* 0x000fe40007f5e0ff */
[----:B------:R-:W-:-:S03]  /*194a0*/  PRMT R54, RZ, 0x7610, R54 ;  /* 0x00007610ff367816 */ /* 0x000fc60000000036 */
[----:B------:R1:W-:Y:S06]  /*194b0*/  STL [R1+0x6b4], R28 ;  /* 0x0006b41c01007387 */ /* 0x0003ec0000100800 */
[----:B0-----:R-:W-:Y:S02]  /*194c0*/  @P5 IMAD.MOV.U32 R40, RZ, RZ, R28 ;  /* 0x000000ffff285224 */ /* 0x001fe400078e001c */
[----:B--2---:R-:W-:-:S05]  /*194d0*/  IMAD.X R41, R37, 0x1, R41, P2 ;  /* 0x0000000125297824 */ /* 0x004fca00010e0629 */
[----:B------:R0:W-:Y:S04]  /*194e0*/  STL [R1+0x6b0], R41 ;  /* 0x0006b02901007387 */ /* 0x0001e80000100800 */
[----:B-1----:R-:W2:Y:S04]  /*194f0*/  LDL.LU R28, [R1+0x6cc] ;  /* 0x0006cc00011c7983 */ /* 0x002ea80000300800 */
[----:B------:R1:W2:Y:S04]  /*19500*/  @P5 LDG.E.U8 R54, desc[UR18][R40.64] ;  /* 0x0000001228365981 */ /* 0x0002a8000c1e1100 */
[----:B0-----:R-:W2:Y:S01]  /*19510*/  LDL.LU R41, [R1+0x6b8] ;  /* 0x0006b80001297983 */ /* 0x001ea20000300800 */
[----:B------:R-:W-:-:S02]  /*19520*/  ISETP.GT.AND P3, PT, R65, 0x59, PT ;  /* 0x000000594100780c */ /* 0x000fc40003f64270 */
[----:B------:R-:W-:Y:S02]  /*19530*/  IADD3 R16, P2, PT, R35, R16, RZ ;  /* 0x0000001023107210 */ /* 0x000fe40007f5e0ff */
[----:B------:R-:W-:-:S03]  /*19540*/  PRMT R86, RZ, 0x7610, R86 ;  /* 0x00007610ff567816 */ /* 0x000fc60000000056 */
[----:B------:R0:W-:Y:S06]  /*19550*/  STL [R1+0x6bc], R16 ;  /* 0x0006bc1001007387 */ /* 0x0001ec0000100800 */
[----:B-1----:R-:W-:Y:S02]  /*19560*/  @P3 IMAD.MOV.U32 R40, RZ, RZ, R16 ;  /* 0x000000ffff283224 */ /* 0x002fe400078e0010 */
[----:B--2---:R-:W-:-:S05]  /*19570*/  IMAD.X R41, R37, 0x1, R41, P2 ;  /* 0x0000000125297824 */ /* 0x004fca00010e0629 */
[----:B------:R1:W-:Y:S04]  /*19580*/  STL [R1+0x6b8], R41 ;  /* 0x0006b82901007387 */ /* 0x0003e80000100800 */
[----:B0-----:R-:W2:Y:S04]  /*19590*/  LDL.LU R16, [R1+0x6d4] ;  /* 0x0006d40001107983 */ /* 0x001ea80000300800 */
[----:B------:R0:W2:Y:S04]  /*195a0*/  @P3 LDG.E.U8 R86, desc[UR18][R40.64] ;  /* 0x0000001228563981 */ /* 0x0000a8000c1e1100 */
[----:B------:R-:W2:Y:S04]  /*195b0*/  LDL.LU R40, [R1+0x6c0] ;  /* 0x0006c00001287983 */ /* 0x000ea80000300800 */
[----:B-1----:R-:W0:Y:S01]  /*195c0*/  LDL.LU R41, [R1+0x6c4] ;  /* 0x0006c40001297983 */ /* 0x002e220000300800 */
[----:B------:R-:W-:-:S02]  /*195d0*/  ISETP.GT.AND P3, PT, R65, 0x5a, PT ;  /* 0x0000005a4100780c */ /* 0x000fc40003f64270 */
[----:B------:R-:W-:Y:S02]  /*195e0*/  PRMT R99, RZ, 0x7610, R99 ;  /* 0x00007610ff637816 */ /* 0x000fe40000000063 */
[----:B0-----:R-:W-:-:S05]  /*195f0*/  IADD3 R41, P2, PT, R35, R41, RZ ;  /* 0x0000002923297210 */ /* 0x001fca0007f5e0ff */
[----:B--2---:R-:W-:Y:S01]  /*19600*/  IMAD.X R40, R37, 0x1, R40, P2 ;  /* 0x0000000125287824 */ /* 0x004fe200010e0628 */
[----:B------:R0:W-:Y:S04]  /*19610*/  STL [R1+0x6c4], R41 ;  /* 0x0006c42901007387 */ /* 0x0001e80000100800 */
[----:B------:R1:W-:Y:S01]  /*19620*/  STL [R1+0x6c0], R40 ;  /* 0x0006c02801007387 */ /* 0x0003e20000100800 */
[----:B0-----:R-:W-:-:S04]  /*19630*/  @P3 LOP3.LUT R41, R41, R40, RZ, 0x3c, !PT ;  /* 0x0000002829293212 */ /* 0x001fc800078e3cff */
[----:B-1----:R-:W-:-:S04]  /*19640*/  @P3 LOP3.LUT R40, R41, R40, RZ, 0x3c, !PT ;  /* 0x0000002829283212 */ /* 0x002fc800078e3cff */
        /* <DEDUP_REMOVED lines=246> */
[----:B-1----:R-:W2:Y:S01]  /*1a5b0*/  LDL.LU R41, [R1+0x768] ;  /* 0x0007680001297983 */ /* 0x002ea20000300800 */
[----:B------:R-:W-:-:S02]  /*1a5c0*/  ISETP.GT.AND P3, PT, R65, RZ, PT ;  /* 0x000000ff4100720c */ /* 0x000fc40003f64270 */
[----:B------:R-:W-:Y:S02]  /*1a5d0*/  IADD3 R2, P2, PT, R35, R2, RZ ;  /* 0x0000000223027210 */ /* 0x000fe40007f5e0ff */
[----:B------:R-:W-:-:S03]  /*1a5e0*/  PRMT R83, RZ, 0x7610, R83 ;  /* 0x00007610ff537816 */ /* 0x000fc60000000053 */
[----:B------:R-:W-:-:S06]  /*1a5f0*/  IMAD.X R3, R37, 0x1, R3, P2 ;  /* 0x0000000125037824 */ /* 0x000fcc00010e0603 */
[----:B------:R-:W3:Y:S01]  /*1a600*/  @P3 LDG.E.U8 R83, desc[UR18][R2.64] ;  /* 0x0000001202533981 */ /* 0x000ee2000c1e1100 */
        /* <DEDUP_REMOVED lines=131> */
[----:B------:R-:W-:Y:S06]  /*1ae40*/  STL [R1+0x7c4], R28 ;  /* 0x0007c41c01007387 */ /* 0x000fec0000100800 */
[----:B0-----:R-:W-:Y:S02]  /*1ae50*/  @P3 IMAD.MOV.U32 R40, RZ, RZ, R28 ;  /* 0x000000ffff283224 */ /* 0x001fe400078e001c */
[----:B--2---:R-:W-:-:S05]  /*1ae60*/  IMAD.X R41, R37, 0x1, R41, P2 ;  /* 0x0000000125297824 */ /* 0x004fca00010e0629 */
[----:B------:R0:W-:Y:S04]  /*1ae70*/  STL [R1+0x7c0], R41 ;  /* 0x0007c02901007387 */ /* 0x0001e80000100800 */
[----:B------:R1:W2:Y:S04]  /*1ae80*/  @P3 LDG.E.U8 R76, desc[UR18][R40.64] ;  /* 0x00000012284c3981 */ /* 0x0002a8000c1e1100 */
[----:B0-----:R-:W2:Y:S01]  /*1ae90*/  LDL.LU R41, [R1+0x11c] ;  /* 0x00011c0001297983 */ /* 0x001ea20000300800 */
[----:B------:R-:W-:Y:S02]  /*1aea0*/  ISETP.GT.AND P4, PT, R65, 0x7f, PT ;  /* 0x0000007f4100780c */ /* 0x000fe40003f84270 */
[----:B------:R-:W-:-:S02]  /*1aeb0*/  IADD3 R16, P3, PT, R35, R16, RZ ;  /* 0x0000001023107210 */ /* 0x000fc40007f7e0ff */
[----:B------:R-:W-:-:S03]  /*1aec0*/  PRMT R74, RZ, 0x7610, R74 ;  /* 0x00007610ff4a7816 */ /* 0x000fc6000000004a */
[----:B------:R0:W-:Y:S06]  /*1aed0*/  STL [R1+0x120], R16 ;  /* 0x0001201001007387 */ /* 0x0001ec0000100800 */
[----:B-1----:R-:W-:Y:S01]  /*1aee0*/  @P4 IMAD.MOV.U32 R40, RZ, RZ, R16 ;  /* 0x000000ffff284224 */ /* 0x002fe200078e0010 */
[----:B------:R-:W1:Y:S01]  /*1aef0*/  S2R R28, SR_TID.X ;  /* 0x00000000001c7919 */ /* 0x000e620000002100 */
[----:B--2---:R-:W-:-:S05]  /*1af00*/  IMAD.X R41, R37, 0x1, R41, P3 ;  /* 0x0000000125297824 */ /* 0x004fca00018e0629 */
[----:B------:R2:W-:Y:S04]  /*1af10*/  STL [R1+0x11c], R41 ;  /* 0x00011c2901007387 */ /* 0x0005e80000100800 */
[----:B0-----:R-:W3:Y:S04]  /*1af20*/  LDL.LU R16, [R1+0x1e8] ;  /* 0x0001e80001107983 */ /* 0x001ee80000300800 */
[----:B------:R0:W3:Y:S04]  /*1af30*/  @P4 LDG.E.U8 R74, desc[UR18][R40.64] ;  /* 0x00000012284a4981 */ /* 0x0000e8000c1e1100 */
[----:B------:R-:W3:Y:S04]  /*1af40*/  LDL.LU R40, [R1+0x124] ;  /* 0x0001240001287983 */ /* 0x000ee80000300800 */
[----:B--2---:R-:W0:Y:S01]  /*1af50*/  LDL.LU R41, [R1+0x128] ;  /* 0x0001280001297983 */ /* 0x004e220000300800 */
[----:B-1----:R-:W-:Y:S01]  /*1af60*/  LOP3.LUT R28, R28, 0x7f, RZ, 0xc0, !PT ;  /* 0x0000007f1c1c7812 */ /* 0x002fe200078ec0ff */
[----:B------:R-:W-:Y:S03]  /*1af70*/  BAR.SYNC.DEFER_BLOCKING 0x0 ;  /* 0x0000000000007b1d */ /* 0x000fe60000010000 */
[----:B------:R-:W-:-:S02]  /*1af80*/  ISETP.GE.AND P2, PT, R28, R65, PT ;  /* 0x000000411c00720c */ /* 0x000fc40003f46270 */
[----:B------:R-:W-:Y:S02]  /*1af90*/  PRMT R73, RZ, 0x7610, R73 ;  /* 0x00007610ff497816 */ /* 0x000fe40000000049 */
[----:B0-----:R-:W-:-:S05]  /*1afa0*/  IADD3 R41, P3, PT, R36, R41, RZ ;  /* 0x0000002924297210 */ /* 0x001fca0007f7e0ff */
[----:B---3--:R-:W-:Y:S01]  /*1afb0*/  IMAD.X R40, R38, 0x1, R40, P3 ;  /* 0x0000000126287824 */ /* 0x008fe200018e0628 */
[----:B------:R0:W-:Y:S04]  /*1afc0*/  STL [R1+0x128], R41 ;  /* 0x0001282901007387 */ /* 0x0001e80000100800 */
[----:B------:R1:W-:Y:S01]  /*1afd0*/  STL [R1+0x124], R40 ;  /* 0x0001242801007387 */ /* 0x0003e20000100800 */
[----:B0-----:R-:W-:-:S04]  /*1afe0*/  @!P2 LOP3.LUT R41, R41, R40, RZ, 0x3c, !PT ;  /* 0x000000282929a212 */ /* 0x001fc800078e3cff */
[----:B-1----:R-:W-:-:S04]  /*1aff0*/  @!P2 LOP3.LUT R40, R41, R40, RZ, 0x3c, !PT ;  /* 0x000000282928a212 */ /* 0x002fc800078e3cff */
[----:B------:R-:W-:-:S05]  /*1b000*/  @!P2 LOP3.LUT R41, R41, R40, RZ, 0x3c, !PT ;  /* 0x000000282929a212 */ /* 0x000fca00078e3cff */
[----:B------:R0:W2:Y:S04]  /*1b010*/  @!P2 LDG.E.U8 R73, desc[UR18][R40.64] ;  /* 0x000000122849a981 */ /* 0x0000a8000c1e1100 */
[----:B------:R-:W3:Y:S04]  /*1b020*/  LDL.LU R40, [R1+0x164] ;  /* 0x0001640001287983 */ /* 0x000ee80000300800 */
[----:B------:R-:W0:Y:S01]  /*1b030*/  LDL.LU R41, [R1+0x168] ;  /* 0x0001680001297983 */ /* 0x000e220000300800 */
        /* <DEDUP_REMOVED lines=8> */
[----:B------:R0:W3:Y:S04]  /*1b0c0*/  @!P2 LDG.E.U8 R72, desc[UR18][R40.64] ;  /* 0x000000122848a981 */ /* 0x0000e8000c1e1100 */
[----:B------:R-:W2:Y:S04]  /*1b0d0*/  LDL.LU R40, [R1+0x1a4] ;  /* 0x0001a40001287983 */ /* 0x000ea80000300800 */
[----:B------:R-:W0:Y:S01]  /*1b0e0*/  LDL.LU R41, [R1+0x1a8] ;  /* 0x0001a80001297983 */ /* 0x000e220000300800 */
[----:B------:R-:W-:Y:S02]  /*1b0f0*/  PRMT R71, RZ, 0x7610, R71 ;  /* 0x00007610ff477816 */ /* 0x000fe40000000047 */
[----:B0-----:R-:W-:-:S05]  /*1b100*/  IADD3 R41, P3, PT, R36, R41, RZ ;  /* 0x0000002924297210 */ /* 0x001fca0007f7e0ff */
[----:B--2---:R-:W-:Y:S01]  /*1b110*/  IMAD.X R40, R38, 0x1, R40, P3 ;  /* 0x0000000126287824 */ /* 0x004fe200018e0628 */
[----:B------:R0:W-:Y:S04]  /*1b120*/  STL [R1+0x1a8], R41 ;  /* 0x0001a82901007387 */ /* 0x0001e80000100800 */
[----:B------:R1:W-:Y:S01]  /*1b130*/  STL [R1+0x1a4], R40 ;  /* 0x0001a42801007387 */ /* 0x0003e20000100800 */
[----:B0-----:R-:W-:-:S04]  /*1b140*/  @!P2 LOP3.LUT R41, R41, R40, RZ, 0x3c, !PT ;  /* 0x000000282929a212 */ /* 0x001fc800078e3cff */
[----:B-1----:R-:W-:-:S04]  /*1b150*/  @!P2 LOP3.LUT R40, R41, R40, RZ, 0x3c, !PT ;  /* 0x000000282928a212 */ /* 0x002fc800078e3cff */
[----:B------:R-:W-:-:S05]  /*1b160*/  @!P2 LOP3.LUT R41, R41, R40, RZ, 0x3c, !PT ;  /* 0x000000282929a212 */ /* 0x000fca00078e3cff */
[----:B------:R0:W2:Y:S04]  /*1b170*/  @!P2 LDG.E.U8 R71, desc[UR18][R40.64] ;  /* 0x000000122847a981 */ /* 0x0000a8000c1e1100 */
[----:B------:R-:W2:Y:S01]  /*1b180*/  LDL.LU R41, [R1+0x1e4] ;  /* 0x0001e40001297983 */ /* 0x000ea20000300800 */
[----:B------:R-:W-:Y:S02]  /*1b190*/  IADD3 R16, P3, PT, R36, R16, RZ ;  /* 0x0000001024107210 */ /* 0x000fe40007f7e0ff */
[----:B------:R-:W-:-:S03]  /*1b1a0*/  PRMT R70, RZ, 0x7610, R70 ;  /* 0x00007610ff467816 */ /* 0x000fc60000000046 */
[----:B0-----:R-:W-:Y:S01]  /*1b1b0*/  @!P2 IMAD.MOV.U32 R40, RZ, RZ, R16 ;  /* 0x000000ffff28a224 */ /* 0x001fe200078e0010 */
[----:B------:R0:W-:Y:S01]  /*1b1c0*/  STL [R1+0x1e8], R16 ;  /* 0x0001e81001007387 */ /* 0x0001e20000100800 */
[----:B--2---:R-:W-:-:S05]  /*1b1d0*/  IMAD.X R41, R38, 0x1, R41, P3 ;  /* 0x0000000126297824 */ /* 0x004fca00018e0629 */
[----:B------:R1:W-:Y:S04]  /*1b1e0*/  STL [R1+0x1e4], R41 ;  /* 0x0001e42901007387 */ /* 0x0003e80000100800 */
[----:B0-----:R-:W2:Y:S04]  /*1b1f0*/  LDL.LU R16, [R1+0x308] ;  /* 0x0003080001107983 */ /* 0x001ea80000300800 */
[----:B------:R0:W2:Y:S04]  /*1b200*/  @!P2 LDG.E.U8 R70, desc[UR18][R40.64] ;  /* 0x000000122846a981 */ /* 0x0000a8000c1e1100 */
[----:B------:R-:W2:Y:S04]  /*1b210*/  LDL.LU R40, [R1+0x224] ;  /* 0x0002240001287983 */ /* 0x000ea80000300800 */
[----:B-1----:R-:W0:Y:S01]  /*1b220*/  LDL.LU R41, [R1+0x240] ;  /* 0x0002400001297983 */ /* 0x002e220000300800 */
[----:B------:R-:W-:-:S02]  /*1b230*/  PRMT R69, RZ, 0x7610, R69 ;  /* 0x00007610ff457816 */ /* 0x000fc40000000045 */
        /* <DEDUP_REMOVED lines=41> */
[----:B------:R-:W-:-:S03]  /*1b4d0*/  PRMT R65, RZ, 0x7610, R65 ;  /* 0x00007610ff417816 */ /* 0x000fc60000000041 */
[----:B------:R1:W-:Y:S01]  /*1b4e0*/  STS.U8 [R28+UR9+0x8000], R83 ;  /* 0x008000531c007988 */ /* 0x0003e20008000009 */
[----:B0-----:R-:W-:-:S05]  /*1b4f0*/  IADD3 R41, P3, PT, R36, R41, RZ ;  /* 0x0000002924297210 */ /* 0x001fca0007f7e0ff */
[----:B--2---:R-:W-:Y:S01]  /*1b500*/  IMAD.X R40, R38, 0x1, R40, P3 ;  /* 0x0000000126287824 */ /* 0x004fe200018e0628 */
[----:B------:R0:W-:Y:S04]  /*1b510*/  STL [R1+0x348], R41 ;  /* 0x0003482901007387 */ /* 0x0001e80000100800 */
[----:B------:R2:W-:Y:S04]  /*1b520*/  STL [R1+0x344], R40 ;  /* 0x0003442801007387 */ /* 0x0005e80000100800 */
[----:B-1----:R-:W3:Y:S01]  /*1b530*/  LDL.LU R83, [R1+0x448] ;  /* 0x0004480001537983 */ /* 0x002ee20000300800 */
[----:B0-----:R-:W-:-:S04]  /*1b540*/  @!P2 LOP3.LUT R41, R41, R40, RZ, 0x3c, !PT ;  /* 0x000000282929a212 */ /* 0x001fc800078e3cff */
[----:B--2---:R-:W-:-:S04]  /*1b550*/  @!P2 LOP3.LUT R40, R41, R40, RZ, 0x3c, !PT ;  /* 0x000000282928a212 */ /* 0x004fc800078e3cff */
[----:B------:R-:W-:-:S05]  /*1b560*/  @!P2 LOP3.LUT R41, R41, R40, RZ, 0x3c, !PT ;  /* 0x000000282929a212 */ /* 0x000fca00078e3cff */
[----:B------:R0:W2:Y:S04]  /*1b570*/  @!P2 LDG.E.U8 R65, desc[UR18][R40.64] ;  /* 0x000000122841a981 */ /* 0x0000a8000c1e1100 */
[----:B------:R-:W2:Y:S04]  /*1b580*/  LDL.LU R40, [R1+0x384] ;  /* 0x0003840001287983 */ /* 0x000ea80000300800 */
[----:B------:R-:W0:Y:S04]  /*1b590*/  LDL.LU R41, [R1+0x388] ;  /* 0x0003880001297983 */ /* 0x000e280000300800 */
[----:B------:R1:W-:Y:S02]  /*1b5a0*/  STS.U8 [R28+UR9+0x8400], R64 ;  /* 0x008400401c007988 */ /* 0x0003e40008000009 */
[----:B-1----:R-:W-:-:S02]  /*1b5b0*/  PRMT R64, RZ, 0x7610, R64 ;  /* 0x00007610ff407816 */ /* 0x002fc40000000040 */
        /* <DEDUP_REMOVED lines=21> */
[----:B------:R-:W-:-:S03]  /*1b710*/  IADD3 R16, P3, PT, R36, R16, RZ ;  /* 0x0000001024107210 */ /* 0x000fc60007f7e0ff */
[----:B------:R1:W-:Y:S02]  /*1b720*/  STS.U8 [R28+UR9+0x8c00], R62 ;  /* 0x008c003e1c007988 */ /* 0x0003e40008000009 */
[----:B0-----:R-:W-:Y:S02]  /*1b730*/  @!P2 IMAD.MOV.U32 R40, RZ, RZ, R16 ;  /* 0x000000ffff28a224 */ /* 0x001fe400078e0010 */
[----:B------:R0:W-:Y:S01]  /*1b740*/  STL [R1+0x408], R16 ;  /* 0x0004081001007387 */ /* 0x0001e20000100800 */
[----:B-1----:R-:W-:Y:S01]  /*1b750*/  PRMT R62, RZ, 0x7610, R62 ;  /* 0x00007610ff3e7816 */ /* 0x002fe2000000003e */
[----:B--2---:R-:W-:-:S05]  /*1b760*/  IMAD.X R41, R38, 0x1, R41, P3 ;  /* 0x0000000126297824 */ /* 0x004fca00018e0629 */
[----:B------:R1:W-:Y:S04]  /*1b770*/  STL [R1+0x404], R41 ;  /* 0x0004042901007387 */ /* 0x0003e80000100800 */
[----:B0-----:R-:W2:Y:S04]  /*1b780*/  LDL.LU R16, [R1+0x500] ;  /* 0x0005000001107983 */ /* 0x001ea80000300800 */
[----:B------:R0:W2:Y:S04]  /*1b790*/  @!P2 LDG.E.U8 R62, desc[UR18][R40.64] ;  /* 0x00000012283ea981 */ /* 0x0000a8000c1e1100 */
[----:B-1----:R-:W2:Y:S01]  /*1b7a0*/  LDL.LU R41, [R1+0x444] ;  /* 0x0004440001297983 */ /* 0x002ea20000300800 */
[----:B---3--:R-:W-:-:S03]  /*1b7b0*/  IADD3 R83, P3, PT, R36, R83, RZ ;  /* 0x0000005324537210 */ /* 0x008fc60007f7e0ff */
[----:B------:R1:W-:Y:S02]  /*1b7c0*/  STS.U8 [R28+UR9+0x9000], R61 ;  /* 0x0090003d1c007988 */ /* 0x0003e40008000009 */
[----:B0-----:R-:W-:Y:S02]  /*1b7d0*/  @!P2 IMAD.MOV.U32 R40, RZ, RZ, R83 ;  /* 0x000000ffff28a224 */ /* 0x001fe400078e0053 */
[----:B------:R0:W-:Y:S01]  /*1b7e0*/  STL [R1+0x448], R83 ;  /* 0x0004485301007387 */ /* 0x0001e20000100800 */
[----:B-1----:R-:W-:Y:S01]  /*1b7f0*/  PRMT R61, RZ, 0x7610, R61 ;  /* 0x00007610ff3d7816 */ /* 0x002fe2000000003d */
[----:B--2---:R-:W-:-:S05]  /*1b800*/  IMAD.X R41, R38, 0x1, R41, P3 ;  /* 0x0000000126297824 */ /* 0x004fca00018e0629 */
[----:B------:R1:W-:Y:S04]  /*1b810*/  STL [R1+0x444], R41 ;  /* 0x0004442901007387 */ /* 0x0003e80000100800 */
[----:B0-----:R-:W2:Y:S04]  /*1b820*/  LDL.LU R83, [R1+0x130] ;  /* 0x0001300001537983 */ /* 0x001ea80000300800 */
[----:B------:R0:W3:Y:S04]  /*1b830*/  @!P2 LDG.E.U8 R61, desc[UR18][R40.64] ;  /* 0x00000012283da981 */ /* 0x0000e8000c1e1100 */
[----:B------:R-:W2:Y:S04]  /*1b840*/  LDL.LU R40, [R1+0x484] ;  /* 0x0004840001287983 */ /* 0x000ea80000300800 */
[----:B-1----:R-:W0:Y:S04]  /*1b850*/  LDL.LU R41, [R1+0x488] ;  /* 0x0004880001297983 */ /* 0x002e280000300800 */
        /* <DEDUP_REMOVED lines=111> */
[----:B0-----:R-:W0:Y:S01]  /*1bf50*/  S2R R40, SR_TID.X ;  /* 0x0000000000287919 */ /* 0x001e220000002100 */
[----:B------:R-:W-:-:S05]  /*1bf60*/  IADD3 R16, P3, PT, R36, R16, RZ ;  /* 0x0000001024107210 */ /* 0x000fca0007f7e0ff */
[----:B------:R-:W-:Y:S01]  /*1bf70*/  STL [R1+0x310], R16 ;  /* 0x0003101001007387 */ /* 0x000fe20000100800 */
[----:B0-----:R-:W-:-:S05]  /*1bf80*/  LOP3.LUT R40, R40, 0x7f, RZ, 0xc0, !PT ;  /* 0x0000007f28287812 */ /* 0x001fca00078ec0ff */
[----:B------:R0:W-:Y:S02]  /*1bf90*/  STS.U8 [R40+UR9+0xbc00], R50 ;  /* 0x00bc003228007988 */ /* 0x0001e40008000009 */
[----:B0-----:R-:W-:Y:S01]  /*1bfa0*/  PRMT R50, RZ, 0x7610, R50 ;  /* 0x00007610ff327816 */ /* 0x001fe20000000032 */
[----:B------:R-:W-:Y:S02]  /*1bfb0*/  @!P2 IMAD.MOV.U32 R40, RZ, RZ, R16 ;  /* 0x000000ffff28a224 */ /* 0x000fe400078e0010 */
[----:B--2---:R-:W-:-:S05]  /*1bfc0*/  IMAD.X R41, R38, 0x1, R41, P3 ;  /* 0x0000000126297824 */ /* 0x004fca00018e0629 */
[----:B------:R0:W-:Y:S04]  /*1bfd0*/  STL [R1+0x30c], R41 ;  /* 0x00030c2901007387 */ /* 0x0001e80000100800 */
[----:B------:R-:W2:Y:S04]  /*1bfe0*/  LDL.LU R16, [R1+0x410] ;  /* 0x0004100001107983 */ /* 0x000ea80000300800 */
[----:B------:R1:W2:Y:S04]  /*1bff0*/  @!P2 LDG.E.U8 R50, desc[UR18][R40.64] ;  /* 0x000000122832a981 */ /* 0x0002a8000c1e1100 */
[----:B0-----:R-:W2:Y:S01]  /*1c000*/  LDL.LU R41, [R1+0x34c] ;  /* 0x00034c0001297983 */ /* 0x001ea20000300800 */
[----:B------:R-:W0:Y:S01]  /*1c010*/  S2R R28, SR_TID.X ;  /* 0x00000000001c7919 */ /* 0x000e220000002100 */
[----:B------:R-:W-:-:S05]  /*1c020*/  IADD3 R83, P3, PT, R36, R83, RZ ;  /* 0x0000005324537210 */ /* 0x000fca0007f7e0ff */
[----:B-1----:R-:W-:Y:S01]  /*1c030*/  @!P2 IMAD.MOV.U32 R40, RZ, RZ, R83 ;  /* 0x000000ffff28a224 */ /* 0x002fe200078e0053 */
[----:B------:R-:W-:Y:S01]  /*1c040*/  STL [R1+0x350], R83 ;  /* 0x0003505301007387 */ /* 0x000fe20000100800 */
[----:B0-----:R-:W-:-:S04]  /*1c050*/  LOP3.LUT R28, R28, 0x7f, RZ, 0xc0, !PT ;  /* 0x0000007f1c1c7812 */ /* 0x001fc800078ec0ff */
[----:B------:R-:W-:-:S05]  /*1c060*/  LOP3.LUT R28, R28, 0x10, RZ, 0x3c, !PT ;  /* 0x000000101c1c7812 */ /* 0x000fca00078e3cff */
[----:B------:R0:W-:Y:S02]  /*1c070*/  STS.U8 [R28+UR9+0x8080], R49 ;  /* 0x008080311c007988 */ /* 0x0001e40008000009 */
[----:B0-----:R-:W-:Y:S01]  /*1c080*/  PRMT R49, RZ, 0x7610, R49 ;  /* 0x00007610ff317816 */ /* 0x001fe20000000031 */
[----:B--2---:R-:W-:-:S05]  /*1c090*/  IMAD.X R41, R38, 0x1, R41, P3 ;  /* 0x0000000126297824 */ /* 0x004fca00018e0629 */
[----:B------:R0:W-:Y:S04]  /*1c0a0*/  STL [R1+0x34c], R41 ;  /* 0x00034c2901007387 */ /* 0x0001e80000100800 */
[----:B------:R-:W2:Y:S04]  /*1c0b0*/  LDL.LU R83, [R1+0x450] ;  /* 0x0004500001537983 */ /* 0x000ea80000300800 */
[----:B------:R1:W2:Y:S04]  /*1c0c0*/  @!P2 LDG.E.U8 R49, desc[UR18][R40.64] ;  /* 0x000000122831a981 */ /* 0x0002a8000c1e1100 */
[----:B------:R-:W2:Y:S04]  /*1c0d0*/  LDL.LU R40, [R1+0x38c] ;  /* 0x00038c0001287983 */ /* 0x000ea80000300800 */
[----:B0-----:R-:W1:Y:S04]  /*1c0e0*/  LDL.LU R41, [R1+0x390] ;  /* 0x0003900001297983 */ /* 0x001e680000300800 */
[----:B------:R0:W-:Y:S02]  /*1c0f0*/  STS.U8 [R28+UR9+0x8480], R48 ;  /* 0x008480301c007988 */ /* 0x0001e40008000009 */
[----:B0-----:R-:W-:-:S02]  /*1c100*/  PRMT R48, RZ, 0x7610, R48 ;  /* 0x00007610ff307816 */ /* 0x001fc40000000030 */
[----:B-1----:R-:W-:-:S05]  /*1c110*/  IADD3 R41, P3, PT, R36, R41, RZ ;  /* 0x0000002924297210 */ /* 0x002fca0007f7e0ff */
        /* <DEDUP_REMOVED lines=65> */
[----:B------:R-:W-:Y:S02]  /*1c530*/  STS.U8 [R28+UR9+0xa080], R82 ;  /* 0x00a080521c007988 */ /* 0x000fe40008000009 */
[----:B0-----:R-:W-:Y:S02]  /*1c540*/  @!P2 IMAD.MOV.U32 R40, RZ, RZ, R16 ;  /* 0x000000ffff28a224 */ /* 0x001fe400078e0010 */
[----:B------:R0:W-:Y:S01]  /*1c550*/  STL [R1+0x508], R16 ;  /* 0x0005081001007387 */ /* 0x0001e20000100800 */
[----:B--2---:R-:W-:-:S05]  /*1c560*/  IMAD.X R41, R38, 0x1, R41, P3 ;  /* 0x0000000126297824 */ /* 0x004fca00018e0629 */
[----:B------:R-:W-:Y:S04]  /*1c570*/  STL [R1+0x504], R41 ;  /* 0x0005042901007387 */ /* 0x000fe80000100800 */
[----:B0-----:R-:W2:Y:S04]  /*1c580*/  LDL.LU R16, [R1+0x1f8] ;  /* 0x0001f80001107983 */ /* 0x001ea80000300800 */
[----:B------:R-:W2:Y:S01]  /*1c590*/  LDL.LU R82, [R1+0x134] ;  /* 0x0001340001527983 */ /* 0x000ea20000300800 */
[----:B------:R-:W-:-:S03]  /*1c5a0*/  IADD3 R83, P3, PT, R36, R83, RZ ;  /* 0x0000005324537210 */ /* 0x000fc60007f7e0ff */
[----:B------:R0:W-:Y:S04]  /*1c5b0*/  STS.U8 [R28+UR9+0x9c80], R42 ;  /* 0x009c802a1c007988 */ /* 0x0001e80008000009 */
[----:B------:R1:W-:Y:S01]  /*1c5c0*/  STL [R1+0x138], R83 ;  /* 0x0001385301007387 */ /* 0x0003e20000100800 */
[----:B0-----:R-:W-:-:S06]  /*1c5d0*/  PRMT R42, RZ, 0x7610, R42 ;  /* 0x00007610ff2a7816 */ /* 0x001fcc000000002a */
[----:B------:R0:W3:Y:S02]  /*1c5e0*/  @!P2 LDG.E.U8 R42, desc[UR18][R40.64] ;  /* 0x00000012282aa981 */ /* 0x0000e4000c1e1100 */
[----:B0-----:R-:W-:Y:S01]  /*1c5f0*/  PRMT R41, RZ, 0x7610, R41 ;  /* 0x00007610ff297816 */ /* 0x001fe20000000029 */
[----:B--2---:R-:W-:-:S05]  /*1c600*/  IMAD.X R82, R38, 0x1, R82, P3 ;  /* 0x0000000126527824 */ /* 0x004fca00018e0652 */
[-C--:B-1----:R-:W-:Y:S01]  /*1c610*/  @!P2 LOP3.LUT R83, R83, R82.reuse, RZ, 0x3c, !PT ;  /* 0x000000525353a212 */ /* 0x082fe200078e3cff */
[----:B------:R0:W-:Y:S03]  /*1c620*/  STL [R1+0x134], R82 ;  /* 0x0001345201007387 */ /* 0x0001e60000100800 */
[----:B0-----:R-:W-:-:S04]  /*1c630*/  @!P2 LOP3.LUT R82, R83, R82, RZ, 0x3c, !PT ;  /* 0x000000525352a212 */ /* 0x001fc800078e3cff */
        /* <DEDUP_REMOVED lines=75> */
[----:B------:R0:W-:Y:S01]  /*1caf0*/  STS.U8 [R28+UR9+0xa480], R109 ;  /* 0x00a4806d1c007988 */ /* 0x0001e20008000009 */
[----:B-1----:R-:W-:-:S03]  /*1cb00*/  PRMT R90, RZ, 0x7610, R90 ;  /* 0x00007610ff5a7816 */ /* 0x002fc6000000005a */
[----:B0-----:R-:W3:Y:S04]  /*1cb10*/  LDL.LU R28, [R1+0x398] ;  /* 0x00039800011c7983 */ /* 0x001ee80000300800 */
[----:B------:R0:W-:Y:S01]  /*1cb20*/  STL [R1+0x318], R16 ;  /* 0x0003181001007387 */ /* 0x0001e20000100800 */
[----:B--2---:R-:W-:-:S05]  /*1cb30*/  IMAD.X R83, R38, 0x1, R83, P3 ;  /* 0x0000000126537824 */ /* 0x004fca00018e0653 */
[----:B------:R1:W-:Y:S04]  /*1cb40*/  STL [R1+0x314], R83 ;  /* 0x0003145301007387 */ /* 0x0003e80000100800 */
[----:B0-----:R-:W2:Y:S04]  /*1cb50*/  LDL.LU R16, [R1+0x418] ;  /* 0x0004180001107983 */ /* 0x001ea80000300800 */
[----:B------:R0:W2:Y:S04]  /*1cb60*/  @!P2 LDG.E.U8 R90, desc[UR18][R82.64] ;  /* 0x00000012525aa981 */ /* 0x0000a8000c1e1100 */
[----:B------:R-:W2:Y:S04]  /*1cb70*/  LDL.LU R82, [R1+0x354] ;  /* 0x0003540001527983 */ /* 0x000ea80000300800 */
[----:B-1----:R-:W0:Y:S01]  /*1cb80*/  LDL.LU R83, [R1+0x358] ;  /* 0x0003580001537983 */ /* 0x002e220000300800 */
[----:B------:R-:W1:Y:S02]  /*1cb90*/  S2R R29, SR_TID.X ;  /* 0x00000000001d7919 */ /* 0x000e640000002100 */
[----:B-1----:R-:W-:-:S04]  /*1cba0*/  LOP3.LUT R29, R29, 0x7f, RZ, 0xc0, !PT ;  /* 0x0000007f1d1d7812 */ /* 0x002fc800078ec0ff */
[----:B------:R-:W-:-:S05]  /*1cbb0*/  LOP3.LUT R29, R29, 0x20, RZ, 0x3c, !PT ;  /* 0x000000201d1d7812 */ /* 0x000fca00078e3cff */
[----:B------:R1:W-:Y:S02]  /*1cbc0*/  STS.U8 [R29+UR9+0x8100], R91 ;  /* 0x0081005b1d007988 */ /* 0x0003e40008000009 */
[----:B-1----:R-:W-:Y:S02]  /*1cbd0*/  PRMT R91, RZ, 0x7610, R91 ;  /* 0x00007610ff5b7816 */ /* 0x002fe4000000005b */
        /* <DEDUP_REMOVED lines=165> */
[----:B0-----:R-:W-:Y:S01]  /*1d630*/  @!P2 IMAD.MOV.U32 R82, RZ, RZ, R16 ;  /* 0x000000ffff52a224 */ /* 0x001fe200078e0010 */
[----:B-1----:R-:W-:Y:S01]  /*1d640*/  PRMT R95, RZ, 0x7610, R95 ;  /* 0x00007610ff5f7816 */ /* 0x002fe2000000005f */
[----:B------:R-:W3:Y:S04]  /*1d650*/  LDL.LU R29, [R1+0x3a0] ;  /* 0x0003a000011d7983 */ /* 0x000ee80000300800 */
[----:B------:R0:W-:Y:S01]  /*1d660*/  STL [R1+0x320], R16 ;  /* 0x0003201001007387 */ /* 0x0001e20000100800 */
[----:B------:R-:W1:Y:S01]  /*1d670*/  S2R R30, SR_TID.X ;  /* 0x00000000001e7919 */ /* 0x000e620000002100 */
[----:B--2---:R-:W-:-:S05]  /*1d680*/  IMAD.X R83, R38, 0x1, R83, P3 ;  /* 0x0000000126537824 */ /* 0x004fca00018e0653 */
[----:B------:R2:W-:Y:S04]  /*1d690*/  STL [R1+0x31c], R83 ;  /* 0x00031c5301007387 */ /* 0x0005e80000100800 */
[----:B0-----:R-:W3:Y:S04]  /*1d6a0*/  LDL.LU R16, [R1+0x3e0] ;  /* 0x0003e00001107983 */ /* 0x001ee80000300800 */
[----:B------:R0:W3:Y:S04]  /*1d6b0*/  @!P2 LDG.E.U8 R95, desc[UR18][R82.64] ;  /* 0x00000012525fa981 */ /* 0x0000e8000c1e1100 */
[----:B--2---:R-:W2:Y:S01]  /*1d6c0*/  LDL.LU R83, [R1+0x35c] ;  /* 0x00035c0001537983 */ /* 0x004ea20000300800 */
[----:B-1----:R-:W-:-:S02]  /*1d6d0*/  LOP3.LUT R30, R30, 0x7f, RZ, 0xc0, !PT ;  /* 0x0000007f1e1e7812 */ /* 0x002fc400078ec0ff */
[----:B------:R-:W-:Y:S02]  /*1d6e0*/  IADD3 R28, P3, PT, R36, R28, RZ ;  /* 0x0000001c241c7210 */ /* 0x000fe40007f7e0ff */
[----:B------:R-:W-:-:S03]  /*1d6f0*/  LOP3.LUT R30, R30, 0x30, RZ, 0x3c, !PT ;  /* 0x000000301e1e7812 */ /* 0x000fc600078e3cff */
[----:B0-----:R-:W-:Y:S02]  /*1d700*/  @!P2 IMAD.MOV.U32 R82, RZ, RZ, R28 ;  /* 0x000000ffff52a224 */ /* 0x001fe400078e001c */
[----:B------:R0:W-:Y:S04]  /*1d710*/  STS.U8 [R30+UR9+0x8180], R94 ;  /* 0x0081805e1e007988 */ /* 0x0001e80008000009 */
[----:B------:R1:W-:Y:S01]  /*1d720*/  STL [R1+0x360], R28 ;  /* 0x0003601c01007387 */ /* 0x0003e20000100800 */
[----:B0-----:R-:W-:Y:S01]  /*1d730*/  PRMT R94, RZ, 0x7610, R94 ;  /* 0x00007610ff5e7816 */ /* 0x001fe2000000005e */
[----:B--2---:R-:W-:-:S05]  /*1d740*/  IMAD.X R83, R38, 0x1, R83, P3 ;  /* 0x0000000126537824 */ /* 0x004fca00018e0653 */
[----:B------:R0:W-:Y:S04]  /*1d750*/  STL [R1+0x35c], R83 ;  /* 0x00035c5301007387 */ /* 0x0001e80000100800 */
[----:B-1----:R-:W2:Y:S04]  /*1d760*/  LDL.LU R28, [R1+0x420] ;  /* 0x00042000011c7983 */ /* 0x002ea80000300800 */
[----:B------:R1:W2:Y:S04]  /*1d770*/  @!P2 LDG.E.U8 R94, desc[UR18][R82.64] ;  /* 0x00000012525ea981 */ /* 0x0002a8000c1e1100 */
[----:B0-----:R-:W2:Y:S01]  /*1d780*/  LDL.LU R83, [R1+0x39c] ;  /* 0x00039c0001537983 */ /* 0x001ea20000300800 */
[----:B---3--:R-:W-:-:S03]  /*1d790*/  IADD3 R29, P3, PT, R36, R29, RZ ;  /* 0x0000001d241d7210 */ /* 0x008fc60007f7e0ff */
[----:B------:R0:W-:Y:S02]  /*1d7a0*/  STS.U8 [R30+UR9+0x8580], R93 ;  /* 0x0085805d1e007988 */ /* 0x0001e40008000009 */
[----:B-1----:R-:W-:Y:S02]  /*1d7b0*/  @!P2 IMAD.MOV.U32 R82, RZ, RZ, R29 ;  /* 0x000000ffff52a224 */ /* 0x002fe400078e001d */
[----:B------:R1:W-:Y:S01]  /*1d7c0*/  STL [R1+0x3a0], R29 ;  /* 0x0003a01d01007387 */ /* 0x0003e20000100800 */
[----:B0-----:R-:W-:Y:S01]  /*1d7d0*/  PRMT R93, RZ, 0x7610, R93 ;  /* 0x00007610ff5d7816 */ /* 0x001fe2000000005d */
[----:B--2---:R-:W-:-:S05]  /*1d7e0*/  IMAD.X R83, R38, 0x1, R83, P3 ;  /* 0x0000000126537824 */ /* 0x004fca00018e0653 */
[----:B------:R0:W-:Y:S04]  /*1d7f0*/  STL [R1+0x39c], R83 ;  /* 0x00039c5301007387 */ /* 0x0001e80000100800 */
[----:B-1----:R-:W2:Y:S04]  /*1d800*/  LDL.LU R29, [R1+0x460] ;  /* 0x00046000011d7983 */ /* 0x002ea80000300800 */
[----:B------:R1:W3:Y:S04]  /*1d810*/  @!P2 LDG.E.U8 R93, desc[UR18][R82.64] ;  /* 0x00000012525da981 */ /* 0x0002e8000c1e1100 */
[----:B0-----:R-:W2:Y:S01]  /*1d820*/  LDL.LU R83, [R1+0x3dc] ;  /* 0x0003dc0001537983 */ /* 0x001ea20000300800 */
[----:B------:R-:W-:-:S02]  /*1d830*/  IADD3 R16, P3, PT, R36, R16, RZ ;  /* 0x0000001024107210 */ /* 0x000fc40007f7e0ff */
[----:B------:R-:W-:-:S03]  /*1d840*/  PRMT R109, RZ, 0x7610, R109 ;  /* 0x00007610ff6d7816 */ /* 0x000fc6000000006d */
[----:B-1----:R-:W-:Y:S01]  /*1d850*/  @!P2 IMAD.MOV.U32 R82, RZ, RZ, R16 ;  /* 0x000000ffff52a224 */ /* 0x002fe200078e0010 */
[----:B------:R0:W-:Y:S01]  /*1d860*/  STL [R1+0x3e0], R16 ;  /* 0x0003e01001007387 */ /* 0x0001e20000100800 */
        /* <DEDUP_REMOVED lines=26> */
[----:B------:R1:W-:Y:S04]  /*1da10*/  STS.U8 [R30+UR9+0x9580], R147 ;  /* 0x009580931e007988 */ /* 0x0003e80008000009 */
[----:B------:R3:W-:Y:S01]  /*1da20*/  STS.U8 [R30+UR9+0x9980], R149 ;  /* 0x009980951e007988 */ /* 0x0007e20008000009 */
[----:B-1----:R-:W-:-:S02]  /*1da30*/  PRMT R147, RZ, 0x7610, R147 ;  /* 0x00007610ff937816 */ /* 0x002fc40000000093 */
[----:B---3--:R-:W-:Y:S02]  /*1da40*/  PRMT R149, RZ, 0x7610, R149 ;  /* 0x00007610ff957816 */ /* 0x008fe40000000095 */
[----:B0-----:R-:W-:-:S05]  /*1da50*/  IADD3 R83, P3, PT, R36, R83, RZ ;  /* 0x0000005324537210 */ /* 0x001fca0007f7e0ff */
[----:B--2---:R-:W-:Y:S01]  /*1da60*/  IMAD.X R82, R38, 0x1, R82, P3 ;  /* 0x0000000126527824 */ /* 0x004fe200018e0652 */
[----:B------:R0:W-:Y:S01]  /*1da70*/  STL [R1+0x4a0], R83 ;  /* 0x0004a05301007387 */ /* 0x0001e20000100800 */
[----:B------:R-:W-:-:S03]  /*1da80*/  IADD3 R16, P3, PT, R36, R16, RZ ;  /* 0x0000001024107210 */ /* 0x000fc60007f7e0ff */
[----:B------:R1:W-:Y:S01]  /*1da90*/  STL [R1+0x49c], R82 ;  /* 0x00049c5201007387 */ /* 0x0003e20000100800 */
[----:B0-----:R-:W-:-:S04]  /*1daa0*/  @!P2 LOP3.LUT R83, R83, R82, RZ, 0x3c, !PT ;  /* 0x000000525353a212 */ /* 0x001fc800078e3cff */
[----:B-1----:R-:W-:Y:S01]  /*1dab0*/  @!P2 LOP3.LUT R82, R83, R82, RZ, 0x3c, !PT ;  /* 0x000000525352a212 */ /* 0x002fe200078e3cff */
[----:B------:R-:W-:-:S03]  /*1dac0*/  IMAD.X R28, R38, 0x1, R28, P3 ;  /* 0x00000001261c7824 */ /* 0x000fc600018e061c */
[----:B------:R-:W-:Y:S01]  /*1dad0*/  @!P2 LOP3.LUT R83, R83, R82, RZ, 0x3c, !PT ;  /* 0x000000525353a212 */ /* 0x000fe200078e3cff */
[----:B------:R0:W-:Y:S04]  /*1dae0*/  STL [R1+0x4e0], R16 ;  /* 0x0004e01001007387 */ /* 0x0001e80000100800 */
[----:B------:R1:W2:Y:S04]  /*1daf0*/  @!P2 LDG.E.U8 R147, desc[UR18][R82.64] ;  /* 0x000000125293a981 */ /* 0x0002a8000c1e1100 */
[----:B------:R3:W-:Y:S01]  /*1db00*/  STL [R1+0x4dc], R28 ;  /* 0x0004dc1c01007387 */ /* 0x0007e20000100800 */
[----:B-1----:R-:W-:-:S02]  /*1db10*/  @!P2 IMAD.MOV.U32 R82, RZ, RZ, R16 ;  /* 0x000000ffff52a224 */ /* 0x002fc400078e0010 */
[----:B------:R-:W-:Y:S01]  /*1db20*/  @!P2 IMAD.MOV.U32 R83, RZ, RZ, R28 ;  /* 0x000000ffff53a224 */ /* 0x000fe200078e001c */
[----:B0-----:R-:W2:Y:S04]  /*1db30*/  LDL.LU R16, [R1+0x188] ;  /* 0x0001880001107983 */ /* 0x001ea80000300800 */
[----:B---3--:R-:W3:Y:S04]  /*1db40*/  LDL.LU R28, [R1+0x1c8] ;  /* 0x0001c800011c7983 */ /* 0x008ee80000300800 */
        /* <DEDUP_REMOVED lines=27> */
[----:B------:R-:W-:Y:S01]  /*1dd00*/  STL [R1+0x188], R16 ;  /* 0x0001881001007387 */ /* 0x000fe20000100800 */
[----:B-1----:R-:W-:-:S03]  /*1dd10*/  PRMT R144, RZ, 0x7610, R144 ;  /* 0x00007610ff907816 */ /* 0x002fc60000000090 */
[----:B------:R0:W-:Y:S02]  /*1dd20*/  STS.U8 [R30+UR9+0xa980], R137 ;  /* 0x00a980891e007988 */ /* 0x0001e40008000009 */
[----:B0-----:R-:W-:Y:S01]  /*1dd30*/  PRMT R137, RZ, 0x7610, R137 ;  /* 0x00007610ff897816 */ /* 0x001fe20000000089 */
[----:B--2---:R-:W-:Y:S01]  /*1dd40*/  IMAD.X R83, R38, 0x1, R83, P3 ;  /* 0x0000000126537824 */ /* 0x004fe200018e0653 */
[----:B---3--:R-:W-:-:S04]  /*1dd50*/  IADD3 R28, P3, PT, R36, R28, RZ ;  /* 0x0000001c241c7210 */ /* 0x008fc80007f7e0ff */
[----:B------:R0:W2:Y:S01]  /*1dd60*/  @!P2 LDG.E.U8 R144, desc[UR18][R82.64] ;  /* 0x000000125290a981 */ /* 0x0000a2000c1e1100 */
[----:B------:R-:W-:-:S03]  /*1dd70*/  IMAD.X R29, R38, 0x1, R29, P3 ;  /* 0x00000001261d7824 */ /* 0x000fc600018e061d */
[----:B------:R1:W-:Y:S04]  /*1dd80*/  STL [R1+0x184], R83 ;  /* 0x0001845301007387 */ /* 0x0003e80000100800 */
[----:B------:R-:W3:Y:S01]  /*1dd90*/  LDL.LU R16, [R1+0x90] ;  /* 0x0000900001107983 */ /* 0x000ee20000300800 */
[----:B0-----:R-:W-:-:S03]  /*1dda0*/  @!P2 IMAD.MOV.U32 R82, RZ, RZ, R28 ;  /* 0x000000ffff52a224 */ /* 0x001fc600078e001c */
[----:B------:R-:W-:Y:S01]  /*1ddb0*/  STL [R1+0x1c8], R28 ;  /* 0x0001c81c01007387 */ /* 0x000fe20000100800 */
[----:B-1----:R-:W-:-:S03]  /*1ddc0*/  @!P2 IMAD.MOV.U32 R83, RZ, RZ, R29 ;  /* 0x000000ffff53a224 */ /* 0x002fc600078e001d */
[----:B------:R0:W-:Y:S04]  /*1ddd0*/  STL [R1+0x1c4], R29 ;  /* 0x0001c41d01007387 */ /* 0x0001e80000100800 */
[----:B------:R1:W2:Y:S04]  /*1dde0*/  @!P2 LDG.E.U8 R137, desc[UR18][R82.64] ;  /* 0x000000125289a981 */ /* 0x0002a8000c1e1100 */
[----:B0-----:R-:W2:Y:S04]  /*1ddf0*/  LDL.LU R29, [R1+0x40] ;  /* 0x00004000011d7983 */ /* 0x001ea80000300800 */
[----:B------:R-:W2:Y:S04]  /*1de00*/  LDL.LU R28, [R1+0x28] ;  /* 0x00002800011c7983 */ /* 0x000ea80000300800 */
[----:B------:R-:W2:Y:S04]  /*1de10*/  LDL.LU R82, [R1+0x204] ;  /* 0x0002040001527983 */ /* 0x000ea80000300800 */
[----:B------:R-:W1:Y:S04]  /*1de20*/  LDL.LU R83, [R1+0x208] ;  /* 0x0002080001537983 */ /* 0x000e680000300800 */
        /* <DEDUP_REMOVED lines=36> */
[----:B------:R1:W-:Y:S04]  /*1e070*/  STS.U8 [R30+UR9+0x9180], R31 ;  /* 0x0091801f1e007988 */ /* 0x0003e80008000009 */
[----:B------:R-:W-:Y:S04]  /*1e080*/  STS.U8 [R30+UR9+0xb980], R84 ;  /* 0x00b980541e007988 */ /* 0x000fe80008000009 */
[----:B------:R0:W-:Y:S01]  /*1e090*/  STS.U8 [R30+UR9+0xbd80], R39 ;  /* 0x00bd80271e007988 */ /* 0x0001e20008000009 */
[----:B-1----:R-:W1:Y:S01]  /*1e0a0*/  S2R R31, SR_TID.X ;  /* 0x00000000001f7919 */ /* 0x002e620000002100 */
[----:B0-----:R-:W-:-:S05]  /*1e0b0*/  IADD3 R83, P3, PT, R36, R83, RZ ;  /* 0x0000005324537210 */ /* 0x001fca0007f7e0ff */
[----:B--2---:R-:W-:Y:S01]  /*1e0c0*/  IMAD.X R82, R38, 0x1, R82, P3 ;  /* 0x0000000126527824 */ /* 0x004fe200018e0652 */
[----:B------:R-:W-:Y:S04]  /*1e0d0*/  STL [R1+0x2e8], R83 ;  /* 0x0002e85301007387 */ /* 0x000fe80000100800 */
[----:B------:R-:W-:Y:S04]  /*1e0e0*/  STL [R1+0x2e4], R82 ;  /* 0x0002e45201007387 */ /* 0x000fe80000100800 */
[----:B------:R-:W2:Y:S01]  /*1e0f0*/  LDL.LU R30, [R1+0x50] ;  /* 0x00005000011e7983 */ /* 0x000ea20000300800 */
[----:B-1----:R-:W-:-:S04]  /*1e100*/  LOP3.LUT R31, R31, 0x7f, RZ, 0xc0, !PT ;  /* 0x0000007f1f1f7812 */ /* 0x002fc800078ec0ff */
[----:B------:R-:W-:-:S05]  /*1e110*/  LOP3.LUT R31, R31, 0x40, RZ, 0x3c, !PT ;  /* 0x000000401f1f7812 */ /* 0x000fca00078e3cff */
[----:B---3--:R0:W-:Y:S04]  /*1e120*/  STS.U8 [R31+UR9+0x8200], R16 ;  /* 0x008200101f007988 */ /* 0x0081e80008000009 */
[----:B------:R1:W-:Y:S04]  /*1e130*/  STS.U8 [R31+UR9+0x8600], R17 ;  /* 0x008600111f007988 */ /* 0x0003e80008000009 */
[----:B------:R3:W-:Y:S04]  /*1e140*/  STS.U8 [R31+UR9+0x8a00], R12 ;  /* 0x008a000c1f007988 */ /* 0x0007e80008000009 */
[----:B0-----:R-:W5:Y:S04]  /*1e150*/  LDL.LU R16, [R1+0xa34] ;  /* 0x000a340001107983 */ /* 0x001f680000300800 */
[----:B-1----:R-:W5:Y:S04]  /*1e160*/  LDL.LU R17, [R1+0xa30] ;  /* 0x000a300001117983 */ /* 0x002f680000300800 */
[----:B------:R0:W-:Y:S04]  /*1e170*/  STS.U8 [R31+UR9+0x9e00], R32 ;  /* 0x009e00201f007988 */ /* 0x0001e80008000009 */
[----:B---3--:R-:W5:Y:S04]  /*1e180*/  LDL.LU R12, [R1+0xa2c] ;  /* 0x000a2c00010c7983 */ /* 0x008f680000300800 */
[----:B------:R1:W-:Y:S01]  /*1e190*/  STS.U8 [R31+UR9+0x8e00], R13 ;  /* 0x008e000d1f007988 */ /* 0x0003e20008000009 */
[----:B0-----:R-:W0:Y:S03]  /*1e1a0*/  S2R R32, SR_TID.X ;  /* 0x0000000000207919 */ /* 0x001e260000002100 */
[----:B------:R3:W-:Y:S04]  /*1e1b0*/  STS.U8 [R31+UR9+0xa200], R162 ;  /* 0x00a200a21f007988 */ /* 0x0007e80008000009 */
[----:B-1----:R-:W5:Y:S04]  /*1e1c0*/  LDL.LU R13, [R1+0xa28] ;  /* 0x000a2800010d7983 */ /* 0x002f680000300800 */
[----:B------:R1:W-:Y:S04]  /*1e1d0*/  STS.U8 [R31+UR9+0xa600], R155 ;  /* 0x00a6009b1f007988 */ /* 0x0003e80008000009 */
[----:B---3--:R-:W3:Y:S04]  /*1e1e0*/  LDL.LU R162, [R1+0x88] ;  /* 0x0000880001a27983 */ /* 0x008ee80000300800 */
[----:B-1----:R-:W3:Y:S01]  /*1e1f0*/  LDL.LU R155, [R1+0x8c] ;  /* 0x00008c00019b7983 */ /* 0x002ee20000300800 */
[----:B0-----:R-:W-:-:S04]  /*1e200*/  LOP3.LUT R32, R32, 0x7f, RZ, 0xc0, !PT ;  /* 0x0000007f20207812 */ /* 0x001fc800078ec0ff */
[----:B------:R-:W-:Y:S01]  /*1e210*/  LOP3.LUT R32, R32, 0x50, RZ, 0x3c, !PT ;  /* 0x0000005020207812 */ /* 0x000fe200078e3cff */
[----:B------:R-:W-:Y:S04]  /*1e220*/  STS.U8 [R31+UR9+0x9600], R29 ;  /* 0x0096001d1f007988 */ /* 0x000fe80008000009 */
[----:B------:R-:W-:Y:S04]  /*1e230*/  STS.U8 [R31+UR9+0x9a00], R28 ;  /* 0x009a001c1f007988 */ /* 0x000fe80008000009 */
[----:B----4-:R-:W-:Y:S04]  /*1e240*/  STS.U8 [R31+UR9+0xaa00], R143 ;  /* 0x00aa008f1f007988 */ /* 0x010fe80008000009 */
[----:B------:R-:W-:Y:S04]  /*1e250*/  STS.U8 [R31+UR9+0xae00], R134 ;  /* 0x00ae00861f007988 */ /* 0x000fe80008000009 */
[----:B------:R-:W-:Y:S04]  /*1e260*/  STS.U8 [R31+UR9+0xb200], R127 ;  /* 0x00b2007f1f007988 */ /* 0x000fe80008000009 */
[----:B------:R-:W-:Y:S04]  /*1e270*/  STS.U8 [R31+UR9+0xb600], R117 ;  /* 0x00b600751f007988 */ /* 0x000fe80008000009 */
[----:B------:R-:W-:Y:S04]  /*1e280*/  STS.U8 [R31+UR9+0xba00], R81 ;  /* 0x00ba00511f007988 */ /* 0x000fe80008000009 */
[----:B------:R-:W-:Y:S04]  /*1e290*/  STS.U8 [R31+UR9+0xbe00], R80 ;  /* 0x00be00501f007988 */ /* 0x000fe80008000009 */
[----:B--2---:R-:W-:Y:S04]  /*1e2a0*/  STS.U8 [R31+UR9+0x9200], R30 ;  /* 0x0092001e1f007988 */ /* 0x004fe80008000009 */
[----:B------:R0:W-:Y:S04]  /*1e2b0*/  STS.U8 [R32+UR9+0x8680], R6 ;  /* 0x0086800620007988 */ /* 0x0001e80008000009 */
[----:B------:R1:W-:Y:S04]  /*1e2c0*/  STS.U8 [R32+UR9+0x8a80], R7 ;  /* 0x008a800720007988 */ /* 0x0003e80008000009 */
[----:B------:R2:W-:Y:S04]  /*1e2d0*/  STS.U8 [R32+UR9+0x8e80], R4 ;  /* 0x008e800420007988 */ /* 0x0005e80008000009 */
[----:B0-----:R-:W5:Y:S04]  /*1e2e0*/  LDL.LU R6, [R1+0xa24] ;  /* 0x000a240001067983 */ /* 0x001f680000300800 */
[----:B-1----:R-:W5:Y:S04]  /*1e2f0*/  LDL.LU R7, [R1+0xa20] ;  /* 0x000a200001077983 */ /* 0x002f680000300800 */
[----:B--2---:R-:W5:Y:S04]  /*1e300*/  LDL.LU R4, [R1+0xa1c] ;  /* 0x000a1c0001047983 */ /* 0x004f680000300800 */
[----:B------:R0:W-:Y:S04]  /*1e310*/  STS.U8 [R32+UR9+0x9280], R5 ;  /* 0x0092800520007988 */ /* 0x0001e80008000009 */
[----:B------:R1:W-:Y:S04]  /*1e320*/  STS.U8 [R32+UR9+0x9680], R19 ;  /* 0x0096801320007988 */ /* 0x0003e80008000009 */
[----:B0-----:R-:W5:Y:S04]  /*1e330*/  LDL.LU R5, [R1+0xa18] ;  /* 0x000a180001057983 */ /* 0x001f680000300800 */
[----:B-1----:R-:W2:Y:S04]  /*1e340*/  LDL.LU R19, [R1+0xa14] ;  /* 0x000a140001137983 */ /* 0x002ea80000300800 */
[----:B------:R0:W-:Y:S02]  /*1e350*/  STS.U8 [R32+UR9+0x9e80], R33 ;  /* 0x009e802120007988 */ /* 0x0001e40008000009 */
[----:B0-----:R-:W0:Y:S02]  /*1e360*/  S2R R33, SR_TID.X ;  /* 0x0000000000217919 */ /* 0x001e240000002100 */
[----:B------:R1:W-:Y:S04]  /*1e370*/  STS.U8 [R32+UR9+0x9a80], R26 ;  /* 0x009a801a20007988 */ /* 0x0003e80008000009 */
[----:B---3--:R-:W-:Y:S04]  /*1e380*/  STS.U8 [R32+UR9+0x8280], R155 ;  /* 0x0082809b20007988 */ /* 0x008fe80008000009 */
[----:B------:R-:W-:Y:S04]  /*1e390*/  STS.U8 [R32+UR9+0xa280], R161 ;  /* 0x00a280a120007988 */ /* 0x000fe80008000009 */
[----:B------:R-:W-:Y:S04]  /*1e3a0*/  STS.U8 [R32+UR9+0xa680], R154 ;  /* 0x00a6809a20007988 */ /* 0x000fe80008000009 */
[----:B------:R-:W-:Y:S04]  /*1e3b0*/  STS.U8 [R32+UR9+0xaa80], R141 ;  /* 0x00aa808d20007988 */ /* 0x000fe80008000009 */
[----:B------:R-:W-:Y:S04]  /*1e3c0*/  STS.U8 [R32+UR9+0xae80], R133 ;  /* 0x00ae808520007988 */ /* 0x000fe80008000009 */
[----:B------:R-:W-:Y:S01]  /*1e3d0*/  STS.U8 [R32+UR9+0xb280], R124 ;  /* 0x00b2807c20007988 */ /* 0x000fe20008000009 */
[----:B0-----:R-:W-:-:S03]  /*1e3e0*/  LOP3.LUT R33, R33, 0x7f, RZ, 0xc0, !PT ;  /* 0x0000007f21217812 */ /* 0x001fc600078ec0ff */
[----:B------:R-:W-:Y:S01]  /*1e3f0*/  STS.U8 [R32+UR9+0xb680], R115 ;  /* 0x00b6807320007988 */ /* 0x000fe20008000009 */
[----:B------:R-:W-:-:S03]  /*1e400*/  LOP3.LUT R33, R33, 0x60, RZ, 0x3c, !PT ;  /* 0x0000006021217812 */ /* 0x000fc600078e3cff */
[----:B------:R-:W-:Y:S04]  /*1e410*/  STS.U8 [R32+UR9+0xba80], R79 ;  /* 0x00ba804f20007988 */ /* 0x000fe80008000009 */
[----:B------:R-:W-:Y:S04]  /*1e420*/  STS.U8 [R32+UR9+0xbe80], R78 ;  /* 0x00be804e20007988 */ /* 0x000fe80008000009 */
[----:B------:R0:W-:Y:S04]  /*1e430*/  STS.U8 [R33+UR9+0x9f00], R34 ;  /* 0x009f002221007988 */ /* 0x0001e80008000009 */
[----:B------:R3:W-:Y:S04]  /*1e440*/  STS.U8 [R33+UR9+0x8300], R162 ;  /* 0x008300a221007988 */ /* 0x0007e80008000009 */
[----:B-1----:R-:W5:Y:S01]  /*1e450*/  LDL.LU R26, [R1+0xa10] ;  /* 0x000a1000011a7983 */ /* 0x002f620000300800 */
[----:B0-----:R-:W0:Y:S01]  /*1e460*/  S2R R34, SR_TID.X ;  /* 0x0000000000227919 */ /* 0x001e220000002100 */
[----:B---3--:R-:W1:Y:S02]  /*1e470*/  S2R R162, SR_TID.X ;  /* 0x0000000000a27919 */ /* 0x008e640000002100 */
[----:B------:R3:W-:Y:S04]  /*1e480*/  STS.U8 [R33+UR9+0x8700], R27 ;  /* 0x0087001b21007988 */ /* 0x0007e80008000009 */
[----:B------:R4:W-:Y:S04]  /*1e490*/  STS.U8 [R33+UR9+0x8b00], R24 ;  /* 0x008b001821007988 */ /* 0x0009e80008000009 */
[----:B------:R4:W-:Y:S04]  /*1e4a0*/  STS.U8 [R33+UR9+0x8f00], R25 ;  /* 0x008f001921007988 */ /* 0x0009e80008000009 */
[----:B---3--:R-:W5:Y:S04]  /*1e4b0*/  LDL.LU R27, [R1+0xa0c] ;  /* 0x000a0c00011b7983 */ /* 0x008f680000300800 */
[----:B----4-:R-:W5:Y:S04]  /*1e4c0*/  LDL.LU R24, [R1+0xa08] ;  /* 0x000a080001187983 */ /* 0x010f680000300800 */
[----:B------:R-:W5:Y:S01]  /*1e4d0*/  LDL.LU R25, [R1+0xa04] ;  /* 0x000a040001197983 */ /* 0x000f620000300800 */
[----:B0-----:R-:W-:-:S04]  /*1e4e0*/  LOP3.LUT R34, R34, 0x7f, RZ, 0xc0, !PT ;  /* 0x0000007f22227812 */ /* 0x001fc800078ec0ff */
[----:B------:R-:W-:Y:S02]  /*1e4f0*/  LOP3.LUT R34, R34, 0x70, RZ, 0x3c, !PT ;  /* 0x0000007022227812 */ /* 0x000fe400078e3cff */
[----:B-1----:R-:W-:Y:S01]  /*1e500*/  LOP3.LUT R162, R162, 0x7f, RZ, 0xc0, !PT ;  /* 0x0000007fa2a27812 */ /* 0x002fe200078ec0ff */
[----:B------:R0:W-:Y:S04]  /*1e510*/  STS.U8 [R33+UR9+0x9300], R22 ;  /* 0x0093001621007988 */ /* 0x0001e80008000009 */
[----:B------:R1:W-:Y:S04]  /*1e520*/  STS.U8 [R33+UR9+0x9700], R23 ;  /* 0x0097001721007988 */ /* 0x0003e80008000009 */
[----:B------:R3:W-:Y:S04]  /*1e530*/  STS.U8 [R33+UR9+0x9b00], R18 ;  /* 0x009b001221007988 */ /* 0x0007e80008000009 */
        /* <DEDUP_REMOVED lines=8> */
[----:B0-----:R-:W5:Y:S04]  /*1e5c0*/  LDL.LU R22, [R1+0xa00] ;  /* 0x000a000001167983 */ /* 0x001f680000300800 */
        /* <DEDUP_REMOVED lines=15> */
[----:B-1----:R-:W5:Y:S04]  /*1e6c0*/  LDL.LU R23, [R1+0x9fc] ;  /* 0x0009fc0001177983 */ /* 0x002f680000300800 */
[----:B---3--:R-:W5:Y:S04]  /*1e6d0*/  LDL.LU R18, [R1+0x9f8] ;  /* 0x0009f80001127983 */ /* 0x008f680000300800 */
[----:B--2---:R0:W-:Y:S04]  /*1e6e0*/  STS.U8 [R34+UR9+0x8380], R19 ;  /* 0x0083801322007988 */ /* 0x0041e80008000009 */
[----:B------:R-:W-:Y:S04]  /*1e6f0*/  STS.U8 [R162+UR9+0xc000], R73 ;  /* 0x00c00049a2007988 */ /* 0x000fe80008000009 */
[----:B------:R-:W-:Y:S04]  /*1e700*/  STS.U8 [R162+UR9+0xc400], R72 ;  /* 0x00c40048a2007988 */ /* 0x000fe80008000009 */
[----:B0-----:R-:W5:Y:S04]  /*1e710*/  LDL.LU R19, [R1+0x9f4] ;  /* 0x0009f40001137983 */ /* 0x001f680000300800 */
[----:B------:R-:W-:Y:S04]  /*1e720*/  STS.U8 [R162+UR9+0xc800], R71 ;  /* 0x00c80047a2007988 */ /* 0x000fe80008000009 */
[----:B------:R-:W5:Y:S04]  /*1e730*/  LDL.LU R14, [R1+0x9f0] ;  /* 0x0009f000010e7983 */ /* 0x000f680000300800 */
        /* <DEDUP_REMOVED lines=13> */
[----:B------:R-:W-:Y:S04]  /*1e810*/  STS.U8 [R162+UR9+0xe800], R63 ;  /* 0x00e8003fa2007988 */ /* 0x000fe80008000009 */
[----:B------:R-:W2:Y:S04]  /*1e820*/  LDL.LU R134, [R1+0x14c] ;  /* 0x00014c0001867983 */ /* 0x000ea80000300800 */
[----:B------:R-:W-:Y:S04]  /*1e830*/  STS.U8 [R162+UR9+0xec00], R62 ;  /* 0x00ec003ea2007988 */ /* 0x000fe80008000009 */
[----:B------:R-:W3:Y:S04]  /*1e840*/  LDL.LU R133, [R1+0x150] ;  /* 0x0001500001857983 */ /* 0x000ee80000300800 */
[----:B------:R-:W-:Y:S04]  /*1e850*/  STS.U8 [R162+UR9+0xf000], R61 ;  /* 0x00f0003da2007988 */ /* 0x000fe80008000009 */
[----:B------:R-:W4:Y:S04]  /*1e860*/  LDL.LU R131, [R1+0x154] ;  /* 0x0001540001837983 */ /* 0x000f280000300800 */
[----:B------:R-:W-:Y:S04]  /*1e870*/  STS.U8 [R162+UR9+0xf400], R60 ;  /* 0x00f4003ca2007988 */ /* 0x000fe80008000009 */
[----:B------:R-:W4:Y:S04]  /*1e880*/  LDL.LU R128, [R1+0x158] ;  /* 0x0001580001807983 */ /* 0x000f280000300800 */
[----:B------:R0:W-:Y:S04]  /*1e890*/  STS.U8 [R162+UR9+0xf800], R59 ;  /* 0x00f8003ba2007988 */ /* 0x0001e80008000009 */
[----:B------:R-:W4:Y:S04]  /*1e8a0*/  LDL.LU R127, [R1+0x15c] ;  /* 0x00015c00017f7983 */ /* 0x000f280000300800 */
[----:B0-----:R-:W4:Y:S01]  /*1e8b0*/  LDL.LU R59, [R1+0x160] ;  /* 0x00016000013b7983 */ /* 0x001f220000300800 */
[----:B------:R-:W0:Y:S01]  /*1e8c0*/  S2R R28, SR_TID.X ;  /* 0x00000000001c7919 */ /* 0x000e220000002100 */
[----:B------:R-:W1:Y:S01]  /*1e8d0*/  S2R R29, SR_TID.X ;  /* 0x00000000001d7919 */ /* 0x000e620000002100 */
[----:B------:R-:W1:Y:S01]  /*1e8e0*/  S2R R30, SR_TID.X ;  /* 0x00000000001e7919 */ /* 0x000e620000002100 */
        /* <DEDUP_REMOVED lines=8> */
[----:B------:R-:W-:Y:S02]  /*1e970*/  LOP3.LUT R28, R28, 0x10, RZ, 0x3c, !PT ;  /* 0x000000101c1c7812 */ /* 0x000fe400078e3cff */
[----:B-1----:R-:W-:Y:S01]  /*1e980*/  LOP3.LUT R29, R29, 0x7f, RZ, 0xc0, !PT ;  /* 0x0000007f1d1d7812 */ /* 0x002fe200078ec0ff */
[----:B------:R-:W-:Y:S01]  /*1e990*/  STS.U8 [R162+UR9+0xfc00], R58 ;  /* 0x00fc003aa2007988 */ /* 0x000fe20008000009 */
[----:B------:R-:W-:Y:S02]  /*1e9a0*/  LOP3.LUT R30, R30, 0x7f, RZ, 0xc0, !PT ;  /* 0x0000007f1e1e7812 */ /* 0x000fe400078ec0ff */
[----:B------:R-:W-:Y:S01]  /*1e9b0*/  LOP3.LUT R29, R29, 0x20, RZ, 0x3c, !PT ;  /* 0x000000201d1d7812 */ /* 0x000fe200078e3cff */
[----:B------:R0:W-:Y:S01]  /*1e9c0*/  STS.U8 [R28+UR9+0xe480], R48 ;  /* 0x00e480301c007988 */ /* 0x0001e20008000009 */
[----:B------:R-:W-:-:S03]  /*1e9d0*/  LOP3.LUT R30, R30, 0x30, RZ, 0x3c, !PT ;  /* 0x000000301e1e7812 */ /* 0x000fc600078e3cff */
        /* <DEDUP_REMOVED lines=31> */
[----:B------:R0:W-:Y:S01]  /*1ebd0*/  STS.U8 [R30+UR9+0xc980], R100 ;  /* 0x00c980641e007988 */ /* 0x0001e20008000009 */
[----:B---3--:R-:W-:-:S05]  /*1ebe0*/  IADD3 R133, P5, PT, R36, R133, RZ ;  /* 0x0000008524857210 */ /* 0x008fca0007fbe0ff */
[----:B--2---:R-:W-:Y:S01]  /*1ebf0*/  IMAD.X R134, R38, 0x1, R134, P5 ;  /* 0x0000000126867824 */ /* 0x004fe200028e0686 */
[----:B------:R-:W-:Y:S01]  /*1ec00*/  STL [R1+0x150], R133 ;  /* 0x0001508501007387 */ /* 0x000fe20000100800 */
[----:B----4-:R-:W-:-:S05]  /*1ec10*/  IADD3 R128, P4, PT, R36, R128, RZ ;  /* 0x0000008024807210 */ /* 0x010fca0007f9e0ff */
[----:B------:R-:W-:Y:S01]  /*1ec20*/  IMAD.X R131, R38, 0x1, R131, P4 ;  /* 0x0000000126837824 */ /* 0x000fe200020e0683 */
[----:B------:R-:W-:-:S05]  /*1ec30*/  IADD3 R59, P3, PT, R36, R59, RZ ;  /* 0x0000003b243b7210 */ /* 0x000fca0007f7e0ff */
[----:B------:R2:W-:Y:S01]  /*1ec40*/  STL [R1+0x160], R59 ;  /* 0x0001603b01007387 */ /* 0x0005e20000100800 */
[----:B------:R-:W-:-:S03]  /*1ec50*/  IMAD.X R127, R38, 0x1, R127, P3 ;  /* 0x00000001267f7824 */ /* 0x000fc600018e067f */
[----:B------:R-:W-:Y:S04]  /*1ec60*/  STL [R1+0x158], R128 ;  /* 0x0001588001007387 */ /* 0x000fe80000100800 */
[----:B------:R-:W-:Y:S04]  /*1ec70*/  STL [R1+0x14c], R134 ;  /* 0x00014c8601007387 */ /* 0x000fe80000100800 */
[----:B------:R-:W-:Y:S04]  /*1ec80*/  STL [R1+0x154], R131 ;  /* 0x0001548301007387 */ /* 0x000fe80000100800 */
[----:B0-----:R-:W3:Y:S04]  /*1ec90*/  LDL.LU R48, [R1+0x1d0] ;  /* 0x0001d00001307983 */ /* 0x001ee80000300800 */
[----:B------:R-:W4:Y:S04]  /*1eca0*/  LDL.LU R58, [R1+0x1d8] ;  /* 0x0001d800013a7983 */ /* 0x000f280000300800 */
[----:B------:R-:W-:Y:S04]  /*1ecb0*/  STL [R1+0x15c], R127 ;  /* 0x00015c7f01007387 */ /* 0x000fe80000100800 */
[----:B-1----:R-:W4:Y:S04]  /*1ecc0*/  LDL.LU R49, [R1+0x1cc] ;  /* 0x0001cc0001317983 */ /* 0x002f280000300800 */
[----:B------:R-:W4:Y:S04]  /*1ecd0*/  LDL.LU R100, [R1+0x1d4] ;  /* 0x0001d40001647983 */ /* 0x000f280000300800 */
[----:B------:R-:W4:Y:S01]  /*1ece0*/  LDL.LU R55, [R1+0x1dc] ;  /* 0x0001dc0001377983 */ /* 0x000f220000300800 */
[----:B------:R-:W-:Y:S01]  /*1ecf0*/  PRMT R39, RZ, 0x7610, R39 ;  /* 0x00007610ff277816 */ /* 0x000fe20000000027 */
[----:B------:R-:W-:-:S02]  /*1ed00*/  @!P2 IMAD.MOV.U32 R42, RZ, RZ, R133 ;  /* 0x000000ffff2aa224 */ /* 0x000fc400078e0085 */
[----:B------:R-:W-:Y:S01]  /*1ed10*/  @!P2 IMAD.MOV.U32 R43, RZ, RZ, R134 ;  /* 0x000000ffff2ba224 */ /* 0x000fe200078e0086 */
[----:B------:R-:W-:Y:S02]  /*1ed20*/  PRMT R40, RZ, 0x7610, R40 ;  /* 0x00007610ff287816 */ /* 0x000fe40000000028 */
[C---:B------:R-:W-:Y:S02]  /*1ed30*/  IADD3 R121, P5, PT, R36.reuse, R121, RZ ;  /* 0x0000007924797210 */ /* 0x040fe40007fbe0ff */
[----:B------:R0:W4:Y:S01]  /*1ed40*/  @!P2 LDG.E.U8 R39, desc[UR18][R42.64] ;  /* 0x000000122a27a981 */ /* 0x000122000c1e1100 */
[C---:B------:R-:W-:Y:S02]  /*1ed50*/  IADD3 R117, P4, PT, R36.reuse, R117, RZ ;  /* 0x0000007524757210 */ /* 0x040fe40007f9e0ff */
[----:B------:R-:W-:Y:S01]  /*1ed60*/  IADD3 R114, P3, PT, R36, R114, RZ ;  /* 0x0000007224727210 */ /* 0x000fe20007f7e0ff */
[----:B------:R-:W-:Y:S02]  /*1ed70*/  IMAD.X R124, R38, 0x1, R124, P5 ;  /* 0x00000001267c7824 */ /* 0x000fe400028e067c */
[----:B0-----:R-:W-:-:S02]  /*1ed80*/  @!P2 IMAD.MOV.U32 R42, RZ, RZ, R128 ;  /* 0x000000ffff2aa224 */ /* 0x001fc400078e0080 */
[----:B------:R-:W-:Y:S02]  /*1ed90*/  @!P2 IMAD.MOV.U32 R43, RZ, RZ, R131 ;  /* 0x000000ffff2ba224 */ /* 0x000fe400078e0083 */
[----:B------:R-:W-:-:S03]  /*1eda0*/  IMAD.X R120, R38, 0x1, R120, P4 ;  /* 0x0000000126787824 */ /* 0x000fc600020e0678 */
[----:B------:R0:W4:Y:S01]  /*1edb0*/  @!P2 LDG.E.U8 R40, desc[UR18][R42.64] ;  /* 0x000000122a28a981 */ /* 0x000122000c1e1100 */
[----:B------:R-:W-:Y:S01]  /*1edc0*/  IMAD.X R115, R38, 0x1, R115, P3 ;  /* 0x0000000126737824 */ /* 0x000fe200018e0673 */
[----:B------:R-:W-:Y:S01]  /*1edd0*/  PRMT R41, RZ, 0x7610, R41 ;  /* 0x00007610ff297816 */ /* 0x000fe20000000029 */
[----:B0-----:R-:W-:Y:S02]  /*1ede0*/  @!P2 IMAD.MOV.U32 R42, RZ, RZ, R59 ;  /* 0x000000ffff2aa224 */ /* 0x001fe400078e003b */
[----:B--2---:R-:W2:Y:S04]  /*1edf0*/  LDL.LU R59, [R1+0x220] ;  /* 0x00022000013b7983 */ /* 0x004ea80000300800 */
[----:B------:R-:W-:Y:S04]  /*1ee00*/  STL [R1+0x190], R121 ;  /* 0x0001907901007387 */ /* 0x000fe80000100800 */
[----:B------:R-:W-:Y:S04]  /*1ee10*/  STL [R1+0x1a0], R114 ;  /* 0x0001a07201007387 */ /* 0x000fe80000100800 */
[----:B------:R-:W-:Y:S04]  /*1ee20*/  STL [R1+0x198], R117 ;  /* 0x0001987501007387 */ /* 0x000fe80000100800 */
[----:B------:R-:W-:Y:S01]  /*1ee30*/  STL [R1+0x18c], R124 ;  /* 0x00018c7c01007387 */ /* 0x000fe20000100800 */
[----:B------:R-:W-:-:S03]  /*1ee40*/  @!P2 IMAD.MOV.U32 R43, RZ, RZ, R127 ;  /* 0x000000ffff2ba224 */ /* 0x000fc600078e007f */
[----:B------:R-:W-:Y:S04]  /*1ee50*/  STL [R1+0x194], R120 ;  /* 0x0001947801007387 */ /* 0x000fe80000100800 */
[----:B------:R-:W2:Y:S04]  /*1ee60*/  LDL.LU R52, [R1+0x210] ;  /* 0x0002100001347983 */ /* 0x000ea80000300800 */
[----:B------:R0:W-:Y:S01]  /*1ee70*/  STS.U8 [R30+UR9+0xc180], R102 ;  /* 0x00c180661e007988 */ /* 0x0001e20008000009 */
[----:B------:R-:W-:-:S03]  /*1ee80*/  @!P2 IMAD.MOV.U32 R46, RZ, RZ, R121 ;  /* 0x000000ffff2ea224 */ /* 0x000fc600078e0079 */
[----:B------:R1:W2:Y:S04]  /*1ee90*/  @!P2 LDG.E.U8 R41, desc[UR18][R42.64] ;  /* 0x000000122a29a981 */ /* 0x0002a8000c1e1100 */
[----:B0-----:R-:W2:Y:S04]  /*1eea0*/  LDL.LU R102, [R1+0x218] ;  /* 0x0002180001667983 */ /* 0x001ea80000300800 */
[----:B------:R-:W-:Y:S01]  /*1eeb0*/  STL [R1+0x19c], R115 ;  /* 0x00019c7301007387 */ /* 0x000fe20000100800 */
[----:B-1----:R-:W-:-:S03]  /*1eec0*/  PRMT R42, RZ, 0x7610, R42 ;  /* 0x00007610ff2a7816 */ /* 0x002fc6000000002a */
[----:B------:R-:W2:Y:S01]  /*1eed0*/  LDL.LU R53, [R1+0x20c] ;  /* 0x00020c0001357983 */ /* 0x000ea20000300800 */
[----:B------:R-:W-:-:S03]  /*1eee0*/  @!P2 IMAD.MOV.U32 R47, RZ, RZ, R124 ;  /* 0x000000ffff2fa224 */ /* 0x000fc600078e007c */
[----:B------:R-:W2:Y:S01]  /*1eef0*/  LDL.LU R103, [R1+0x214] ;  /* 0x0002140001677983 */ /* 0x000ea20000300800 */
[----:B------:R-:W-:-:S03]  /*1ef00*/  PRMT R43, RZ, 0x7610, R43 ;  /* 0x00007610ff2b7816 */ /* 0x000fc6000000002b */
[----:B------:R0:W-:Y:S04]  /*1ef10*/  STS.U8 [R30+UR9+0xcd80], R99 ;  /* 0x00cd80631e007988 */ /* 0x0001e80008000009 */
[----:B------:R1:W2:Y:S04]  /*1ef20*/  @!P2 LDG.E.U8 R42, desc[UR18][R46.64] ;  /* 0x000000122e2aa981 */ /* 0x0002a8000c1e1100 */
[----:B0-----:R-:W2:Y:S01]  /*1ef30*/  LDL.LU R99, [R1+0x21c] ;  /* 0x00021c0001637983 */ /* 0x001ea20000300800 */
[----:B-1----:R-:W-:Y:S02]  /*1ef40*/  @!P2 IMAD.MOV.U32 R46, RZ, RZ, R117 ;  /* 0x000000ffff2ea224 */ /* 0x002fe400078e0075 */
[----:B------:R-:W-:Y:S01]  /*1ef50*/  @!P2 IMAD.MOV.U32 R47, RZ, RZ, R120 ;  /* 0x000000ffff2fa224 */ /* 0x000fe200078e0078 */
[----:B------:R-:W-:-:S02]  /*1ef60*/  PRMT R44, RZ, 0x7610, R44 ;  /* 0x00007610ff2c7816 */ /* 0x000fc4000000002c */
[----:B------:R-:W-:Y:S02]  /*1ef70*/  IADD3 R113, P3, PT, R36, R113, RZ ;  /* 0x0000007124717210 */ /* 0x000fe40007f7e0ff */
[----:B------:R0:W2:Y:S01]  /*1ef80*/  @!P2 LDG.E.U8 R43, desc[UR18][R46.64] ;  /* 0x000000122e2ba981 */ /* 0x0000a2000c1e1100 */
[----:B------:R-:W-:-:S03]  /*1ef90*/  PRMT R45, RZ, 0x7610, R45 ;  /* 0x00007610ff2d7816 */ /* 0x000fc6000000002d */
[----:B------:R1:W-:Y:S01]  /*1efa0*/  STS.U8 [R30+UR9+0xd180], R98 ;  /* 0x00d180621e007988 */ /* 0x0003e20008000009 */
[----:B0-----:R-:W-:Y:S02]  /*1efb0*/  @!P2 IMAD.MOV.U32 R46, RZ, RZ, R114 ;  /* 0x000000ffff2ea224 */ /* 0x001fe400078e0072 */
[----:B------:R-:W-:Y:S01]  /*1efc0*/  @!P2 IMAD.MOV.U32 R47, RZ, RZ, R115 ;  /* 0x000000ffff2fa224 */ /* 0x000fe200078e0073 */
[----:B-1----:R-:W2:Y:S04]  /*1efd0*/  LDL.LU R98, [R1+0x280] ;  /* 0x0002800001627983 */ /* 0x002ea80000300800 */
[----:B------:R0:W2:Y:S02]  /*1efe0*/  @!P2 LDG.E.U8 R44, desc[UR18][R46.64] ;  /* 0x000000122e2ca981 */ /* 0x0000a4000c1e1100 */
[----:B0-----:R-:W-:-:S02]  /*1eff0*/  PRMT R46, RZ, 0x7610, R46 ;  /* 0x00007610ff2e7816 */ /* 0x001fc4000000002e */
[C---:B---3--:R-:W-:Y:S02]  /*1f000*/  IADD3 R48, P5, PT, R36.reuse, R48, RZ ;  /* 0x0000003024307210 */ /* 0x048fe40007fbe0ff */
[----:B----4-:R-:W-:-:S03]  /*1f010*/  IADD3 R58, P4, PT, R36, R58, RZ ;  /* 0x0000003a243a7210 */ /* 0x010fc60007f9e0ff */
[----:B------:R0:W-:Y:S04]  /*1f020*/  STL [R1+0x1d0], R48 ;  /* 0x0001d03001007387 */ /* 0x0001e80000100800 */
[----:B------:R-:W-:Y:S01]  /*1f030*/  STL [R1+0x1e0], R113 ;  /* 0x0001e07101007387 */ /* 0x000fe20000100800 */
[----:B------:R-:W-:-:S03]  /*1f040*/  IMAD.X R49, R38, 0x1, R49, P5 ;  /* 0x0000000126317824 */ /* 0x000fc600028e0631 */
[----:B------:R-:W-:Y:S01]  /*1f050*/  STL [R1+0x1d8], R58 ;  /* 0x0001d83a01007387 */ /* 0x000fe20000100800 */
[----:B------:R-:W-:-:S03]  /*1f060*/  IMAD.X R100, R38, 0x1, R100, P4 ;  /* 0x0000000126647824 */ /* 0x000fc600020e0664 */
[----:B------:R1:W-:Y:S04]  /*1f070*/  STL [R1+0x1cc], R49 ;  /* 0x0001cc3101007387 */ /* 0x0003e80000100800 */
[----:B------:R0:W3:Y:S01]  /*1f080*/  @!P2 LDG.E.U8 R45, desc[UR18][R48.64] ;  /* 0x00000012302da981 */ /* 0x0000e2000c1e1100 */
[----:B------:R-:W-:-:S03]  /*1f090*/  IMAD.X R55, R38, 0x1, R55, P3 ;  /* 0x0000000126377824 */ /* 0x000fc600018e0637 */
[----:B------:R-:W-:Y:S04]  /*1f0a0*/  STL [R1+0x1d4], R100 ;  /* 0x0001d46401007387 */ /* 0x000fe80000100800 */
[----:B------:R-:W4:Y:S01]  /*1f0b0*/  LDL.LU R54, [R1+0x270] ;  /* 0x0002700001367983 */ /* 0x000f220000300800 */
[----:B0-----:R-:W-:Y:S02]  /*1f0c0*/  @!P2 IMAD.MOV.U32 R48, RZ, RZ, R58 ;  /* 0x000000ffff30a224 */ /* 0x001fe400078e003a */
[----:B-1----:R-:W-:Y:S01]  /*1f0d0*/  @!P2 IMAD.MOV.U32 R49, RZ, RZ, R100 ;  /* 0x000000ffff31a224 */ /* 0x002fe200078e0064 */
[----:B------:R-:W3:Y:S04]  /*1f0e0*/  LDL.LU R105, [R1+0x278] ;  /* 0x0002780001697983 */ /* 0x000ee80000300800 */
[----:B------:R0:W3:Y:S04]  /*1f0f0*/  @!P2 LDG.E.U8 R46, desc[UR18][R48.64] ;  /* 0x00000012302ea981 */ /* 0x0000e8000c1e1100 */
[----:B------:R1:W-:Y:S01]  /*1f100*/  STL [R1+0x1dc], R55 ;  /* 0x0001dc3701007387 */ /* 0x0003e20000100800 */
[----:B0-----:R-:W-:-:S03]  /*1f110*/  @!P2 IMAD.MOV.U32 R49, RZ, RZ, R55 ;  /* 0x000000ffff31a224 */ /* 0x001fc600078e0037 */
[----:B-1----:R-:W3:Y:S04]  /*1f120*/  LDL.LU R55, [R1+0x26c] ;  /* 0x00026c0001377983 */ /* 0x002ee80000300800 */
[----:B------:R-:W3:Y:S04]  /*1f130*/  LDL.LU R106, [R1+0x274] ;  /* 0x00027400016a7983 */ /* 0x000ee80000300800 */
[----:B------:R-:W3:Y:S01]  /*1f140*/  LDL.LU R100, [R1+0x27c] ;  /* 0x00027c0001647983 */ /* 0x000ee20000300800 */
[----:B------:R-:W-:Y:S01]  /*1f150*/  PRMT R47, RZ, 0x7610, R47 ;  /* 0x00007610ff2f7816 */ /* 0x000fe2000000002f */
[----:B------:R-:W-:Y:S01]  /*1f160*/  @!P2 IMAD.MOV.U32 R48, RZ, RZ, R113 ;  /* 0x000000ffff30a224 */ /* 0x000fe200078e0071 */
[----:B--2---:R-:W-:Y:S01]  /*1f170*/  IADD3 R59, P3, PT, R36, R59, RZ ;  /* 0x0000003b243b7210 */ /* 0x004fe20007f7e0ff */
[----:B------:R0:W-:Y:S04]  /*1f180*/  STS.U8 [R30+UR9+0xc580], R101 ;  /* 0x00c580651e007988 */ /* 0x0001e80008000009 */
[----:B------:R1:W2:Y:S04]  /*1f190*/  @!P2 LDG.E.U8 R47, desc[UR18][R48.64] ;  /* 0x00000012302fa981 */ /* 0x0002a8000c1e1100 */
[----:B0-----:R-:W2:Y:S01]  /*1f1a0*/  LDL.LU R101, [R1+0x2c0] ;  /* 0x0002c00001657983 */ /* 0x001ea20000300800 */
[----:B-1----:R-:W-:-:S02]  /*1f1b0*/  PRMT R48, RZ, 0x7610, R48 ;  /* 0x00007610ff307816 */ /* 0x002fc40000000030 */
[----:B------:R-:W-:Y:S02]  /*1f1c0*/  IADD3 R52, P5, PT, R36, R52, RZ ;  /* 0x0000003424347210 */ /* 0x000fe40007fbe0ff */
[----:B------:R-:W-:-:S03]  /*1f1d0*/  PRMT R49, RZ, 0x7610, R49 ;  /* 0x00007610ff317816 */ /* 0x000fc60000000031 */
[----:B------:R0:W-:Y:S01]  /*1f1e0*/  STL [R1+0x210], R52 ;  /* 0x0002103401007387 */ /* 0x0001e20000100800 */
[----:B------:R-:W-:-:S03]  /*1f1f0*/  IADD3 R102, P4, PT, R36, R102, RZ ;  /* 0x0000006624667210 */ /* 0x000fc60007f9e0ff */
[----:B------:R-:W-:Y:S01]  /*1f200*/  STL [R1+0x220], R59 ;  /* 0x0002203b01007387 */ /* 0x000fe20000100800 */
[----:B------:R-:W-:-:S03]  /*1f210*/  IMAD.X R53, R38, 0x1, R53, P5 ;  /* 0x0000000126357824 */ /* 0x000fc600028e0635 */
[----:B------:R-:W-:Y:S01]  /*1f220*/  STL [R1+0x218], R102 ;  /* 0x0002186601007387 */ /* 0x000fe20000100800 */
[----:B------:R-:W-:-:S03]  /*1f230*/  IMAD.X R103, R38, 0x1, R103, P4 ;  /* 0x0000000126677824 */ /* 0x000fc600020e0667 */
[----:B------:R1:W-:Y:S04]  /*1f240*/  STL [R1+0x20c], R53 ;  /* 0x00020c3501007387 */ /* 0x0003e80000100800 */
[----:B------:R0:W2:Y:S04]  /*1f250*/  @!P2 LDG.E.U8 R48, desc[UR18][R52.64] ;  /* 0x000000123430a981 */ /* 0x0000a8000c1e1100 */
[----:B------:R1:W-:Y:S04]  /*1f260*/  STL [R1+0x214], R103 ;  /* 0x0002146701007387 */ /* 0x0003e80000100800 */
[----:B------:R-:W2:Y:S01]  /*1f270*/  LDL.LU R58, [R1+0x2b0] ;  /* 0x0002b000013a7983 */ /* 0x000ea20000300800 */
[----:B------:R-:W-:-:S02]  /*1f280*/  IMAD.X R99, R38, 0x1, R99, P3 ;  /* 0x0000000126637824 */ /* 0x000fc400018e0663 */
[----:B0-----:R-:W-:Y:S01]  /*1f290*/  @!P2 IMAD.MOV.U32 R52, RZ, RZ, R102 ;  /* 0x000000ffff34a224 */ /* 0x001fe200078e0066 */
[----:B------:R-:W2:Y:S01]  /*1f2a0*/  LDL.LU R104, [R1+0x2b8] ;  /* 0x0002b80001687983 */ /* 0x000ea20000300800 */
[----:B-1----:R-:W-:-:S03]  /*1f2b0*/  @!P2 IMAD.MOV.U32 R53, RZ, RZ, R103 ;  /* 0x000000ffff35a224 */ /* 0x002fc600078e0067 */
[----:B------:R0:W-:Y:S04]  /*1f2c0*/  STL [R1+0x21c], R99 ;  /* 0x00021c6301007387 */ /* 0x0001e80000100800 */
[----:B------:R1:W2:Y:S02]  /*1f2d0*/  @!P2 LDG.E.U8 R49, desc[UR18][R52.64] ;  /* 0x000000123431a981 */ /* 0x0002a4000c1e1100 */
[----:B-1----:R-:W-:Y:S02]  /*1f2e0*/  @!P2 IMAD.MOV.U32 R52, RZ, RZ, R59 ;  /* 0x000000ffff34a224 */ /* 0x002fe400078e003b */
[----:B------:R-:W2:Y:S04]  /*1f2f0*/  LDL.LU R59, [R1+0x2ac] ;  /* 0x0002ac00013b7983 */ /* 0x000ea80000300800 */
[----:B------:R-:W2:Y:S04]  /*1f300*/  LDL.LU R107, [R1+0x2b4] ;  /* 0x0002b400016b7983 */ /* 0x000ea80000300800 */
[----:B------:R-:W2:Y:S01]  /*1f310*/  LDL.LU R103, [R1+0x2bc] ;  /* 0x0002bc0001677983 */ /* 0x000ea20000300800 */
[----:B------:R-:W-:-:S03]  /*1f320*/  IADD3 R98, P3, PT, R36, R98, RZ ;  /* 0x0000006224627210 */ /* 0x000fc60007f7e0ff */
[----:B------:R-:W2:Y:S01]  /*1f330*/  LDL.LU R102, [R1+0x300] ;  /* 0x0003000001667983 */ /* 0x000ea20000300800 */
[----:B------:R-:W-:Y:S01]  /*1f340*/  @!P2 IMAD.MOV.U32 R53, RZ, RZ, R99 ;  /* 0x000000ffff35a224 */ /* 0x000fe200078e0063 */
[----:B------:R-:W-:Y:S02]  /*1f350*/  PRMT R51, RZ, 0x7610, R51 ;  /* 0x00007610ff337816 */ /* 0x000fe40000000033 */
[----:B------:R1:W-:Y:S01]  /*1f360*/  STS.U8 [R30+UR9+0xe980], R109 ;  /* 0x00e9806d1e007988 */ /* 0x0003e20008000009 */
[C---:B----4-:R-:W-:Y:S02]  /*1f370*/  IADD3 R54, P5, PT, R36.reuse, R54, RZ ;  /* 0x0000003624367210 */ /* 0x050fe40007fbe0ff */
[----:B---3--:R-:W-:-:S03]  /*1f380*/  IADD3 R105, P4, PT, R36, R105, RZ ;  /* 0x0000006924697210 */ /* 0x008fc60007f9e0ff */
[----:B------:R-:W-:Y:S04]  /*1f390*/  STL [R1+0x270], R54 ;  /* 0x0002703601007387 */ /* 0x000fe80000100800 */
[----:B------:R-:W-:Y:S04]  /*1f3a0*/  STL [R1+0x280], R98 ;  /* 0x0002806201007387 */ /* 0x000fe80000100800 */
[----:B------:R-:W-:Y:S01]  /*1f3b0*/  STL [R1+0x278], R105 ;  /* 0x0002786901007387 */ /* 0x000fe20000100800 */
[C---:B------:R-:W-:Y:S02]  /*1f3c0*/  IMAD.X R55, R38.reuse, 0x1, R55, P5 ;  /* 0x0000000126377824 */ /* 0x040fe400028e0637 */
[----:B------:R-:W-:-:S03]  /*1f3d0*/  IMAD.X R106, R38, 0x1, R106, P4 ;  /* 0x00000001266a7824 */ /* 0x000fc600020e066a */
[----:B------:R3:W-:Y:S01]  /*1f3e0*/  STL [R1+0x26c], R55 ;  /* 0x00026c3701007387 */ /* 0x0007e20000100800 */
[----:B------:R-:W-:-:S03]  /*1f3f0*/  IMAD.X R100, R38, 0x1, R100, P3 ;  /* 0x0000000126647824 */ /* 0x000fc600018e0664 */
[----:B------:R4:W-:Y:S04]  /*1f400*/  STL [R1+0x274], R106 ;  /* 0x0002746a01007387 */ /* 0x0009e80000100800 */
[----:B0-----:R-:W2:Y:S04]  /*1f410*/  LDL.LU R99, [R1+0x2f0] ;  /* 0x0002f00001637983 */ /* 0x001ea80000300800 */
[----:B------:R-:W2:Y:S04]  /*1f420*/  LDL.LU R108, [R1+0x2f8] ;  /* 0x0002f800016c7983 */ /* 0x000ea80000300800 */
[----:B------:R0:W-:Y:S04]  /*1f430*/  STL [R1+0x27c], R100 ;  /* 0x00027c6401007387 */ /* 0x0001e80000100800 */
[----:B-1----:R-:W2:Y:S04]  /*1f440*/  LDL.LU R109, [R1+0x2ec] ;  /* 0x0002ec00016d7983 */ /* 0x002ea80000300800 */
[----:B------:R-:W2:Y:S04]  /*1f450*/  LDL.LU R113, [R1+0x2f4] ;  /* 0x0002f40001717983 */ /* 0x000ea80000300800 */
[----:B------:R3:W2:Y:S02]  /*1f460*/  @!P2 LDG.E.U8 R51, desc[UR18][R54.64] ;  /* 0x000000123633a981 */ /* 0x0006a4000c1e1100 */
[----:B---3--:R-:W-:-:S02]  /*1f470*/  @!P2 IMAD.MOV.U32 R55, RZ, RZ, R106 ;  /* 0x000000ffff37a224 */ /* 0x008fc400078e006a */
[----:B----4-:R-:W3:Y:S01]  /*1f480*/  LDL.LU R106, [R1+0x2fc] ;  /* 0x0002fc00016a7983 */ /* 0x010ee20000300800 */
[----:B------:R-:W-:Y:S01]  /*1f490*/  PRMT R50, RZ, 0x7610, R50 ;  /* 0x00007610ff327816 */ /* 0x000fe20000000032 */
[----:B------:R-:W-:-:S05]  /*1f4a0*/  @!P2 IMAD.MOV.U32 R54, RZ, RZ, R105 ;  /* 0x000000ffff36a224 */ /* 0x000fca00078e0069 */
[----:B------:R1:W4:Y:S01]  /*1f4b0*/  @!P2 LDG.E.U8 R50, desc[UR18][R52.64] ;  /* 0x000000123432a981 */ /* 0x000322000c1e1100 */
[----:B--2---:R-:W-:Y:S02]  /*1f4c0*/  IADD3 R101, P3, PT, R36, R101, RZ ;  /* 0x0000006524657210 */ /* 0x004fe40007f7e0ff */
[----:B-1----:R-:W-:Y:S02]  /*1f4d0*/  PRMT R52, RZ, 0x7610, R52 ;  /* 0x00007610ff347816 */ /* 0x002fe40000000034 */
[----:B------:R-:W-:-:S04]  /*1f4e0*/  PRMT R53, RZ, 0x7610, R53 ;  /* 0x00007610ff357816 */ /* 0x000fc80000000035 */
[----:B------:R1:W2:Y:S01]  /*1f4f0*/  @!P2 LDG.E.U8 R52, desc[UR18][R54.64] ;  /* 0x000000123634a981 */ /* 0x0002a2000c1e1100 */
[C---:B------:R-:W-:Y:S02]  /*1f500*/  IADD3 R58, P5, PT, R36.reuse, R58, RZ ;  /* 0x0000003a243a7210 */ /* 0x040fe40007fbe0ff */
[----:B------:R-:W-:Y:S01]  /*1f510*/  IADD3 R104, P4, PT, R36, R104, RZ ;  /* 0x0000006824687210 */ /* 0x000fe20007f9e0ff */
[----:B-1----:R-:W-:Y:S02]  /*1f520*/  @!P2 IMAD.MOV.U32 R54, RZ, RZ, R98 ;  /* 0x000000ffff36a224 */ /* 0x002fe400078e0062 */
[----:B------:R-:W-:Y:S02]  /*1f530*/  @!P2 IMAD.MOV.U32 R55, RZ, RZ, R100 ;  /* 0x000000ffff37a224 */ /* 0x000fe400078e0064 */
[----:B0-----:R-:W2:Y:S04]  /*1f540*/  LDL.LU R100, [R1+0x338] ;  /* 0x0003380001647983 */ /* 0x001ea80000300800 */
[----:B------:R0:W-:Y:S04]  /*1f550*/  STL [R1+0x2b0], R58 ;  /* 0x0002b03a01007387 */ /* 0x0001e80000100800 */
[----:B------:R1:W4:Y:S01]  /*1f560*/  @!P2 LDG.E.U8 R53, desc[UR18][R54.64] ;  /* 0x000000123635a981 */ /* 0x000322000c1e1100 */
[----:B------:R-:W-:-:S03]  /*1f570*/  IMAD.X R59, R38, 0x1, R59, P5 ;  /* 0x00000001263b7824 */ /* 0x000fc600028e063b */
[----:B------:R-:W-:Y:S01]  /*1f580*/  STL [R1+0x2c0], R101 ;  /* 0x0002c06501007387 */ /* 0x000fe20000100800 */
[----:B------:R-:W-:-:S03]  /*1f590*/  IMAD.X R107, R38, 0x1, R107, P4 ;  /* 0x00000001266b7824 */ /* 0x000fc600020e066b */
[----:B------:R-:W-:Y:S01]  /*1f5a0*/  STL [R1+0x2b8], R104 ;  /* 0x0002b86801007387 */ /* 0x000fe20000100800 */
[----:B-1----:R-:W-:Y:S01]  /*1f5b0*/  PRMT R54, RZ, 0x7610, R54 ;  /* 0x00007610ff367816 */ /* 0x002fe20000000036 */
[----:B------:R-:W-:Y:S02]  /*1f5c0*/  IMAD.X R103, R38, 0x1, R103, P3 ;  /* 0x0000000126677824 */ /* 0x000fe400018e0667 */
[----:B------:R1:W-:Y:S04]  /*1f5d0*/  STL [R1+0x2ac], R59 ;  /* 0x0002ac3b01007387 */ /* 0x0003e80000100800 */
[----:B------:R0:W-:Y:S01]  /*1f5e0*/  STL [R1+0x2b4], R107 ;  /* 0x0002b46b01007387 */ /* 0x0001e20000100800 */
[----:B------:R-:W-:-:S03]  /*1f5f0*/  PRMT R55, RZ, 0x7610, R55 ;  /* 0x00007610ff377816 */ /* 0x000fc60000000037 */
[----:B------:R-:W4:Y:S04]  /*1f600*/  LDL.LU R98, [R1+0x328] ;  /* 0x0003280001627983 */ /* 0x000f280000300800 */
[----:B------:R-:W4:Y:S04]  /*1f610*/  LDL.LU R105, [R1+0x330] ;  /* 0x0003300001697983 */ /* 0x000f280000300800 */
[----:B------:R0:W4:Y:S04]  /*1f620*/  @!P2 LDG.E.U8 R54, desc[UR18][R58.64] ;  /* 0x000000123a36a981 */ /* 0x000128000c1e1100 */
[----:B------:R1:W-:Y:S01]  /*1f630*/  STL [R1+0x2bc], R103 ;  /* 0x0002bc6701007387 */ /* 0x0003e20000100800 */
[----:B0-----:R-:W-:-:S02]  /*1f640*/  @!P2 IMAD.MOV.U32 R58, RZ, RZ, R104 ;  /* 0x000000ffff3aa224 */ /* 0x001fc400078e0068 */
[----:B-1----:R-:W-:Y:S01]  /*1f650*/  @!P2 IMAD.MOV.U32 R59, RZ, RZ, R107 ;  /* 0x000000ffff3ba224 */ /* 0x002fe200078e006b */
[----:B------:R-:W4:Y:S04]  /*1f660*/  LDL.LU R104, [R1+0x324] ;  /* 0x0003240001687983 */ /* 0x000f280000300800 */
[----:B------:R-:W4:Y:S04]  /*1f670*/  LDL.LU R107, [R1+0x32c] ;  /* 0x00032c00016b7983 */ /* 0x000f280000300800 */
[----:B------:R0:W4:Y:S02]  /*1f680*/  @!P2 LDG.E.U8 R55, desc[UR18][R58.64] ;  /* 0x000000123a37a981 */ /* 0x000124000c1e1100 */
[----:B0-----:R-:W-:-:S02]  /*1f690*/  @!P2 IMAD.MOV.U32 R59, RZ, RZ, R103 ;  /* 0x000000ffff3ba224 */ /* 0x001fc400078e0067 */
[----:B------:R-:W4:Y:S01]  /*1f6a0*/  LDL.LU R103, [R1+0x334] ;  /* 0x0003340001677983 */ /* 0x000f220000300800 */
[----:B------:R-:W-:Y:S01]  /*1f6b0*/  PRMT R56, RZ, 0x7610, R56 ;  /* 0x00007610ff387816 */ /* 0x000fe20000000038 */
[----:B------:R-:W-:Y:S01]  /*1f6c0*/  @!P2 IMAD.MOV.U32 R58, RZ, RZ, R101 ;  /* 0x000000ffff3aa224 */ /* 0x000fe200078e0065 */
[----:B------:R-:W-:Y:S01]  /*1f6d0*/  IADD3 R102, P3, PT, R36, R102, RZ ;  /* 0x0000006624667210 */ /* 0x000fe20007f7e0ff */
[----:B------:R-:W4:Y:S01]  /*1f6e0*/  LDL.LU R101, [R1+0x370] ;  /* 0x0003700001657983 */ /* 0x000f220000300800 */
[----:B------:R-:W-:-:S03]  /*1f6f0*/  PRMT R57, RZ, 0x7610, R57 ;  /* 0x00007610ff397816 */ /* 0x000fc60000000039 */
[----:B------:R0:W4:Y:S01]  /*1f700*/  @!P2 LDG.E.U8 R56, desc[UR18][R58.64] ;  /* 0x000000123a38a981 */ /* 0x000122000c1e1100 */
[----:B------:R-:W-:Y:S02]  /*1f710*/  PRMT R60, RZ, 0x7610, R60 ;  /* 0x00007610ff3c7816 */ /* 0x000fe4000000003c */
[C---:B------:R-:W-:Y:S02]  /*1f720*/  IADD3 R99, P5, PT, R36.reuse, R99, RZ ;  /* 0x0000006324637210 */ /* 0x040fe40007fbe0ff */
[----:B------:R-:W-:-:S03]  /*1f730*/  IADD3 R108, P4, PT, R36, R108, RZ ;  /* 0x0000006c246c7210 */ /* 0x000fc60007f9e0ff */
[----:B------:R1:W-:Y:S01]  /*1f740*/  STL [R1+0x2f0], R99 ;  /* 0x0002f06301007387 */ /* 0x0003e20000100800 */
[----:B0-----:R-:W-:-:S03]  /*1f750*/  @!P2 IMAD.MOV.U32 R58, RZ, RZ, R99 ;  /* 0x000000ffff3aa224 */ /* 0x001fc600078e0063 */
[----:B------:R-:W-:Y:S01]  /*1f760*/  STL [R1+0x300], R102 ;  /* 0x0003006601007387 */ /* 0x000fe20000100800 */
[----:B------:R-:W-:-:S03]  /*1f770*/  IMAD.X R109, R38, 0x1, R109, P5 ;  /* 0x00000001266d7824 */ /* 0x000fc600028e066d */
[----:B------:R-:W-:Y:S01]  /*1f780*/  STL [R1+0x2f8], R108 ;  /* 0x0002f86c01007387 */ /* 0x000fe20000100800 */
[----:B------:R-:W-:-:S03]  /*1f790*/  IMAD.X R113, R38, 0x1, R113, P4 ;  /* 0x0000000126717824 */ /* 0x000fc600020e0671 */
[----:B------:R0:W-:Y:S01]  /*1f7a0*/  STL [R1+0x2ec], R109 ;  /* 0x0002ec6d01007387 */ /* 0x0001e20000100800 */
[----:B------:R-:W-:-:S03]  /*1f7b0*/  @!P2 IMAD.MOV.U32 R59, RZ, RZ, R109 ;  /* 0x000000ffff3ba224 */ /* 0x000fc600078e006d */
[----:B------:R3:W-:Y:S04]  /*1f7c0*/  STL [R1+0x2f4], R113 ;  /* 0x0002f47101007387 */ /* 0x0007e80000100800 */
[----:B-1----:R-:W4:Y:S04]  /*1f7d0*/  LDL.LU R99, [R1+0x340] ;  /* 0x0003400001637983 */ /* 0x002f280000300800 */
[----:B0-----:R-:W4:Y:S01]  /*1f7e0*/  LDL.LU R109, [R1+0x368] ;  /* 0x00036800016d7983 */ /* 0x001f220000300800 */
[----:B---3--:R-:W-:-:S03]  /*1f7f0*/  IMAD.X R106, R38, 0x1, R106, P3 ;  /* 0x00000001266a7824 */ /* 0x008fc600018e066a */
[----:B------:R0:W3:Y:S04]  /*1f800*/  @!P2 LDG.E.U8 R57, desc[UR18][R58.64] ;  /* 0x000000123a39a981 */ /* 0x0000e8000c1e1100 */
[----:B------:R1:W-:Y:S01]  /*1f810*/  STL [R1+0x2fc], R106 ;  /* 0x0002fc6a01007387 */ /* 0x0003e20000100800 */
[----:B0-----:R-:W-:Y:S02]  /*1f820*/  @!P2 IMAD.MOV.U32 R58, RZ, RZ, R108 ;  /* 0x000000ffff3aa224 */ /* 0x001fe400078e006c */
[----:B------:R-:W-:Y:S01]  /*1f830*/  @!P2 IMAD.MOV.U32 R59, RZ, RZ, R113 ;  /* 0x000000ffff3ba224 */ /* 0x000fe200078e0071 */
[----:B------:R-:W3:Y:S04]  /*1f840*/  LDL.LU R108, [R1+0x33c] ;  /* 0x00033c00016c7983 */ /* 0x000ee80000300800 */
[----:B------:R-:W3:Y:S04]  /*1f850*/  LDL.LU R113, [R1+0x364] ;  /* 0x0003640001717983 */ /* 0x000ee80000300800 */
[----:B------:R0:W3:Y:S02]  /*1f860*/  @!P2 LDG.E.U8 R60, desc[UR18][R58.64] ;  /* 0x000000123a3ca981 */ /* 0x0000e4000c1e1100 */
[----:B0-----:R-:W-:-:S02]  /*1f870*/  @!P2 IMAD.MOV.U32 R59, RZ, RZ, R106 ;  /* 0x000000ffff3ba224 */ /* 0x001fc400078e006a */
[----:B-1----:R-:W3:Y:S01]  /*1f880*/  LDL.LU R106, [R1+0x36c] ;  /* 0x00036c00016a7983 */ /* 0x002ee20000300800 */
[----:B------:R-:W-:Y:S01]  /*1f890*/  PRMT R61, RZ, 0x7610, R61 ;  /* 0x00007610ff3d7816 */ /* 0x000fe2000000003d */
[----:B------:R-:W-:Y:S01]  /*1f8a0*/  @!P2 IMAD.MOV.U32 R58, RZ, RZ, R102 ;  /* 0x000000ffff3aa224 */ /* 0x000fe200078e0066 */
[----:B--2---:R-:W-:Y:S01]  /*1f8b0*/  IADD3 R100, P3, PT, R36, R100, RZ ;  /* 0x0000006424647210 */ /* 0x004fe20007f7e0ff */
[----:B------:R-:W2:Y:S01]  /*1f8c0*/  LDL.LU R102, [R1+0x3a8] ;  /* 0x0003a80001667983 */ /* 0x000ea20000300800 */
[----:B------:R-:W-:-:S03]  /*1f8d0*/  PRMT R62, RZ, 0x7610, R62 ;  /* 0x00007610ff3e7816 */ /* 0x000fc6000000003e */
[----:B------:R0:W2:Y:S01]  /*1f8e0*/  @!P2 LDG.E.U8 R61, desc[UR18][R58.64] ;  /* 0x000000123a3da981 */ /* 0x0000a2000c1e1100 */
[----:B------:R-:W-:Y:S02]  /*1f8f0*/  PRMT R63, RZ, 0x7610, R63 ;  /* 0x00007610ff3f7816 */ /* 0x000fe4000000003f */
[C---:B----4-:R-:W-:Y:S02]  /*1f900*/  IADD3 R98, P5, PT, R36.reuse, R98, RZ ;  /* 0x0000006224627210 */ /* 0x050fe40007fbe0ff */
[----:B------:R-:W-:-:S03]  /*1f910*/  IADD3 R105, P4, PT, R36, R105, RZ ;  /* 0x0000006924697210 */ /* 0x000fc60007f9e0ff */
[----:B------:R1:W-:Y:S01]  /*1f920*/  STL [R1+0x328], R98 ;  /* 0x0003286201007387 */ /* 0x0003e20000100800 */
[----:B0-----:R-:W-:-:S03]  /*1f930*/  @!P2 IMAD.MOV.U32 R58, RZ, RZ, R98 ;  /* 0x000000ffff3aa224 */ /* 0x001fc600078e0062 */
[----:B------:R-:W-:Y:S04]  /*1f940*/  STL [R1+0x338], R100 ;  /* 0x0003386401007387 */ /* 0x000fe80000100800 */
[----:B------:R-:W-:Y:S01]  /*1f950*/  STL [R1+0x330], R105 ;  /* 0x0003306901007387 */ /* 0x000fe20000100800 */
[C---:B------:R-:W-:Y:S02]  /*1f960*/  IMAD.X R104, R38.reuse, 0x1, R104, P5 ;  /* 0x0000000126687824 */ /* 0x040fe400028e0668 */
[----:B------:R-:W-:-:S03]  /*1f970*/  IMAD.X R107, R38, 0x1, R107, P4 ;  /* 0x00000001266b7824 */ /* 0x000fc600020e066b */
[----:B------:R0:W-:Y:S01]  /*1f980*/  STL [R1+0x324], R104 ;  /* 0x0003246801007387 */ /* 0x0001e20000100800 */
[----:B------:R-:W-:-:S03]  /*1f990*/  @!P2 IMAD.MOV.U32 R59, RZ, RZ, R104 ;  /* 0x000000ffff3ba224 */ /* 0x000fc600078e0068 */
[----:B------:R4:W-:Y:S04]  /*1f9a0*/  STL [R1+0x32c], R107 ;  /* 0x00032c6b01007387 */ /* 0x0009e80000100800 */
[----:B-1----:R-:W2:Y:S04]  /*1f9b0*/  LDL.LU R98, [R1+0x378] ;  /* 0x0003780001627983 */ /* 0x002ea80000300800 */
[----:B0-----:R-:W2:Y:S01]  /*1f9c0*/  LDL.LU R104, [R1+0x380] ;  /* 0x0003800001687983 */ /* 0x001ea20000300800 */
[----:B------:R-:W-:-:S03]  /*1f9d0*/  IMAD.X R103, R38, 0x1, R103, P3 ;  /* 0x0000000126677824 */ /* 0x000fc600018e0667 */
[----:B------:R0:W2:Y:S04]  /*1f9e0*/  @!P2 LDG.E.U8 R62, desc[UR18][R58.64] ;  /* 0x000000123a3ea981 */ /* 0x0000a8000c1e1100 */
[----:B------:R1:W-:Y:S01]  /*1f9f0*/  STL [R1+0x334], R103 ;  /* 0x0003346701007387 */ /* 0x0003e20000100800 */
[----:B0-----:R-:W-:-:S03]  /*1fa00*/  @!P2 IMAD.MOV.U32 R58, RZ, RZ, R105 ;  /* 0x000000ffff3aa224 */ /* 0x001fc600078e0069 */
[----:B------:R-:W2:Y:S01]  /*1fa10*/  LDL.LU R105, [R1+0x374] ;  /* 0x0003740001697983 */ /* 0x000ea20000300800 */
[----:B------:R-:W-:-:S03]  /*1fa20*/  @!P2 IMAD.MOV.U32 R59, RZ, RZ, R107 ;  /* 0x000000ffff3ba224 */ /* 0x000fc600078e006b */
[----:B----4-:R-:W4:Y:S04]  /*1fa30*/  LDL.LU R107, [R1+0x37c] ;  /* 0x00037c00016b7983 */ /* 0x010f280000300800 */
[----:B------:R0:W4:Y:S01]  /*1fa40*/  @!P2 LDG.E.U8 R63, desc[UR18][R58.64] ;  /* 0x000000123a3fa981 */ /* 0x000122000c1e1100 */
[----:B------:R-:W-:Y:S02]  /*1fa50*/  PRMT R64, RZ, 0x7610, R64 ;  /* 0x00007610ff407816 */ /* 0x000fe40000000040 */
[----:B------:R-:W-:Y:S01]  /*1fa60*/  IADD3 R101, P3, PT, R36, R101, RZ ;  /* 0x0000006524657210 */ /* 0x000fe20007f7e0ff */
[----:B0-----:R-:W-:Y:S02]  /*1fa70*/  @!P2 IMAD.MOV.U32 R59, RZ, RZ, R103 ;  /* 0x000000ffff3ba224 */ /* 0x001fe400078e0067 */
[----:B-1----:R-:W4:Y:S01]  /*1fa80*/  LDL.LU R103, [R1+0x3a4] ;  /* 0x0003a40001677983 */ /* 0x002f220000300800 */
[----:B------:R-:W-:-:S03]  /*1fa90*/  @!P2 IMAD.MOV.U32 R58, RZ, RZ, R100 ;  /* 0x000000ffff3aa224 */ /* 0x000fc600078e0064 */
        /* <DEDUP_REMOVED lines=8> */
[----:B------:R-:W-:Y:S04]  /*1fb20*/  STL [R1+0x370], R101 ;  /* 0x0003706501007387 */ /* 0x000fe80000100800 */
[----:B------:R-:W-:Y:S01]  /*1fb30*/  STL [R1+0x368], R109 ;  /* 0x0003686d01007387 */ /* 0x000fe20000100800 */
[C---:B---3--:R-:W-:Y:S02]  /*1fb40*/  IMAD.X R108, R38.reuse, 0x1, R108, P5 ;  /* 0x00000001266c7824 */ /* 0x048fe400028e066c */
[----:B------:R-:W-:-:S03]  /*1fb50*/  IMAD.X R113, R38, 0x1, R113, P4 ;  /* 0x0000000126717824 */ /* 0x000fc600020e0671 */
[----:B------:R0:W-:Y:S01]  /*1fb60*/  STL [R1+0x33c], R108 ;  /* 0x00033c6c01007387 */ /* 0x0001e20000100800 */
[----:B------:R-:W-:-:S03]  /*1fb70*/  @!P2 IMAD.MOV.U32 R59, RZ, RZ, R108 ;  /* 0x000000ffff3ba224 */ /* 0x000fc600078e006c */
[----:B------:R3:W-:Y:S04]  /*1fb80*/  STL [R1+0x364], R113 ;  /* 0x0003647101007387 */ /* 0x0007e80000100800 */
[----:B-1----:R-:W4:Y:S04]  /*1fb90*/  LDL.LU R99, [R1+0x3b0] ;  /* 0x0003b00001637983 */ /* 0x002f280000300800 */
[----:B0-----:R-:W4:Y:S01]  /*1fba0*/  LDL.LU R108, [R1+0x3b8] ;  /* 0x0003b800016c7983 */ /* 0x001f220000300800 */
[----:B------:R-:W-:-:S03]  /*1fbb0*/  IMAD.X R106, R38, 0x1, R106, P3 ;  /* 0x00000001266a7824 */ /* 0x000fc600018e066a */
[----:B------:R0:W4:Y:S04]  /*1fbc0*/  @!P2 LDG.E.U8 R65, desc[UR18][R58.64] ;  /* 0x000000123a41a981 */ /* 0x000128000c1e1100 */
[----:B------:R1:W-:Y:S01]  /*1fbd0*/  STL [R1+0x36c], R106 ;  /* 0x00036c6a01007387 */ /* 0x0003e20000100800 */
[----:B0-----:R-:W-:Y:S02]  /*1fbe0*/  @!P2 IMAD.MOV.U32 R58, RZ, RZ, R109 ;  /* 0x000000ffff3aa224 */ /* 0x001fe400078e006d */
[----:B------:R-:W-:Y:S01]  /*1fbf0*/  @!P2 IMAD.MOV.U32 R59, RZ, RZ, R113 ;  /* 0x000000ffff3ba224 */ /* 0x000fe200078e0071 */
[----:B------:R-:W4:Y:S04]  /*1fc00*/  LDL.LU R109, [R1+0x3ac] ;  /* 0x0003ac00016d7983 */ /* 0x000f280000300800 */
[----:B---3--:R-:W3:Y:S04]  /*1fc10*/  LDL.LU R113, [R1+0x3b4] ;  /* 0x0003b40001717983 */ /* 0x008ee80000300800 */
        /* <DEDUP_REMOVED lines=10> */
[C---:B------:R-:W-:Y:S02]  /*1fcc0*/  IADD3 R98, P5, PT, R36.reuse, R98, RZ ;  /* 0x0000006224627210 */ /* 0x040fe40007fbe0ff */
[----:B------:R-:W-:-:S03]  /*1fcd0*/  IADD3 R104, P4, PT, R36, R104, RZ ;  /* 0x0000006824687210 */ /* 0x000fc60007f9e0ff */
[----:B0-----:R-:W-:Y:S01]  /*1fce0*/  @!P2 IMAD.MOV.U32 R58, RZ, RZ, R98 ;  /* 0x000000ffff3aa224 */ /* 0x001fe200078e0062 */
[----:B------:R0:W-:Y:S04]  /*1fcf0*/  STL [R1+0x378], R98 ;  /* 0x0003786201007387 */ /* 0x0001e80000100800 */
[----:B------:R-:W-:Y:S01]  /*1fd00*/  STL [R1+0x3a8], R102 ;  /* 0x0003a86601007387 */ /* 0x000fe20000100800 */
[----:B------:R-:W-:-:S04]  /*1fd10*/  IMAD.X R105, R38, 0x1, R105, P5 ;  /* 0x0000000126697824 */ /* 0x000fc800028e0669 */
[----:B------:R-:W-:Y:S02]  /*1fd20*/  @!P2 IMAD.MOV.U32 R59, RZ, RZ, R105 ;  /* 0x000000ffff3ba224 */ /* 0x000fe400078e0069 */
[C---:B----4-:R-:W-:Y:S01]  /*1fd30*/  IMAD.X R107, R38.reuse, 0x1, R107, P4 ;  /* 0x00000001266b7824 */ /* 0x050fe200020e066b */
[----:B------:R-:W-:Y:S04]  /*1fd40*/  STL [R1+0x380], R104 ;  /* 0x0003806801007387 */ /* 0x000fe80000100800 */
[----:B------:R1:W4:Y:S04]  /*1fd50*/  @!P2 LDG.E.U8 R68, desc[UR18][R58.64] ;  /* 0x000000123a44a981 */ /* 0x000328000c1e1100 */
[----:B------:R0:W-:Y:S04]  /*1fd60*/  STL [R1+0x374], R105 ;  /* 0x0003746901007387 */ /* 0x0001e80000100800 */
[----:B------:R0:W-:Y:S01]  /*1fd70*/  STL [R1+0x37c], R107 ;  /* 0x00037c6b01007387 */ /* 0x0001e20000100800 */
[----:B------:R-:W-:-:S02]  /*1fd80*/  IMAD.X R103, R38, 0x1, R103, P3 ;  /* 0x0000000126677824 */ /* 0x000fc400018e0667 */
[----:B-1----:R-:W-:Y:S01]  /*1fd90*/  @!P2 IMAD.MOV.U32 R58, RZ, RZ, R104 ;  /* 0x000000ffff3aa224 */ /* 0x002fe200078e0068 */
[----:B0-----:R-:W4:Y:S01]  /*1fda0*/  LDL.LU R98, [R1+0x3e8] ;  /* 0x0003e80001627983 */ /* 0x001f220000300800 */
[----:B------:R-:W-:-:S03]  /*1fdb0*/  @!P2 IMAD.MOV.U32 R59, RZ, RZ, R107 ;  /* 0x000000ffff3ba224 */ /* 0x000fc600078e006b */
[----:B------:R-:W4:Y:S04]  /*1fdc0*/  LDL.LU R105, [R1+0x3f0] ;  /* 0x0003f00001697983 */ /* 0x000f280000300800 */
[----:B------:R0:W4:Y:S04]  /*1fdd0*/  @!P2 LDG.E.U8 R69, desc[UR18][R58.64] ;  /* 0x000000123a45a981 */ /* 0x000128000c1e1100 */
[----:B------:R1:W-:Y:S01]  /*1fde0*/  STL [R1+0x3a4], R103 ;  /* 0x0003a46701007387 */ /* 0x0003e20000100800 */
[----:B0-----:R-:W-:-:S03]  /*1fdf0*/  @!P2 IMAD.MOV.U32 R58, RZ, RZ, R102 ;  /* 0x000000ffff3aa224 */ /* 0x001fc600078e0066 */
[----:B------:R-:W4:Y:S04]  /*1fe00*/  LDL.LU R102, [R1+0x3e4] ;  /* 0x0003e40001667983 */ /* 0x000f280000300800 */
[----:B------:R-:W4:Y:S01]  /*1fe10*/  LDL.LU R107, [R1+0x3ec] ;  /* 0x0003ec00016b7983 */ /* 0x000f220000300800 */
[----:B------:R-:W-:-:S03]  /*1fe20*/  @!P2 IMAD.MOV.U32 R59, RZ, RZ, R103 ;  /* 0x000000ffff3ba224 */ /* 0x000fc600078e0067 */
[----:B-1----:R-:W4:Y:S01]  /*1fe30*/  LDL.LU R103, [R1+0x3f4] ;  /* 0x0003f40001677983 */ /* 0x002f220000300800 */
[----:B------:R-:W-:Y:S02]  /*1fe40*/  PRMT R70, RZ, 0x7610, R70 ;  /* 0x00007610ff467816 */ /* 0x000fe40000000046 */
        /* <DEDUP_REMOVED lines=11> */
[C---:B------:R-:W-:Y:S02]  /*1ff00*/  IMAD.X R109, R38.reuse, 0x1, R109, P5 ;  /* 0x00000001266d7824 */ /* 0x040fe400028e066d */
[----:B---3--:R-:W-:-:S03]  /*1ff10*/  IMAD.X R113, R38, 0x1, R113, P4 ;  /* 0x0000000126717824 */ /* 0x008fc600020e0671 */
        /* <DEDUP_REMOVED lines=32> */
[----:B------:R-:W-:Y:S02]  /*20120*/  @!P2 IMAD.MOV.U32 R59, RZ, RZ, R102 ;  /* 0x000000ffff3ba224 */ /* 0x000fe400078e0066 */
[----:B------:R-:W-:Y:S01]  /*20130*/  IMAD.X R103, R38, 0x1, R103, P3 ;  /* 0x0000000126677824 */ /* 0x000fe200018e0667 */
[----:B------:R4:W-:Y:S04]  /*20140*/  STL [R1+0x3ec], R107 ;  /* 0x0003ec6b01007387 */ /* 0x0009e80000100800 */
[----:B-1----:R-:W2:Y:S04]  /*20150*/  LDL.LU R98, [R1+0x438] ;  /* 0x0004380001627983 */ /* 0x002ea80000300800 */
[----:B------:R1:W2:Y:S04]  /*20160*/  @!P2 LDG.E.U8 R74, desc[UR18][R58.64] ;  /* 0x000000123a4aa981 */ /* 0x0002a8000c1e1100 */
[----:B0-----:R-:W2:Y:S04]  /*20170*/  LDL.LU R102, [R1+0x440] ;  /* 0x0004400001667983 */ /* 0x001ea80000300800 */
[----:B------:R0:W-:Y:S01]  /*20180*/  STL [R1+0x3f4], R103 ;  /* 0x0003f46701007387 */ /* 0x0001e20000100800 */
[----:B-1----:R-:W-:-:S02]  /*20190*/  @!P2 IMAD.MOV.U32 R58, RZ, RZ, R105 ;  /* 0x000000ffff3aa224 */ /* 0x002fc400078e0069 */
[----:B------:R-:W-:Y:S02]  /*201a0*/  @!P2 IMAD.MOV.U32 R59, RZ, RZ, R107 ;  /* 0x000000ffff3ba224 */ /* 0x000fe400078e006b */
[----:B----4-:R-:W4:Y:S04]  /*201b0*/  LDL.LU R107, [R1+0x434] ;  /* 0x00043400016b7983 */ /* 0x010f280000300800 */
[----:B------:R1:W4:Y:S04]  /*201c0*/  @!P2 LDG.E.U8 R75, desc[UR18][R58.64] ;  /* 0x000000123a4ba981 */ /* 0x000328000c1e1100 */
[----:B------:R-:W4:Y:S01]  /*201d0*/  LDL.LU R105, [R1+0x43c] ;  /* 0x00043c0001697983 */ /* 0x000f220000300800 */
[----:B-1----:R-:W-:-:S03]  /*201e0*/  @!P2 IMAD.MOV.U32 R59, RZ, RZ, R103 ;  /* 0x000000ffff3ba224 */ /* 0x002fc600078e0067 */
[----:B0-----:R-:W4:Y:S01]  /*201f0*/  LDL.LU R103, [R1+0x464] ;  /* 0x0004640001677983 */ /* 0x001f220000300800 */
[----:B------:R-:W-:Y:S01]  /*20200*/  @!P2 IMAD.MOV.U32 R58, RZ, RZ, R101 ;  /* 0x000000ffff3aa224 */ /* 0x000fe200078e0065 */
[----:B------:R-:W-:Y:S02]  /*20210*/  IADD3 R104, P3, PT, R36, R104, RZ ;  /* 0x0000006824687210 */ /* 0x000fe40007f7e0ff */
[----:B------:R-:W4:Y:S01]  /*20220*/  LDL.LU R101, [R1+0x4e8] ;  /* 0x0004e80001657983 */ /* 0x000f220000300800 */
[----:B------:R-:W-:-:S03]  /*20230*/  PRMT R77, RZ, 0x7610, R77 ;  /* 0x00007610ff4d7816 */ /* 0x000fc6000000004d */
[----:B------:R0:W4:Y:S01]  /*20240*/  @!P2 LDG.E.U8 R76, desc[UR18][R58.64] ;  /* 0x000000123a4ca981 */ /* 0x000122000c1e1100 */
[-C--:B------:R-:W-:Y:S02]  /*20250*/  @!P2 LOP3.LUT R83, R83, R82.reuse, RZ, 0x3c, !PT ;  /* 0x000000525353a212 */ /* 0x080fe400078e3cff */
[----:B------:R-:W-:Y:S02]  /*20260*/  PRMT R78, RZ, 0x7610, R78 ;  /* 0x00007610ff4e7816 */ /* 0x000fe4000000004e */
[C---:B------:R-:W-:Y:S02]  /*20270*/  @!P2 LOP3.LUT R82, R83.reuse, R82, RZ, 0x3c, !PT ;  /* 0x000000525352a212 */ /* 0x040fe400078e3cff */
[----:B------:R-:W-:Y:S02]  /*20280*/  PRMT R84, RZ, 0x7610, R84 ;  /* 0x00007610ff547816 */ /* 0x000fe40000000054 */
[----:B------:R-:W-:-:S05]  /*20290*/  @!P2 LOP3.LUT R83, R83, R82, RZ, 0x3c, !PT ;  /* 0x000000525353a212 */ /* 0x000fca00078e3cff */
[----:B------:R-:W4:Y:S01]  /*202a0*/  @!P2 LDG.E.U8 R84, desc[UR18][R82.64] ;  /* 0x000000125254a981 */ /* 0x000f22000c1e1100 */
[C---:B------:R-:W-:Y:S02]  /*202b0*/  IADD3 R99, P5, PT, R36.reuse, R99, RZ ;  /* 0x0000006324637210 */ /* 0x040fe40007fbe0ff */
[----:B------:R-:W-:-:S03]  /*202c0*/  IADD3 R109, P4, PT, R36, R109, RZ ;  /* 0x0000006d246d7210 */ /* 0x000fc60007f9e0ff */
[----:B------:R-:W-:Y:S01]  /*202d0*/  STL [R1+0x400], R99 ;  /* 0x0004006301007387 */ /* 0x000fe20000100800 */
[----:B0-----:R-:W-:-:S03]  /*202e0*/  @!P2 IMAD.MOV.U32 R58, RZ, RZ, R99 ;  /* 0x000000ffff3aa224 */ /* 0x001fc600078e0063 */
[----:B------:R-:W-:Y:S04]  /*202f0*/  STL [R1+0x430], R104 ;  /* 0x0004306801007387 */ /* 0x000fe80000100800 */
[----:B------:R-:W-:Y:S01]  /*20300*/  STL [R1+0x428], R109 ;  /* 0x0004286d01007387 */ /* 0x000fe20000100800 */
[C---:B------:R-:W-:Y:S02]  /*20310*/  IMAD.X R108, R38.reuse, 0x1, R108, P5 ;  /* 0x00000001266c7824 */ /* 0x040fe400028e066c */
[----:B---3--:R-:W-:-:S03]  /*20320*/  IMAD.X R113, R38, 0x1, R113, P4 ;  /* 0x0000000126717824 */ /* 0x008fc600020e0671 */
[----:B------:R0:W-:Y:S01]  /*20330*/  STL [R1+0x3fc], R108 ;  /* 0x0003fc6c01007387 */ /* 0x0001e20000100800 */
[----:B------:R-:W-:-:S03]  /*20340*/  @!P2 IMAD.MOV.U32 R59, RZ, RZ, R108 ;  /* 0x000000ffff3ba224 */ /* 0x000fc600078e006c */
[----:B------:R-:W-:Y:S04]  /*20350*/  STL [R1+0x424], R113 ;  /* 0x0004247101007387 */ /* 0x000fe80000100800 */
[----:B------:R1:W3:Y:S04]  /*20360*/  @!P2 LDG.E.U8 R77, desc[UR18][R58.64] ;  /* 0x000000123a4da981 */ /* 0x0002e8000c1e1100 */
[----:B0-----:R-:W3:Y:S01]  /*20370*/  LDL.LU R108, [R1+0x470] ;  /* 0x00047000016c7983 */ /* 0x001ee20000300800 */
[----:B------:R-:W-:-:S03]  /*20380*/  IMAD.X R106, R38, 0x1, R106, P3 ;  /* 0x00000001266a7824 */ /* 0x000fc600018e066a */
[----:B------:R-:W3:Y:S01]  /*20390*/  LDL.LU R99, [R1+0x4a8] ;  /* 0x0004a80001637983 */ /* 0x000ee20000300800 */
[----:B-1----:R-:W-:Y:S02]  /*203a0*/  @!P2 IMAD.MOV.U32 R58, RZ, RZ, R109 ;  /* 0x000000ffff3aa224 */ /* 0x002fe400078e006d */
[----:B------:R-:W-:Y:S01]  /*203b0*/  @!P2 IMAD.MOV.U32 R59, RZ, RZ, R113 ;  /* 0x000000ffff3ba224 */ /* 0x000fe200078e0071 */
[----:B------:R0:W-:Y:S04]  /*203c0*/  STL [R1+0x42c], R106 ;  /* 0x00042c6a01007387 */ /* 0x0001e80000100800 */
[----:B------:R-:W3:Y:S04]  /*203d0*/  LDL.LU R109, [R1+0x46c] ;  /* 0x00046c00016d7983 */ /* 0x000ee80000300800 */
[----:B------:R1:W3:Y:S02]  /*203e0*/  @!P2 LDG.E.U8 R78, desc[UR18][R58.64] ;  /* 0x000000123a4ea981 */ /* 0x0002e4000c1e1100 */
[----:B-1----:R-:W-:-:S02]  /*203f0*/  @!P2 IMAD.MOV.U32 R59, RZ, RZ, R106 ;  /* 0x000000ffff3ba224 */ /* 0x002fc400078e006a */
[----:B------:R-:W-:Y:S01]  /*20400*/  @!P2 IMAD.MOV.U32 R58, RZ, RZ, R104 ;  /* 0x000000ffff3aa224 */ /* 0x000fe200078e0068 */
[----:B0-----:R-:W3:Y:S04]  /*20410*/  LDL.LU R106, [R1+0x4a4] ;  /* 0x0004a400016a7983 */ /* 0x001ee80000300800 */
[----:B------:R-:W3:Y:S01]  /*20420*/  LDL.LU R104, [R1+0x4e4] ;  /* 0x0004e40001687983 */ /* 0x000ee20000300800 */
[----:B------:R-:W-:Y:S02]  /*20430*/  PRMT R79, RZ, 0x7610, R79 ;  /* 0x00007610ff4f7816 */ /* 0x000fe4000000004f */
[----:B--2---:R-:W-:Y:S02]  /*20440*/  IADD3 R100, P3, PT, R36, R100, RZ ;  /* 0x0000006424647210 */ /* 0x004fe40007f7e0ff */
[----:B------:R-:W-:-:S02]  /*20450*/  PRMT R80, RZ, 0x7610, R80 ;  /* 0x00007610ff507816 */ /* 0x000fc40000000050 */
[----:B------:R0:W2:Y:S01]  /*20460*/  @!P2 LDG.E.U8 R79, desc[UR18][R58.64] ;  /* 0x000000123a4fa981 */ /* 0x0000a2000c1e1100 */
[----:B------:R-:W-:Y:S02]  /*20470*/  PRMT R81, RZ, 0x7610, R81 ;  /* 0x00007610ff517816 */ /* 0x000fe40000000051 */
[----:B------:R-:W-:Y:S02]  /*20480*/  PRMT R82, RZ, 0x7610, R82 ;  /* 0x00007610ff527816 */ /* 0x000fe40000000052 */
[C---:B------:R-:W-:Y:S02]  /*20490*/  IADD3 R98, P5, PT, R36.reuse, R98, RZ ;  /* 0x0000006224627210 */ /* 0x040fe40007fbe0ff */
[----:B------:R-:W-:-:S03]  /*204a0*/  IADD3 R102, P4, PT, R36, R102, RZ ;  /* 0x0000006624667210 */ /* 0x000fc60007f9e0ff */
[----:B------:R1:W-:Y:S01]  /*204b0*/  STL [R1+0x438], R98 ;  /* 0x0004386201007387 */ /* 0x0003e20000100800 */
[----:B0-----:R-:W-:-:S03]  /*204c0*/  @!P2 IMAD.MOV.U32 R58, RZ, RZ, R98 ;  /* 0x000000ffff3aa224 */ /* 0x001fc600078e0062 */
[----:B------:R-:W-:Y:S01]  /*204d0*/  STL [R1+0x468], R100 ;  /* 0x0004686401007387 */ /* 0x000fe20000100800 */
[----:B----4-:R-:W-:-:S03]  /*204e0*/  IMAD.X R107, R38, 0x1, R107, P5 ;  /* 0x00000001266b7824 */ /* 0x010fc600028e066b */
[----:B------:R-:W-:Y:S01]  /*204f0*/  STL [R1+0x440], R102 ;  /* 0x0004406601007387 */ /* 0x000fe20000100800 */
[----:B------:R-:W-:Y:S02]  /*20500*/  @!P2 IMAD.MOV.U32 R59, RZ, RZ, R107 ;  /* 0x000000ffff3ba224 */ /* 0x000fe400078e006b */
[C---:B------:R-:W-:Y:S01]  /*20510*/  IMAD.X R105, R38.reuse, 0x1, R105, P4 ;  /* 0x0000000126697824 */ /* 0x040fe200020e0669 */
[----:B------:R-:W-:Y:S04]  /*20520*/  STL [R1+0x434], R107 ;  /* 0x0004346b01007387 */ /* 0x000fe80000100800 */
[----:B------:R0:W-:Y:S01]  /*20530*/  STL [R1+0x43c], R105 ;  /* 0x00043c6901007387 */ /* 0x0001e20000100800 */
[----:B------:R-:W-:-:S03]  /*20540*/  IMAD.X R103, R38, 0x1, R103, P3 ;  /* 0x0000000126677824 */ /* 0x000fc600018e0667 */
[----:B-1----:R-:W4:Y:S04]  /*20550*/  LDL.LU R98, [R1+0x4b0] ;  /* 0x0004b00001627983 */ /* 0x002f280000300800 */
[----:B------:R1:W2:Y:S04]  /*20560*/  @!P2 LDG.E.U8 R80, desc[UR18][R58.64] ;  /* 0x000000123a50a981 */ /* 0x0002a8000c1e1100 */
[----:B------:R0:W-:Y:S01]  /*20570*/  STL [R1+0x464], R103 ;  /* 0x0004646701007387 */ /* 0x0001e20000100800 */
[----:B-1----:R-:W-:Y:S02]  /*20580*/  @!P2 IMAD.MOV.U32 R58, RZ, RZ, R102 ;  /* 0x000000ffff3aa224 */ /* 0x002fe400078e0066 */
[----:B------:R-:W-:-:S02]  /*20590*/  @!P2 IMAD.MOV.U32 R59, RZ, RZ, R105 ;  /* 0x000000ffff3ba224 */ /* 0x000fc400078e0069 */
[----:B0-----:R-:W2:Y:S04]  /*205a0*/  LDL.LU R105, [R1+0x520] ;  /* 0x0005200001697983 */ /* 0x001ea80000300800 */
[----:B------:R-:W2:Y:S04]  /*205b0*/  LDL.LU R102, [R1+0x478] ;  /* 0x0004780001667983 */ /* 0x000ea80000300800 */
[----:B------:R0:W2:Y:S04]  /*205c0*/  @!P2 LDG.E.U8 R81, desc[UR18][R58.64] ;  /* 0x000000123a51a981 */ /* 0x0000a8000c1e1100 */
[----:B------:R-:W2:Y:S01]  /*205d0*/  LDL.LU R107, [R1+0x51c] ;  /* 0x00051c00016b7983 */ /* 0x000ea20000300800 */
[----:B0-----:R-:W-:-:S02]  /*205e0*/  @!P2 IMAD.MOV.U32 R59, RZ, RZ, R103 ;  /* 0x000000ffff3ba224 */ /* 0x001fc400078e0067 */
[----:B------:R-:W-:Y:S01]  /*205f0*/  @!P2 IMAD.MOV.U32 R58, RZ, RZ, R100 ;  /* 0x000000ffff3aa224 */ /* 0x000fe200078e0064 */
[----:B------:R-:W2:Y:S04]  /*20600*/  LDL.LU R103, [R1+0x474] ;  /* 0x0004740001677983 */ /* 0x000ea80000300800 */
[----:B------:R-:W2:Y:S01]  /*20610*/  LDL.LU R100, [R1+0x4ac] ;  /* 0x0004ac0001647983 */ /* 0x000ea20000300800 */
[----:B------:R-:W-:Y:S02]  /*20620*/  IADD3 R101, P3, PT, R36, R101, RZ ;  /* 0x0000006524657210 */ /* 0x000fe40007f7e0ff */
[----:B------:R-:W-:Y:S01]  /*20630*/  PRMT R83, RZ, 0x7610, R83 ;  /* 0x00007610ff537816 */ /* 0x000fe20000000053 */
[----:B------:R0:W2:Y:S04]  /*20640*/  @!P2 LDG.E.U8 R82, desc[UR18][R58.64] ;  /* 0x000000123a52a981 */ /* 0x0000a8000c1e1100 */
        /* <DEDUP_REMOVED lines=10> */
[----:B------:R1:W-:Y:S02]  /*206f0*/  STS.U8 [R31+UR9+0xda00], R84 ;  /* 0x00da00541f007988 */ /* 0x0003e40008000009 */
[----:B-1----:R-:W-:-:S02]  /*20700*/  PRMT R84, RZ, 0x7610, R84 ;  /* 0x00007610ff547816 */ /* 0x002fc40000000054 */
[----:B------:R-:W-:Y:S01]  /*20710*/  STS.U8 [R31+UR9+0xd600], R116 ;  /* 0x00d600741f007988 */ /* 0x000fe20008000009 */
[C---:B---3--:R-:W-:Y:S02]  /*20720*/  IADD3 R108, P5, PT, R36.reuse, R108, RZ ;  /* 0x0000006c246c7210 */ /* 0x048fe40007fbe0ff */
[----:B------:R-:W-:-:S03]  /*20730*/  IADD3 R99, P4, PT, R36, R99, RZ ;  /* 0x0000006324637210 */ /* 0x000fc60007f9e0ff */
[----:B0-----:R-:W-:Y:S01]  /*20740*/  @!P2 IMAD.MOV.U32 R58, RZ, RZ, R108 ;  /* 0x000000ffff3aa224 */ /* 0x001fe200078e006c */
[----:B------:R-:W-:Y:S01]  /*20750*/  STL [R1+0x470], R108 ;  /* 0x0004706c01007387 */ /* 0x000fe20000100800 */
[----:B------:R-:W-:-:S03]  /*20760*/  IMAD.X R109, R38, 0x1, R109, P5 ;  /* 0x00000001266d7824 */ /* 0x000fc600028e066d */
[----:B------:R-:W-:Y:S01]  /*20770*/  STL [R1+0x4e8], R101 ;  /* 0x0004e86501007387 */ /* 0x000fe20000100800 */
[----:B------:R-:W-:-:S03]  /*20780*/  @!P2 IMAD.MOV.U32 R59, RZ, RZ, R109 ;  /* 0x000000ffff3ba224 */ /* 0x000fc600078e006d */
[----:B------:R0:W-:Y:S04]  /*20790*/  STL [R1+0x4a8], R99 ;  /* 0x0004a86301007387 */ /* 0x0001e80000100800 */
[----:B------:R-:W-:Y:S04]  /*207a0*/  STL [R1+0x46c], R109 ;  /* 0x00046c6d01007387 */ /* 0x000fe80000100800 */
[----:B------:R1:W3:Y:S01]  /*207b0*/  @!P2 LDG.E.U8 R83, desc[UR18][R58.64] ;  /* 0x000000123a53a981 */ /* 0x0002e2000c1e1100 */
[C---:B------:R-:W-:Y:S02]  /*207c0*/  IMAD.X R106, R38.reuse, 0x1, R106, P4 ;  /* 0x00000001266a7824 */ /* 0x040fe400020e066a */
[----:B------:R-:W-:-:S03]  /*207d0*/  IMAD.X R104, R38, 0x1, R104, P3 ;  /* 0x0000000126687824 */ /* 0x000fc600018e0668 */
[----:B------:R0:W-:Y:S01]  /*207e0*/  STL [R1+0x4a4], R106 ;  /* 0x0004a46a01007387 */ /* 0x0001e20000100800 */
[----:B-1----:R-:W-:Y:S02]  /*207f0*/  @!P2 IMAD.MOV.U32 R58, RZ, RZ, R99 ;  /* 0x000000ffff3aa224 */ /* 0x002fe400078e0063 */
[----:B------:R-:W-:Y:S01]  /*20800*/  @!P2 IMAD.MOV.U32 R59, RZ, RZ, R106 ;  /* 0x000000ffff3ba224 */ /* 0x000fe200078e006a */
[----:B------:R1:W-:Y:S04]  /*20810*/  STL [R1+0x4e4], R104 ;  /* 0x0004e46801007387 */ /* 0x0003e80000100800 */
[----:B0-----:R-:W3:Y:S04]  /*20820*/  LDL.LU R99, [R1+0x4f0] ;  /* 0x0004f00001637983 */ /* 0x001ee80000300800 */
[----:B------:R-:W3:Y:S04]  /*20830*/  LDL.LU R115, [R1+0x248] ;  /* 0x0002480001737983 */ /* 0x000ee80000300800 */
[----:B------:R0:W3:Y:S04]  /*20840*/  @!P2 LDG.E.U8 R84, desc[UR18][R58.64] ;  /* 0x000000123a54a981 */ /* 0x0000e8000c1e1100 */
[----:B------:R-:W3:Y:S01]  /*20850*/  LDL.LU R113, [R1+0x4b8] ;  /* 0x0004b80001717983 */ /* 0x000ee20000300800 */
[----:B0-----:R-:W-:-:S03]  /*20860*/  @!P2 IMAD.MOV.U32 R58, RZ, RZ, R101 ;  /* 0x000000ffff3aa224 */ /* 0x001fc600078e0065 */
[----:B------:R-:W3:Y:S04]  /*20870*/  LDL.LU R101, [R1+0x4ec] ;  /* 0x0004ec0001657983 */ /* 0x000ee80000300800 */
[----:B------:R-:W3:Y:S01]  /*20880*/  LDL.LU R116, [R1+0x244] ;  /* 0x0002440001747983 */ /* 0x000ee20000300800 */
[----:B------:R-:W-:-:S03]  /*20890*/  @!P2 IMAD.MOV.U32 R59, RZ, RZ, R104 ;  /* 0x000000ffff3ba224 */ /* 0x000fc600078e0068 */
[----:B------:R-:W3:Y:S04]  /*208a0*/  LDL.LU R114, [R1+0x4b4] ;  /* 0x0004b40001727983 */ /* 0x000ee80000300800 */
[----:B------:R-:W3:Y:S04]  /*208b0*/  LDL.LU R108, [R1+0x4f8] ;  /* 0x0004f800016c7983 */ /* 0x000ee80000300800 */
[----:B------:R-:W3:Y:S04]  /*208c0*/  LDL.LU R106, [R1+0x23c] ;  /* 0x00023c00016a7983 */ /* 0x000ee80000300800 */
[----:B-1----:R-:W3:Y:S01]  /*208d0*/  LDL.LU R104, [R1+0x480] ;  /* 0x0004800001687983 */ /* 0x002ee20000300800 */
[----:B------:R-:W-:-:S02]  /*208e0*/  PRMT R85, RZ, 0x7610, R85 ;  /* 0x00007610ff557816 */ /* 0x000fc40000000055 */
[----:B------:R-:W-:-:S04]  /*208f0*/  PRMT R87, RZ, 0x7610, R87 ;  /* 0x00007610ff577816 */ /* 0x000fc80000000057 */
[----:B------:R0:W3:Y:S01]  /*20900*/  @!P2 LDG.E.U8 R85, desc[UR18][R58.64] ;  /* 0x000000123a55a981 */ /* 0x0000e2000c1e1100 */
[----:B------:R-:W-:Y:S02]  /*20910*/  PRMT R86, RZ, 0x7610, R86 ;  /* 0x00007610ff567816 */ /* 0x000fe40000000056 */
[C---:B----4-:R-:W-:Y:S02]  /*20920*/  IADD3 R98, P4, PT, R36.reuse, R98, RZ ;  /* 0x0000006224627210 */ /* 0x050fe40007f9e0ff */
[C---:B--2---:R-:W-:Y:S02]  /*20930*/  IADD3 R105, P3, PT, R36.reuse, R105, RZ ;  /* 0x0000006924697210 */ /* 0x044fe40007f7e0ff */
[----:B------:R-:W-:-:S03]  /*20940*/  IADD3 R102, P5, PT, R36, R102, RZ ;  /* 0x0000006624667210 */ /* 0x000fc60007fbe0ff */
[----:B------:R-:W-:Y:S04]  /*20950*/  STL [R1+0x520], R105 ;  /* 0x0005206901007387 */ /* 0x000fe80000100800 */
[----:B------:R-:W-:Y:S01]  /*20960*/  STL [R1+0x4b0], R98 ;  /* 0x0004b06201007387 */ /* 0x000fe20000100800 */
[----:B------:R-:W-:-:S03]  /*20970*/  IMAD.X R107, R38, 0x1, R107, P3 ;  /* 0x00000001266b7824 */ /* 0x000fc600018e066b */
[----:B------:R-:W-:Y:S04]  /*20980*/  STL [R1+0x478], R102 ;  /* 0x0004786601007387 */ /* 0x000fe80000100800 */
[----:B------:R1:W-:Y:S01]  /*20990*/  STL [R1+0x51c], R107 ;  /* 0x00051c6b01007387 */ /* 0x0003e20000100800 */
[C---:B------:R-:W-:Y:S02]  /*209a0*/  IMAD.X R103, R38.reuse, 0x1, R103, P5 ;  /* 0x0000000126677824 */ /* 0x040fe400028e0667 */
[----:B------:R-:W-:-:S03]  /*209b0*/  IMAD.X R100, R38, 0x1, R100, P4 ;  /* 0x0000000126647824 */ /* 0x000fc600020e0664 */
[----:B------:R2:W-:Y:S04]  /*209c0*/  STL [R1+0x474], R103 ;  /* 0x0004746701007387 */ /* 0x0005e80000100800 */
[----:B------:R4:W-:Y:S04]  /*209d0*/  STL [R1+0x4ac], R100 ;  /* 0x0004ac6401007387 */ /* 0x0009e80000100800 */
[----:B------:R-:W3:Y:S01]  /*209e0*/  LDL.LU R109, [R1+0x4f4] ;  /* 0x0004f400016d7983 */ /* 0x000ee20000300800 */
[----:B0-----:R-:W-:Y:S02]  /*209f0*/  @!P2 IMAD.MOV.U32 R58, RZ, RZ, R105 ;  /* 0x000000ffff3aa224 */ /* 0x001fe400078e0069 */
[----:B------:R-:W-:-:S02]  /*20a00*/  @!P2 IMAD.MOV.U32 R59, RZ, RZ, R107 ;  /* 0x000000ffff3ba224 */ /* 0x000fc400078e006b */
[----:B-1----:R-:W3:Y:S04]  /*20a10*/  LDL.LU R107, [R1+0x238] ;  /* 0x00023800016b7983 */ /* 0x002ee80000300800 */
[----:B------:R0:W3:Y:S04]  /*20a20*/  @!P2 LDG.E.U8 R87, desc[UR18][R58.64] ;  /* 0x000000123a57a981 */ /* 0x0000e8000c1e1100 */
[----:B------:R-:W3:Y:S01]  /*20a30*/  LDL.LU R105, [R1+0x47c] ;  /* 0x00047c0001697983 */ /* 0x000ee20000300800 */
[----:B0-----:R-:W-:Y:S02]  /*20a40*/  @!P2 IMAD.MOV.U32 R58, RZ, RZ, R102 ;  /* 0x000000ffff3aa224 */ /* 0x001fe400078e0066 */
[----:B------:R-:W-:-:S02]  /*20a50*/  @!P2 IMAD.MOV.U32 R59, RZ, RZ, R103 ;  /* 0x000000ffff3ba224 */ /* 0x000fc400078e0067 */
[----:B--2---:R-:W2:Y:S01]  /*20a60*/  LDL.LU R103, [R1+0x4bc] ;  /* 0x0004bc0001677983 */ /* 0x004ea20000300800 */
[----:B------:R-:W-:-:S03]  /*20a70*/  PRMT R88, RZ, 0x7610, R88 ;  /* 0x00007610ff587816 */ /* 0x000fc60000000058 */
[----:B------:R-:W2:Y:S04]  /*20a80*/  LDL.LU R102, [R1+0x4c0] ;  /* 0x0004c00001667983 */ /* 0x000ea80000300800 */
[----:B------:R0:W2:Y:S02]  /*20a90*/  @!P2 LDG.E.U8 R86, desc[UR18][R58.64] ;  /* 0x000000123a56a981 */ /* 0x0000a4000c1e1100 */
[----:B0-----:R-:W-:Y:S02]  /*20aa0*/  @!P2 IMAD.MOV.U32 R59, RZ, RZ, R100 ;  /* 0x000000ffff3ba224 */ /* 0x001fe400078e0064 */
[----:B------:R-:W-:Y:S01]  /*20ab0*/  @!P2 IMAD.MOV.U32 R58, RZ, RZ, R98 ;  /* 0x000000ffff3aa224 */ /* 0x000fe200078e0062 */
[----:B----4-:R-:W4:Y:S04]  /*20ac0*/  LDL.LU R100, [R1+0x234] ;  /* 0x0002340001647983 */ /* 0x010f280000300800 */
[----:B------:R-:W4:Y:S04]  /*20ad0*/  LDL.LU R98, [R1+0x230] ;  /* 0x0002300001627983 */ /* 0x000f280000300800 */
[----:B------:R0:W4:Y:S01]  /*20ae0*/  @!P2 LDG.E.U8 R88, desc[UR18][R58.64] ;  /* 0x000000123a58a981 */ /* 0x000122000c1e1100 */
[----:B---3--:R-:W-:-:S02]  /*20af0*/  IADD3 R99, P4, PT, R36, R99, RZ ;  /* 0x0000006324637210 */ /* 0x008fc40007f9e0ff */
[----:B------:R-:W-:-:S03]  /*20b00*/  IADD3 R115, P3, PT, R36, R115, RZ ;  /* 0x0000007324737210 */ /* 0x000fc60007f7e0ff */
[----:B------:R-:W-:Y:S01]  /*20b10*/  STL [R1+0x4f0], R99 ;  /* 0x0004f06301007387 */ /* 0x000fe20000100800 */
[----:B------:R-:W-:-:S03]  /*20b20*/  IADD3 R113, P5, PT, R36, R113, RZ ;  /* 0x0000007124717210 */ /* 0x000fc60007fbe0ff */
[----:B------:R-:W-:Y:S01]  /*20b30*/  STL [R1+0x248], R115 ;  /* 0x0002487301007387 */ /* 0x000fe20000100800 */
[----:B------:R-:W-:-:S03]  /*20b40*/  IMAD.X R101, R38, 0x1, R101, P4 ;  /* 0x0000000126657824 */ /* 0x000fc600020e0665 */
[----:B------:R-:W-:Y:S01]  /*20b50*/  STL [R1+0x4b8], R113 ;  /* 0x0004b87101007387 */ /* 0x000fe20000100800 */
[----:B------:R-:W-:-:S03]  /*20b60*/  IMAD.X R116, R38, 0x1, R116, P3 ;  /* 0x0000000126747824 */ /* 0x000fc600018e0674 */
[----:B------:R1:W-:Y:S01]  /*20b70*/  STL [R1+0x4ec], R101 ;  /* 0x0004ec6501007387 */ /* 0x0003e20000100800 */
[----:B0-----:R-:W-:-:S03]  /*20b80*/  @!P2 IMAD.MOV.U32 R59, RZ, RZ, R101 ;  /* 0x000000ffff3ba224 */ /* 0x001fc600078e0065 */
[----:B------:R0:W-:Y:S01]  /*20b90*/  STL [R1+0x244], R116 ;  /* 0x0002447401007387 */ /* 0x0001e20000100800 */
[----:B------:R-:W-:-:S03]  /*20ba0*/  @!P2 IMAD.MOV.U32 R58, RZ, RZ, R99 ;  /* 0x000000ffff3aa224 */ /* 0x000fc600078e0063 */
[----:B-1----:R-:W3:Y:S04]  /*20bb0*/  LDL.LU R101, [R1+0x228] ;  /* 0x0002280001657983 */ /* 0x002ee80000300800 */
[----:B------:R-:W3:Y:S01]  /*20bc0*/  LDL.LU R99, [R1+0x22c] ;  /* 0x00022c0001637983 */ /* 0x000ee20000300800 */
[----:B------:R-:W-:Y:S02]  /*20bd0*/  PRMT R90, RZ, 0x7610, R90 ;  /* 0x00007610ff5a7816 */ /* 0x000fe4000000005a */
[----:B------:R-:W-:Y:S01]  /*20be0*/  PRMT R91, RZ, 0x7610, R91 ;  /* 0x00007610ff5b7816 */ /* 0x000fe2000000005b */
[----:B------:R-:W-:-:S03]  /*20bf0*/  IMAD.X R114, R38, 0x1, R114, P5 ;  /* 0x0000000126727824 */ /* 0x000fc600028e0672 */
[----:B------:R1:W3:Y:S01]  /*20c00*/  @!P2 LDG.E.U8 R90, desc[UR18][R58.64] ;  /* 0x000000123a5aa981 */ /* 0x0002e2000c1e1100 */
[C---:B------:R-:W-:Y:S02]  /*20c10*/  IADD3 R108, P4, PT, R36.reuse, R108, RZ ;  /* 0x0000006c246c7210 */ /* 0x040fe40007f9e0ff */
[----:B------:R-:W-:Y:S01]  /*20c20*/  PRMT R89, RZ, 0x7610, R89 ;  /* 0x00007610ff597816 */ /* 0x000fe20000000059 */
[----:B-1----:R-:W-:Y:S02]  /*20c30*/  @!P2 IMAD.MOV.U32 R58, RZ, RZ, R115 ;  /* 0x000000ffff3aa224 */ /* 0x002fe400078e0073 */
[----:B------:R-:W-:Y:S01]  /*20c40*/  @!P2 IMAD.MOV.U32 R59, RZ, RZ, R116 ;  /* 0x000000ffff3ba224 */ /* 0x000fe200078e0074 */
[----:B------:R-:W-:-:S04]  /*20c50*/  IADD3 R106, P3, PT, R36, R106, RZ ;  /* 0x0000006a246a7210 */ /* 0x000fc80007f7e0ff */
[----:B------:R1:W3:Y:S01]  /*20c60*/  @!P2 LDG.E.U8 R91, desc[UR18][R58.64] ;  /* 0x000000123a5ba981 */ /* 0x0002e2000c1e1100 */
[----:B------:R-:W-:Y:S01]  /*20c70*/  PRMT R93, RZ, 0x7610, R93 ;  /* 0x00007610ff5d7816 */ /* 0x000fe2000000005d */
[----:B-1----:R-:W-:Y:S02]  /*20c80*/  @!P2 IMAD.MOV.U32 R58, RZ, RZ, R113 ;  /* 0x000000ffff3aa224 */ /* 0x002fe400078e0071 */
[----:B------:R-:W-:Y:S01]  /*20c90*/  @!P2 IMAD.MOV.U32 R59, RZ, RZ, R114 ;  /* 0x000000ffff3ba224 */ /* 0x000fe200078e0072 */
[----:B------:R-:W-:-:S04]  /*20ca0*/  IADD3 R104, P5, PT, R36, R104, RZ ;  /* 0x0000006824687210 */ /* 0x000fc80007fbe0ff */
[----:B------:R1:W3:Y:S01]  /*20cb0*/  @!P2 LDG.E.U8 R89, desc[UR18][R58.64] ;  /* 0x000000123a59a981 */ /* 0x0002e2000c1e1100 */
[----:B------:R-:W-:Y:S01]  /*20cc0*/  PRMT R94, RZ, 0x7610, R94 ;  /* 0x00007610ff5e7816 */ /* 0x000fe2000000005e */
[----:B-1----:R-:W-:Y:S01]  /*20cd0*/  @!P2 IMAD.MOV.U32 R58, RZ, RZ, R108 ;  /* 0x000000ffff3aa224 */ /* 0x002fe200078e006c */
[----:B------:R-:W-:Y:S02]  /*20ce0*/  PRMT R92, RZ, 0x7610, R92 ;  /* 0x00007610ff5c7816 */ /* 0x000fe4000000005c */
[----:B------:R-:W-:Y:S01]  /*20cf0*/  PRMT R96, RZ, 0x7610, R96 ;  /* 0x00007610ff607816 */ /* 0x000fe20000000060 */
[----:B------:R-:W-:-:S04]  /*20d00*/  IMAD.X R109, R38, 0x1, R109, P4 ;  /* 0x00000001266d7824 */ /* 0x000fc800020e066d */
[----:B------:R-:W-:Y:S02]  /*20d10*/  @!P2 IMAD.MOV.U32 R59, RZ, RZ, R109 ;  /* 0x000000ffff3ba224 */ /* 0x000fe400078e006d */
[----:B------:R-:W-:-:S03]  /*20d20*/  IMAD.X R107, R38, 0x1, R107, P3 ;  /* 0x00000001266b7824 */ /* 0x000fc600018e066b */
[----:B------:R1:W3:Y:S01]  /*20d30*/  @!P2 LDG.E.U8 R93, desc[UR18][R58.64] ;  /* 0x000000123a5da981 */ /* 0x0002e2000c1e1100 */
[----:B------:R-:W-:Y:S02]  /*20d40*/  IMAD.X R105, R38, 0x1, R105, P5 ;  /* 0x0000000126697824 */ /* 0x000fe400028e0669 */
[----:B-1----:R-:W-:Y:S02]  /*20d50*/  @!P2 IMAD.MOV.U32 R58, RZ, RZ, R106 ;  /* 0x000000ffff3aa224 */ /* 0x002fe400078e006a */
[----:B------:R-:W-:-:S05]  /*20d60*/  @!P2 IMAD.MOV.U32 R59, RZ, RZ, R107 ;  /* 0x000000ffff3ba224 */ /* 0x000fca00078e006b */
[----:B------:R1:W3:Y:S01]  /*20d70*/  @!P2 LDG.E.U8 R94, desc[UR18][R58.64] ;  /* 0x000000123a5ea981 */ /* 0x0002e2000c1e1100 */
[----:B--2---:R-:W-:-:S05]  /*20d80*/  IADD3 R102, P5, PT, R36, R102, RZ ;  /* 0x0000006624667210 */ /* 0x004fca0007fbe0ff */
[----:B------:R-:W-:Y:S02]  /*20d90*/  IMAD.X R103, R38, 0x1, R103, P5 ;  /* 0x0000000126677824 */ /* 0x000fe400028e0667 */
[----:B-1----:R-:W-:Y:S02]  /*20da0*/  @!P2 IMAD.MOV.U32 R58, RZ, RZ, R104 ;  /* 0x000000ffff3aa224 */ /* 0x002fe400078e0068 */
[----:B------:R-:W-:-:S05]  /*20db0*/  @!P2 IMAD.MOV.U32 R59, RZ, RZ, R105 ;  /* 0x000000ffff3ba224 */ /* 0x000fca00078e0069 */
[----:B------:R1:W2:Y:S01]  /*20dc0*/  @!P2 LDG.E.U8 R92, desc[UR18][R58.64] ;  /* 0x000000123a5ca981 */ /* 0x0002a2000c1e1100 */
[C---:B----4-:R-:W-:Y:S02]  /*20dd0*/  IADD3 R100, P4, PT, R36.reuse, R100, RZ ;  /* 0x0000006424647210 */ /* 0x050fe40007f9e0ff */
[----:B------:R-:W-:Y:S02]  /*20de0*/  PRMT R97, RZ, 0x7610, R97 ;  /* 0x00007610ff617816 */ /* 0x000fe40000000061 */
[----:B------:R-:W-:Y:S01]  /*20df0*/  IADD3 R98, P3, PT, R36, R98, RZ ;  /* 0x0000006224627210 */ /* 0x000fe20007f7e0ff */
[----:B-1----:R-:W-:Y:S02]  /*20e00*/  @!P2 IMAD.MOV.U32 R58, RZ, RZ, R102 ;  /* 0x000000ffff3aa224 */ /* 0x002fe400078e0066 */
[----:B------:R-:W-:-:S05]  /*20e10*/  @!P2 IMAD.MOV.U32 R59, RZ, RZ, R103 ;  /* 0x000000ffff3ba224 */ /* 0x000fca00078e0067 */
[----:B------:R1:W4:Y:S01]  /*20e20*/  @!P2 LDG.E.U8 R96, desc[UR18][R58.64] ;  /* 0x000000123a60a981 */ /* 0x000322000c1e1100 */
[----:B------:R-:W-:Y:S01]  /*20e30*/  PRMT R95, RZ, 0x7610, R95 ;  /* 0x00007610ff5f7816 */ /* 0x000fe2000000005f */
[----:B-1----:R-:W-:Y:S02]  /*20e40*/  @!P2 IMAD.MOV.U32 R58, RZ, RZ, R100 ;  /* 0x000000ffff3aa224 */ /* 0x002fe400078e0064 */
[----:B---3--:R-:W-:-:S04]  /*20e50*/  IMAD.X R101, R38, 0x1, R101, P4 ;  /* 0x0000000126657824 */ /* 0x008fc800020e0665 */
[----:B------:R-:W-:Y:S02]  /*20e60*/  @!P2 IMAD.MOV.U32 R59, RZ, RZ, R101 ;  /* 0x000000ffff3ba224 */ /* 0x000fe400078e0065 */
[----:B------:R-:W-:-:S03]  /*20e70*/  IMAD.X R99, R38, 0x1, R99, P3 ;  /* 0x0000000126637824 */ /* 0x000fc600018e0663 */
[----:B------:R1:W3:Y:S02]  /*20e80*/  @!P2 LDG.E.U8 R97, desc[UR18][R58.64] ;  /* 0x000000123a61a981 */ /* 0x0002e4000c1e1100 */
[----:B-1----:R-:W-:Y:S02]  /*20e90*/  @!P2 IMAD.MOV.U32 R58, RZ, RZ, R98 ;  /* 0x000000ffff3aa224 */ /* 0x002fe400078e0062 */
[----:B------:R-:W-:-:S05]  /*20ea0*/  @!P2 IMAD.MOV.U32 R59, RZ, RZ, R99 ;  /* 0x000000ffff3ba224 */ /* 0x000fca00078e0063 */
[----:B------:R-:W3:Y:S04]  /*20eb0*/  @!P2 LDG.E.U8 R95, desc[UR18][R58.64] ;  /* 0x000000123a5fa981 */ /* 0x000ee8000c1e1100 */
[----:B------:R0:W-:Y:S04]  /*20ec0*/  STL [R1+0x4b4], R114 ;  /* 0x0004b47201007387 */ /* 0x0001e80000100800 */
[----:B------:R0:W-:Y:S04]  /*20ed0*/  STS.U8 [R31+UR9+0xc200], R153 ;  /* 0x00c200991f007988 */ /* 0x0001e80008000009 */
[----:B------:R0:W-:Y:S04]  /*20ee0*/  STS.U8 [R31+UR9+0xc600], R144 ;  /* 0x00c600901f007988 */ /* 0x0001e80008000009 */
[----:B------:R0:W-:Y:S04]  /*20ef0*/  STS.U8 [R31+UR9+0xca00], R137 ;  /* 0x00ca00891f007988 */ /* 0x0001e80008000009 */
[----:B------:R0:W-:Y:S04]  /*20f00*/  STS.U8 [R31+UR9+0xce00], R129 ;  /* 0x00ce00811f007988 */ /* 0x0001e80008000009 */
[----:B------:R0:W-:Y:S04]  /*20f10*/  STS.U8 [R31+UR9+0xd200], R122 ;  /* 0x00d2007a1f007988 */ /* 0x0001e80008000009 */
[----:B------:R0:W-:Y:S04]  /*20f20*/  STL [R1+0x4f8], R108 ;  /* 0x0004f86c01007387 */ /* 0x0001e80000100800 */
        /* <DEDUP_REMOVED lines=56> */
[----:B--2---:R0:W-:Y:S04]  /*212b0*/  STS.U8 [R34+UR9+0xf380], R92 ;  /* 0x00f3805c22007988 */ /* 0x0041e80008000009 */
[----:B----4-:R0:W-:Y:S04]  /*212c0*/  STS.U8 [R34+UR9+0xf780], R96 ;  /* 0x00f7806022007988 */ /* 0x0101e80008000009 */
[----:B------:R0:W-:Y:S04]  /*212d0*/  STL [R1+0x238], R107 ;  /* 0x0002386b01007387 */ /* 0x0001e80000100800 */
[----:B------:R0:W-:Y:S04]  /*212e0*/  STL [R1+0x47c], R105 ;  /* 0x00047c6901007387 */ /* 0x0001e80000100800 */
[----:B------:R0:W-:Y:S04]  /*212f0*/  STL [R1+0x4c0], R102 ;  /* 0x0004c06601007387 */ /* 0x0001e80000100800 */
[----:B------:R0:W-:Y:S04]  /*21300*/  STL [R1+0x230], R98 ;  /* 0x0002306201007387 */ /* 0x0001e80000100800 */
[----:B---3--:R0:W-:Y:S04]  /*21310*/  STS.U8 [R34+UR9+0xfb80], R97 ;  /* 0x00fb806122007988 */ /* 0x0081e80008000009 */
[----:B------:R0:W-:Y:S04]  /*21320*/  STL [R1+0x234], R100 ;  /* 0x0002346401007387 */ /* 0x0001e80000100800 */
[----:B------:R0:W-:Y:S04]  /*21330*/  STL [R1+0x4bc], R103 ;  /* 0x0004bc6701007387 */ /* 0x0001e80000100800 */
[----:B------:R0:W-:Y:S01]  /*21340*/  STS.U8 [R34+UR9+0xff80], R95 ;  /* 0x00ff805f22007988 */ /* 0x0001e20008000009 */
[----:B------:R1:W-:Y:S06]  /*21350*/  MEMBAR.ALL.CTA ;  /* 0x0000000000007992 */ /* 0x0003ec0000008000 */
[----:B-1----:R-:W1:Y:S04]  /*21360*/  FENCE.VIEW.ASYNC.S ;  /* 0x00000000000073c6 */ /* 0x002e680000000000 */
[----:B------:R0:W-:Y:S04]  /*21370*/  STL [R1+0x228], R101 ;  /* 0x0002286501007387 */ /* 0x0001e80000100800 */
[----:B------:R0:W-:Y:S01]  /*21380*/  STL [R1+0x22c], R99 ;  /* 0x00022c6301007387 */ /* 0x0001e20000100800 */
[----:B------:R-:W-:Y:S01]  /*21390*/  ULEA UR6, UR11, UR9, 0x3 ;  /* 0x000000090b067291 */ /* 0x000fe2000f8e18ff */
[----:B------:R-:W-:-:S03]  /*213a0*/  UMOV UR4, UR5 ;  /* 0x0000000500047c82 */ /* 0x000fc60008000000 */
[----:B------:R-:W-:Y:S01]  /*213b0*/  UIADD3 UR6, UPT, UPT, UR6, 0x10000, URZ ;  /* 0x0001000006067890 */ /* 0x000fe2000fffe0ff */
[----:B-1----:R-:W-:Y:S06]  /*213c0*/  BAR.SYNC.DEFER_BLOCKING 0x0 ;  /* 0x0000000000007b1d */ /* 0x002fec0000010000 */
[----:B------:R-:W-:Y:S05]  /*213d0*/  @P0 BRA `(.L_x_9) ;  /* 0x0000000000480947 */ /* 0x000fea0003800000 */
[----:B------:R-:W-:Y:S01]  /*213e0*/  UMOV UR13, 0x40004040 ;  /* 0x40004040000d7882 */ /* 0x000fe20000000000 */
[----:B------:R-:W-:Y:S01]  /*213f0*/  UMOV UR15, 0x40004040 ;  /* 0x40004040000f7882 */ /* 0x000fe20000000000 */
[----:B------:R-:W-:Y:S01]  /*21400*/  UMOV UR16, 0x0 ;  /* 0x0000000000107882 */ /* 0x000fe20000000000 */
[----:B------:R-:W-:Y:S01]  /*21410*/  UMOV UR17, 0x8208010 ;  /* 0x0820801000117882 */ /* 0x000fe20000000000 */
[----:B------:R-:W-:Y:S01]  /*21420*/  UMOV UR32, 0x0 ;  /* 0x0000000000207882 */ /* 0x000fe20000000000 */
[----:B------:R-:W-:Y:S01]  /*21430*/  UMOV UR33, 0x8208010 ;  /* 0x0820801000217882 */ /* 0x000fe20000000000 */
[----:B------:R-:W-:Y:S01]  /*21440*/  UMOV UR34, 0x0 ;  /* 0x0000000000227882 */ /* 0x000fe20000000000 */
[----:B------:R-:W-:Y:S01]  /*21450*/  UMOV UR35, 0x8208010 ;  /* 0x0820801000237882 */ /* 0x000fe20000000000 */
[----:B------:R-:W-:Y:S01]  /*21460*/  UMOV UR7, URZ ;  /* 0x000000ff00077c82 */ /* 0x000fe20008000000 */
[----:B------:R1:W-:Y:S01]  /*21470*/  UTCQMMA gdesc[UR12], gdesc[UR14], tmem[UR8], tmem[UR16], idesc[UR17], UPT ;  /* 0x00ff100e0c0075ea */ /* 0x0003e2000b800308 */
        /* <DEDUP_REMOVED lines=8> */
.L_x_9:
[----:B0-----:R-:W2:Y:S04]  /*21500*/  LDL R40, [R1+0x7d4] ;  /* 0x0007d40001287983 */ /* 0x001ea80000100800 */
[----:B------:R-:W2:Y:S01]  /*21510*/  LDL.LU R39, [R1+0x7c8] ;  /* 0x0007c80001277983 */ /* 0x000ea20000300800 */
[----:B------:R-:W-:-:S04]  /*21520*/  UIADD3 UR11, UPT, UPT, UR11, 0x1, URZ ;  /* 0x000000010b0b7890 */ /* 0x000fc8000fffe0ff */
[----:B------:R-:W-:-:S04]  /*21530*/  UISETP.GT.AND UP1, UPT, UR11, 0x1, UPT ;  /* 0x000000010b00788c */ /* 0x000fc8000bf24270 */
[----:B-1----:R-:W-:Y:S02]  /*21540*/  USEL UR5, URZ, 0x1, !UP1 ;  /* 0x00000001ff057887 */ /* 0x002fe4000c800000 */
[----:B------:R-:W-:Y:S02]  /*21550*/  USEL UR11, UR11, URZ, !UP1 ;  /* 0x000000ff0b0b7287 */ /* 0x000fe4000c800000 */
[----:B------:R-:W-:Y:S01]  /*21560*/  ULOP3.LUT UR5, UR4, UR5, URZ, 0x3c, !UPT ;  /* 0x0000000504057292 */ /* 0x000fe2000f8e3cff */
[----:B--2---:R-:W-:Y:S02]  /*21570*/  ISETP.NE.U32.AND P2, PT, R39, R40, PT ;  /* 0x000000282700720c */ /* 0x004fe40003f45070 */
[----:B------:R-:W2:Y:S01]  /*21580*/  LDL.LU R40, [R1+0x7cc] ;  /* 0x0007cc0001287983 */ /* 0x000ea20000300800 */
[----:B------:R-:W-:-:S03]  /*21590*/  IMAD.U32 R39, RZ, RZ, UR4 ;  /* 0x00000004ff277e24 */ /* 0x000fc6000f8e00ff */
[----:B--2---:R1:W-:Y:S07]  /*215a0*/  STL [R1+0x7c8], R40 ;  /* 0x0007c82801007387 */ /* 0x0043ee0000100800 */
[----:B------:R-:W-:Y:S05]  /*215b0*/  @P2 BRA `(.L_x_10) ;  /* 0xffffff4400c42947 */ /* 0x000fea000383ffff */
.L_x_7:
[----:B------:R-:W2:Y:S01]  /*215c0*/  LDL.LU R43, [R1+0x8a4] ;  /* 0x0008a400012b7983 */ /* 0x000ea20000300800 */
[----:B0-----:R-:W0:Y:S01]  /*215d0*/  LDC R44, c[0x0][0x3a0] ;  /* 0x0000e800ff2c7b82 */ /* 0x001e220000000800 */
[----:B------:R-:W3:Y:S02]  /*215e0*/  LDCU UR5, c[0x0][0x3b8] ;  /* 0x00007700ff0577ac */ /* 0x000ee40008000800 */
[----:B------:R-:W4:Y:S01]  /*215f0*/  LDL.LU R42, [R1+0x8e8] ;  /* 0x0008e800012a7983 */ /* 0x000f220000300800 */
[----:B------:R-:W2:Y:S03]  /*21600*/  LDCU UR7, c[0x0][0x3b4] ;  /* 0x00007680ff0777ac */ /* 0x000ea60008000800 */
[----:B------:R-:W4:Y:S01]  /*21610*/  LDL.LU R41, [R1+0x8e4] ;  /* 0x0008e40001297983 */ /* 0x000f220000300800 */
[----:B------:R-:W1:Y:S03]  /*21620*/  LDCU.128 UR12, c[0x0][0x390] ;  /* 0x00007200ff0c77ac */ /* 0x000e660008000c00 */
[----:B-1----:R-:W4:Y:S01]  /*21630*/  LDL.LU R40, [R1+0x8e0] ;  /* 0x0008e00001287983 */ /* 0x002f220000300800 */
[----:B---3-5:R-:W-:-:S04]  /*21640*/  IMAD R4, R0, UR5, RZ ;  /* 0x0000000500047c24 */ /* 0x028fc8000f8e02ff */
[----:B------:R-:W-:Y:S02]  /*21650*/  VIADD R5, R4, UR5 ;  /* 0x0000000504057c36 */ /* 0x000fe40008000000 */
[----:B0-----:R-:W-:Y:S02]  /*21660*/  VIADD R44, R44, 0x7f ;  /* 0x0000007f2c2c7836 */ /* 0x001fe40000000000 */
[----:B------:R-:W-:-:S03]  /*21670*/  VIADD R6, R5, UR5 ;  /* 0x0000000505067c36 */ /* 0x000fc60008000000 */
[----:B------:R-:W-:Y:S01]  /*21680*/  ISETP.GE.AND P6, PT, R44, 0x80, PT ;  /* 0x000000802c00780c */ /* 0x000fe20003fc6270 */
[----:B------:R-:W-:-:S04]  /*21690*/  VIADD R7, R6, UR5 ;  /* 0x0000000506077c36 */ /* 0x000fc80008000000 */
[----:B------:R-:W-:-:S04]  /*216a0*/  VIADD R8, R7, UR5 ;  /* 0x0000000507087c36 */ /* 0x000fc80008000000 */
[----:B------:R-:W-:Y:S02]  /*216b0*/  VIADD R9, R8, UR5 ;  /* 0x0000000508097c36 */ /* 0x000fe40008000000 */
[C---:B--2---:R-:W-:Y:S01]  /*216c0*/  IMAD R2, R43.reuse, UR7, RZ ;  /* 0x000000072b027c24 */ /* 0x044fe2000f8e02ff */
[----:B------:R-:W-:-:S04]  /*216d0*/  ISETP.GE.AND P2, PT, R43, UR14, PT ;  /* 0x0000000e2b007c0c */ /* 0x000fc8000bf46270 */
[----:B------:R-:W-:Y:S02]  /*216e0*/  IADD3 R3, P4, PT, R2, UR12, RZ ;  /* 0x0000000c02037c10 */ /* 0x000fe4000ff9e0ff */
[----:B----4-:R-:W-:Y:S02]  /*216f0*/  ISETP.LT.AND P5, PT, R42, UR15, !P2 ;  /* 0x0000000f2a007c0c */ /* 0x010fe4000d7a1270 */
[----:B------:R-:W-:Y:S02]  /*21700*/  ISETP.LT.AND P0, PT, R41, UR15, !P2 ;  /* 0x0000000f29007c0c */ /* 0x000fe4000d701270 */
[----:B------:R-:W-:Y:S02]  /*21710*/  LEA.HI.X.SX32 R2, R2, UR13, 0x1, P4 ;  /* 0x0000000d02027c11 */ /* 0x000fe4000a0f0eff */
[----:B------:R-:W-:Y:S01]  /*21720*/  ISETP.LT.AND P3, PT, R40, UR15, !P2 ;  /* 0x0000000f28007c0c */ /* 0x000fe2000d761270 */
[----:B------:R-:W-:-:S12]  /*21730*/  @!P6 BRA `(.L_x_11) ;  /* 0x000000000010e947 */ /* 0x000fd80003800000 */
[----:B------:R-:W-:-:S06]  /*21740*/  USHF.L.U32 UR4, UR4, 0x1f, URZ ;  /* 0x0000001f04047899 */ /* 0x000fcc00080006ff */
[----:B------:R-:W-:-:S04]  /*21750*/  IMAD.U32 R10, RZ, RZ, UR4 ;  /* 0x00000004ff0a7e24 */ /* 0x000fc8000f8e00ff */
[----:B------:R-:W0:Y:S02]  /*21760*/  SYNCS.PHASECHK.TRANS64.TRYWAIT P4, [UR6], R10 ;  /* 0x0000000aff0075a7 */ /* 0x000e240008081106 */
[----:B0-----:R-:W-:Y:S05]  /*21770*/  @!P4 BRA `(.L_x_12) ;  /* 0x000000480000c947 */ /* 0x001fea0003800000 */
.L_x_11:
[----:B------:R-:W-:Y:S01]  /*21780*/  BAR.SYNC.DEFER_BLOCKING 0x0 ;  /* 0x0000000000007b1d */ /* 0x000fe20000010000 */
[CC--:B------:R-:W-:Y:S01]  /*21790*/  IADD3 R154, P4, PT, R4.reuse, R3.reuse, RZ ;  /* 0x00000003049a7210 */ /* 0x0c0fe20007f9e0ff */
[----:B------:R-:W-:Y:S01]  /*217a0*/  VIADD R10, R9, UR5 ;  /* 0x00000005090a7c36 */ /* 0x000fe20008000000 */
[CC--:B------:R-:W-:Y:S02]  /*217b0*/  IADD3 R158, P6, PT, R5.reuse, R3.reuse, RZ ;  /* 0x00000003059e7210 */ /* 0x0c0fe40007fde0ff */
[-C--:B------:R-:W-:Y:S01]  /*217c0*/  LEA.HI.X.SX32 R155, R4, R2.reuse, 0x1, P4 ;  /* 0x00000002049b7211 */ /* 0x080fe200020f0eff */
[----:B------:R-:W-:Y:S01]  /*217d0*/  VIADD R4, R10, UR5 ;  /* 0x000000050a047c36 */ /* 0x000fe20008000000 */
[-C--:B------:R-:W-:Y:S01]  /*217e0*/  IADD3 R152, P4, PT, R6, R3.reuse, RZ ;  /* 0x0000000306987210 */ /* 0x080fe20007f9e0ff */
[----:B------:R-:W0:Y:S01]  /*217f0*/  LDCU UR4, c[0x0][0x39c] ;  /* 0x00007380ff0477ac */ /* 0x000e220008000800 */
[-C--:B------:R-:W-:Y:S01]  /*21800*/  LEA.HI.X.SX32 R159, R5, R2.reuse, 0x1, P6 ;  /* 0x00000002059f7211 */ /* 0x080fe200030f0eff */
[----:B------:R-:W-:Y:S01]  /*21810*/  VIADD R5, R4, UR5 ;  /* 0x0000000504057c36 */ /* 0x000fe20008000000 */
[-C--:B------:R-:W-:Y:S01]  /*21820*/  LEA.HI.X.SX32 R153, R6, R2.reuse, 0x1, P4 ;  /* 0x0000000206997211 */ /* 0x080fe200020f0eff */
[----:B------:R-:W1:Y:S01]  /*21830*/  LDCU UR6, c[0x0][0x39c] ;  /* 0x00007380ff0677ac */ /* 0x000e620008000800 */
[CC--:B------:R-:W-:Y:S01]  /*21840*/  IADD3 R134, P4, PT, R8.reuse, R3.reuse, RZ ;  /* 0x0000000308867210 */ /* 0x0c0fe20007f9e0ff */
[----:B------:R-:W-:Y:S01]  /*21850*/  VIADD R6, R5, UR5 ;  /* 0x0000000505067c36 */ /* 0x000fe20008000000 */
[-C--:B------:R-:W-:Y:S01]  /*21860*/  IADD3 R150, P6, PT, R7, R3.reuse, RZ ;  /* 0x0000000307967210 */ /* 0x080fe20007fde0ff */
[----:B------:R-:W2:Y:S01]  /*21870*/  LDCU UR7, c[0x0][0x39c] ;  /* 0x00007380ff0777ac */ /* 0x000ea20008000800 */
[----:B------:R-:W-:Y:S01]  /*21880*/  LEA.HI.X.SX32 R135, R8, R2, 0x1, P4 ;  /* 0x0000000208877211 */ /* 0x000fe200020f0eff */
[----:B------:R-:W-:Y:S01]  /*21890*/  VIADD R11, R6, UR5 ;  /* 0x00000005060b7c36 */ /* 0x000fe20008000000 */
[----:B------:R-:W-:-:S02]  /*218a0*/  IADD3 R132, P4, PT, R10, R3, RZ ;  /* 0x000000030a847210 */ /* 0x000fc40007f9e0ff */
[-C--:B------:R-:W-:Y:S01]  /*218b0*/  LEA.HI.X.SX32 R151, R7, R2.reuse, 0x1, P6 ;  /* 0x0000000207977211 */ /* 0x080fe200030f0eff */
[----:B------:R-:W-:Y:S01]  /*218c0*/  VIADD R8, R11, UR5 ;  /* 0x000000050b087c36 */ /* 0x000fe20008000000 */
[----:B------:R-:W-:Y:S01]  /*218d0*/  LEA.HI.X.SX32 R133, R10, R2, 0x1, P4 ;  /* 0x000000020a857211 */ /* 0x000fe200020f0eff */
[----:B------:R-:W3:Y:S02]  /*218e0*/  @!P1 SYNCS.CCTL.IV [UR9+0x10000] ;  /* 0x01000000ff0099b1 */ /* 0x000ee40008000009 */
[----:B---3--:R-:W-:Y:S01]  /*218f0*/  BAR.SYNC.DEFER_BLOCKING 0x0 ;  /* 0x0000000000007b1d */ /* 0x008fe20000010000 */
[----:B------:R-:W-:-:S05]  /*21900*/  IADD3 R14, P4, PT, R5, R3, RZ ;  /* 0x00000003050e7210 */ /* 0x000fca0007f9e0ff */
[----:B------:R-:W3:Y:S01]  /*21910*/  @!P1 SYNCS.CCTL.IV [UR9+0x10008] ;  /* 0x01000800ff0099b1 */ /* 0x000ee20008000009 */
[CC--:B------:R-:W-:Y:S01]  /*21920*/  IADD3 R148, P1, PT, R9.reuse, R3.reuse, RZ ;  /* 0x0000000309947210 */ /* 0x0c0fe20007f3e0ff */
[----:B------:R-:W4:Y:S03]  /*21930*/  LDCU UR9, c[0x0][0x39c] ;  /* 0x00007380ff0977ac */ /* 0x000f260008000800 */
[----:B------:R-:W-:Y:S01]  /*21940*/  LEA.HI.X.SX32 R149, R9, R2, 0x1, P1 ;  /* 0x0000000209957211 */ /* 0x000fe200008f0eff */
[----:B------:R-:W-:Y:S01]  /*21950*/  VIADD R9, R8, UR5 ;  /* 0x0000000508097c36 */ /* 0x000fe20008000000 */
[----:B------:R-:W-:-:S04]  /*21960*/  IADD3 R12, P1, PT, R4, R3, RZ ;  /* 0x00000003040c7210 */ /* 0x000fc80007f3e0ff */
[----:B------:R-:W-:-:S05]  /*21970*/  LEA.HI.X.SX32 R13, R4, R2, 0x1, P1 ;  /* 0x00000002040d7211 */ /* 0x000fca00008f0eff */
[----:B------:R5:W-:Y:S04]  /*21980*/  STL.64 [R1+0x18], R12 ;  /* 0x0000180c01007387 */ /* 0x000be80000100a00 */
[----:B-----5:R-:W5:Y:S01]  /*21990*/  LDL.LU R12, [R1+0x8ec] ;  /* 0x0008ec00010c7983 */ /* 0x020f620000300800 */
[-C--:B------:R-:W-:Y:S01]  /*219a0*/  LEA.HI.X.SX32 R15, R5, R2.reuse, 0x1, P4 ;  /* 0x00000002050f7211 */ /* 0x080fe200020f0eff */
[----:B------:R-:W-:Y:S01]  /*219b0*/  VIADD R7, R9, UR5 ;  /* 0x0000000509077c36 */ /* 0x000fe20008000000 */
[CC--:B------:R-:W-:Y:S01]  /*219c0*/  IADD3 R16, P1, PT, R6.reuse, R3.reuse, RZ ;  /* 0x0000000306107210 */ /* 0x0c0fe20007f3e0ff */
[----:B------:R-:W2:Y:S03]  /*219d0*/  LDL.LU R10, [R1+0x81c] ;  /* 0x00081c00010a7983 */ /* 0x000ea60000300800 */
[----:B------:R-:W-:Y:S01]  /*219e0*/  LEA.HI.X.SX32 R17, R6, R2, 0x1, P1 ;  /* 0x0000000206117211 */ /* 0x000fe200008f0eff */
[----:B------:R0:W-:Y:S01]  /*219f0*/  STL.64 [R1+0x10], R14 ;  /* 0x0000100e01007387 */ /* 0x0001e20000100a00 */
[----:B------:R-:W-:Y:S01]  /*21a00*/  VIADD R6, R7, UR5 ;  /* 0x0000000507067c36 */ /* 0x000fe20008000000 */
[----:B------:R-:W-:-:S02]  /*21a10*/  IADD3 R164, P1, PT, R8, R3, RZ ;  /* 0x0000000308a47210 */ /* 0x000fc40007f3e0ff */
[----:B------:R-:W-:Y:S01]  /*21a20*/  STL.64 [R1+0x8], R16 ;  /* 0x0000081001007387 */ /* 0x000fe20000100a00 */
[----:B------:R-:W-:Y:S01]  /*21a30*/  VIADD R5, R6, UR5 ;  /* 0x0000000506057c36 */ /* 0x000fe20008000000 */
[CC--:B0-----:R-:W-:Y:S02]  /*21a40*/  IADD3 R14, P4, PT, R11.reuse, R3.reuse, RZ ;  /* 0x000000030b0e7210 */ /* 0x0c1fe40007f9e0ff */
[----:B------:R-:W3:Y:S02]  /*21a50*/  LDL.LU R157, [R1+0x868] ;  /* 0x00086800019d7983 */ /* 0x000ee40000300800 */
[-C--:B------:R-:W-:Y:S02]  /*21a60*/  LEA.HI.X.SX32 R15, R11, R2.reuse, 0x1, P4 ;  /* 0x000000020b0f7211 */ /* 0x080fe400020f0eff */
[----:B------:R-:W-:Y:S01]  /*21a70*/  LEA.HI.X.SX32 R165, R8, R2, 0x1, P1 ;  /* 0x0000000208a57211 */ /* 0x000fe200008f0eff */
[----:B------:R-:W-:Y:S01]  /*21a80*/  VIADD R4, R5, UR5 ;  /* 0x0000000505047c36 */ /* 0x000fe20008000000 */
[-C--:B------:R-:W-:Y:S01]  /*21a90*/  IADD3 R146, P4, PT, R9, R3.reuse, RZ ;  /* 0x0000000309927210 */ /* 0x080fe20007f9e0ff */
[----:B------:R-:W3:Y:S01]  /*21aa0*/  LDL.LU R160, [R1+0x86c] ;  /* 0x00086c0001a07983 */ /* 0x000ee20000300800 */
[----:B------:R-:W-:-:S02]  /*21ab0*/  IADD3 R144, P1, PT, R7, R3, RZ ;  /* 0x0000000307907210 */ /* 0x000fc40007f3e0ff */
[-C--:B------:R-:W-:Y:S02]  /*21ac0*/  LEA.HI.X.SX32 R147, R9, R2.reuse, 0x1, P4 ;  /* 0x0000000209937211 */ /* 0x080fe400020f0eff */
[CC--:B------:R-:W-:Y:S02]  /*21ad0*/  IADD3 R142, P4, PT, R6.reuse, R3.reuse, RZ ;  /* 0x00000003068e7210 */ /* 0x0c0fe40007f9e0ff */
[-C--:B------:R-:W-:Y:S02]  /*21ae0*/  LEA.HI.X.SX32 R145, R7, R2.reuse, 0x1, P1 ;  /* 0x0000000207917211 */ /* 0x080fe400008f0eff */
[-C--:B------:R-:W-:Y:S02]  /*21af0*/  IADD3 R140, P1, PT, R5, R3.reuse, RZ ;  /* 0x00000003058c7210 */ /* 0x080fe40007f3e0ff */
[----:B------:R-:W-:Y:S01]  /*21b00*/  LEA.HI.X.SX32 R143, R6, R2, 0x1, P4 ;  /* 0x00000002068f7211 */ /* 0x000fe200020f0eff */
[----:B------:R-:W-:Y:S01]  /*21b10*/  STL.64 [R1], R14 ;  /* 0x0000000e01007387 */ /* 0x000fe20000100a00 */
[----:B------:R-:W-:-:S02]  /*21b20*/  IADD3 R138, P4, PT, R4, R3, RZ ;  /* 0x00000003048a7210 */ /* 0x000fc40007f9e0ff */
[-C--:B------:R-:W-:Y:S01]  /*21b30*/  LEA.HI.X.SX32 R141, R5, R2.reuse, 0x1, P1 ;  /* 0x00000002058d7211 */ /* 0x080fe200008f0eff */
[----:B------:R-:W-:Y:S01]  /*21b40*/  STL.64 [R1+0x9d8], R164 ;  /* 0x0009d8a401007387 */ /* 0x000fe20000100a00 */
[----:B------:R-:W-:-:S03]  /*21b50*/  LEA.HI.X.SX32 R139, R4, R2, 0x1, P4 ;  /* 0x00000002048b7211 */ /* 0x000fc600020f0eff */
[----:B------:R-:W-:Y:S04]  /*21b60*/  STL [R1+0x9f0], R146 ;  /* 0x0009f09201007387 */ /* 0x000fe80000100800 */
[----:B------:R-:W-:Y:S04]  /*21b70*/  STL [R1+0x9e0], R147 ;  /* 0x0009e09301007387 */ /* 0x000fe80000100800 */
[----:B------:R-:W-:Y:S04]  /*21b80*/  STL.64 [R1+0x9e8], R144 ;  /* 0x0009e89001007387 */ /* 0x000fe80000100a00 */
[----:B------:R-:W-:Y:S04]  /*21b90*/  STL.64 [R1+0x9f8], R142 ;  /* 0x0009f88e01007387 */ /* 0x000fe80000100a00 */
[----:B------:R0:W-:Y:S04]  /*21ba0*/  STL [R1+0xa04], R140 ;  /* 0x000a048c01007387 */ /* 0x0001e80000100800 */
[----:B------:R-:W-:Y:S04]  /*21bb0*/  STL [R1+0xa00], R141 ;  /* 0x000a008d01007387 */ /* 0x000fe80000100800 */
[----:B------:R1:W-:Y:S04]  /*21bc0*/  STL.64 [R1+0xa08], R138 ;  /* 0x000a088a01007387 */ /* 0x0003e80000100a00 */
[----:B0-----:R-:W4:Y:S01]  /*21bd0*/  LDL.LU R140, [R1+0x8f0] ;  /* 0x0008f000018c7983 */ /* 0x001f220000300800 */
[----:B------:R-:W-:-:S05]  /*21be0*/  VIADD R156, R4, UR5 ;  /* 0x00000005049c7c36 */ /* 0x000fca0008000000 */
[----:B------:R-:W-:-:S04]  /*21bf0*/  IADD3 R136, P6, PT, R156, R3, RZ ;  /* 0x000000039c887210 */ /* 0x000fc80007fde0ff */
[----:B------:R-:W-:Y:S02]  /*21c00*/  LEA.HI.X.SX32 R137, R156, R2, 0x1, P6 ;  /* 0x000000029c897211 */ /* 0x000fe400030f0eff */
[----:B------:R-:W-:-:S03]  /*21c10*/  ISETP.LT.AND P6, PT, R0, UR15, !P2 ;  /* 0x0000000f00007c0c */ /* 0x000fc6000d7c1270 */
[----:B------:R-:W-:Y:S04]  /*21c20*/  STL [R1+0xa10], R137 ;  /* 0x000a108901007387 */ /* 0x000fe80000100800 */
[----:B-1----:R-:W4:Y:S04]  /*21c30*/  LDL.LU R139, [R1+0x8f4] ;  /* 0x0008f400018b7983 */ /* 0x002f280000300800 */
[----:B------:R-:W4:Y:S01]  /*21c40*/  LDL.LU R138, [R1+0x8f8] ;  /* 0x0008f800018a7983 */ /* 0x000f220000300800 */
[----:B-----5:R-:W-:Y:S02]  /*21c50*/  ISETP.LT.AND P1, PT, R12, UR15, !P2 ;  /* 0x0000000f0c007c0c */ /* 0x020fe4000d721270 */
[----:B--2---:R-:W-:-:S02]  /*21c60*/  ISETP.LT.AND P4, PT, R10, UR15, !P2 ;  /* 0x0000000f0a007c0c */ /* 0x004fc4000d781270 */
[----:B------:R-:W0:Y:S01]  /*21c70*/  LDTM.x128 R4, tmem[UR10] ;  /* 0x0000000a000479ee */ /* 0x000e2200083c0000 */
[----:B------:R-:W-:Y:S01]  /*21c80*/  NOP ;  /* 0x0000000000007918 */ /* 0x000fe20000000000 */
[----:B------:R-:W-:Y:S01]  /*21c90*/  VIADD R0, R156, UR5 ;  /* 0x000000059c007c36 */ /* 0x000fe20008000000 */
[----:B------:R-:W1:Y:S01]  /*21ca0*/  LDCU UR10, c[0x0][0x39c] ;  /* 0x00007380ff0a77ac */ /* 0x000e620008000800 */
[----:B0-----:R-:W-:-:S05]  /*21cb0*/  F2FP.SATFINITE.E4M3.F32.PACK_AB_MERGE_C R5, R5, R4, RZ ;  /* 0x000000040505723e */ /* 0x001fca00048070ff */
[----:B------:R0:W-:Y:S02]  /*21cc0*/  @P6 STG.E.U8 desc[UR18][R154.64], R5 ;  /* 0x000000059a006986 */ /* 0x0001e4000c101112 */
[----:B0-----:R-:W-:-:S04]  /*21cd0*/  PRMT R5, R5, 0x9910, RZ ;  /* 0x0000991005057816 */ /* 0x001fc800000000ff */
[----:B------:R-:W-:-:S05]  /*21ce0*/  SHF.R.S32.HI R5, RZ, 0x8, R5 ;  /* 0x00000008ff057819 */ /* 0x000fca0000011405 */
[----:B------:R0:W-:Y:S01]  /*21cf0*/  @P5 STG.E.U8 desc[UR18][R158.64], R5 ;  /* 0x000000059e005986 */ /* 0x0001e2000c101112 */
[----:B---3--:R-:W-:Y:S02]  /*21d00*/  ISETP.LT.AND P5, PT, R160, UR15, !P2 ;  /* 0x0000000fa0007c0c */ /* 0x008fe4000d7a1270 */
[----:B------:R-:W-:-:S05]  /*21d10*/  F2FP.SATFINITE.E4M3.F32.PACK_AB_MERGE_C R160, R7, R6, RZ ;  /* 0x0000000607a0723e */ /* 0x000fca00048070ff */
[----:B------:R2:W-:Y:S01]  /*21d20*/  @P0 STG.E.U8 desc[UR18][R152.64], R160 ;  /* 0x000000a098000986 */ /* 0x0005e2000c101112 */
[----:B----4-:R-:W-:-:S03]  /*21d30*/  ISETP.LT.AND P0, PT, R140, UR15, !P2 ;  /* 0x0000000f8c007c0c */ /* 0x010fc6000d701270 */
[----:B------:R-:W3:Y:S04]  /*21d40*/  LDL.LU R140, [R1+0x8fc] ;  /* 0x0008fc00018c7983 */ /* 0x000ee80000300800 */
[----:B------:R-:W4:Y:S01]  /*21d50*/  LDL.LU R146, [R1+0x900] ;  /* 0x0009000001927983 */ /* 0x000f220000300800 */
[----:B------:R-:W-:-:S04]  /*21d60*/  ISETP.LT.AND P6, PT, R157, UR15, !P2 ;  /* 0x0000000f9d007c0c */ /* 0x000fc8000d7c1270 */
[----:B------:R-:W-:Y:S02]  /*21d70*/  P2R R4, PR, RZ, 0x40 ;  /* 0x00000040ff047803 */ /* 0x000fe40000000000 */
[----:B------:R-:W-:-:S04]  /*21d80*/  IADD3 R156, P6, PT, R0, R3, RZ ;  /* 0x00000003009c7210 */ /* 0x000fc80007fde0ff */
[C---:B------:R-:W-:Y:S01]  /*21d90*/  LEA.HI.X.SX32 R157, R0.reuse, R2, 0x1, P6 ;  /* 0x00000002009d7211 */ /* 0x040fe200030f0eff */
[----:B------:R-:W-:-:S05]  /*21da0*/  VIADD R0, R0, UR5 ;  /* 0x0000000500007c36 */ /* 0x000fca0008000000 */
[----:B------:R-:W-:-:S04]  /*21db0*/  IADD3 R154, P6, PT, R0, R3, RZ ;  /* 0x00000003009a7210 */ /* 0x000fc80007fde0ff */
[C---:B------:R-:W-:Y:S01]  /*21dc0*/  LEA.HI.X.SX32 R155, R0.reuse, R2, 0x1, P6 ;  /* 0x00000002009b7211 */ /* 0x040fe200030f0eff */
[----:B------:R-:W-:Y:S01]  /*21dd0*/  VIADD R0, R0, UR5 ;  /* 0x0000000500007c36 */ /* 0x000fe20008000000 */
[----:B------:R-:W-:Y:S02]  /*21de0*/  ISETP.NE.AND P6, PT, R4, RZ, PT ;  /* 0x000000ff0400720c */ /* 0x000fe40003fc5270 */
[----:B------:R-:W-:Y:S02]  /*21df0*/  P2R R137, PR, RZ, 0x20 ;  /* 0x00000020ff897803 */ /* 0x000fe40000000000 */
[----:B------:R-:W-:-:S04]  /*21e00*/  IADD3 R4, P5, PT, R0, R3, RZ ;  /* 0x0000000300047210 */ /* 0x000fc80007fbe0ff */
[C---:B0-----:R-:W-:Y:S01]  /*21e10*/  LEA.HI.X.SX32 R5, R0.reuse, R2, 0x1, P5 ;  /* 0x0000000200057211 */ /* 0x041fe200028f0eff */
[----:B------:R-:W-:-:S05]  /*21e20*/  VIADD R0, R0, UR5 ;  /* 0x0000000500007c36 */ /* 0x000fca0008000000 */
[----:B------:R-:W-:-:S04]  /*21e30*/  IADD3 R6, P5, PT, R0, R3, RZ ;  /* 0x0000000300067210 */ /* 0x000fc80007fbe0ff */
[C---:B------:R-:W-:Y:S01]  /*21e40*/  LEA.HI.X.SX32 R7, R0.reuse, R2, 0x1, P5 ;  /* 0x0000000200077211 */ /* 0x040fe200028f0eff */
[----:B------:R-:W-:-:S05]  /*21e50*/  VIADD R0, R0, UR5 ;  /* 0x0000000500007c36 */ /* 0x000fca0008000000 */
[----:B------:R-:W-:-:S04]  /*21e60*/  IADD3 R158, P5, PT, R0, R3, RZ ;  /* 0x00000003009e7210 */ /* 0x000fc80007fbe0ff */
[C---:B------:R-:W-:Y:S01]  /*21e70*/  LEA.HI.X.SX32 R159, R0.reuse, R2, 0x1, P5 ;  /* 0x00000002009f7211 */ /* 0x040fe200028f0eff */
[----:B------:R-:W-:Y:S01]  /*21e80*/  VIADD R0, R0, UR5 ;  /* 0x0000000500007c36 */ /* 0x000fe20008000000 */
[----:B--2---:R-:W-:-:S04]  /*21e90*/  PRMT R160, R160, 0x9910, RZ ;  /* 0x00009910a0a07816 */ /* 0x004fc800000000ff */
[CC--:B------:R-:W-:Y:S02]  /*21ea0*/  IADD3 R152, P5, PT, R0.reuse, R3.reuse, RZ ;  /* 0x0000000300987210 */ /* 0x0c0fe40007fbe0ff */
[----:B------:R-:W-:Y:S02]  /*21eb0*/  SHF.R.S32.HI R160, RZ, 0x8, R160 ;  /* 0x00000008ffa07819 */ /* 0x000fe400000114a0 */
[C---:B------:R-:W-:Y:S01]  /*21ec0*/  LEA.HI.X.SX32 R153, R0.reuse, R2, 0x1, P5 ;  /* 0x0000000200997211 */ /* 0x040fe200028f0eff */
[----:B------:R-:W-:Y:S02]  /*21ed0*/  VIADD R0, R0, UR5 ;  /* 0x0000000500007c36 */ /* 0x000fe40008000000 */
[----:B------:R0:W-:Y:S01]  /*21ee0*/  @P3 STG.E.U8 desc[UR18][R150.64], R160 ;  /* 0x000000a096003986 */ /* 0x0001e2000c101112 */
[----:B------:R-:W-:Y:S02]  /*21ef0*/  F2FP.SATFINITE.E4M3.F32.PACK_AB_MERGE_C R162, R9, R8, RZ ;  /* 0x0000000809a2723e */ /* 0x000fe400048070ff */
[----:B0-----:R-:W-:-:S04]  /*21f00*/  IADD3 R150, P5, PT, R0, R3, RZ ;  /* 0x0000000300967210 */ /* 0x001fc80007fbe0ff */
[C---:B------:R-:W-:Y:S01]  /*21f10*/  LEA.HI.X.SX32 R151, R0.reuse, R2, 0x1, P5 ;  /* 0x0000000200977211 */ /* 0x040fe200028f0eff */
[----:B------:R-:W-:-:S05]  /*21f20*/  VIADD R0, R0, UR5 ;  /* 0x0000000500007c36 */ /* 0x000fca0008000000 */
[----:B------:R-:W-:-:S04]  /*21f30*/  IADD3 R8, P5, PT, R0, R3, RZ ;  /* 0x0000000300087210 */ /* 0x000fc80007fbe0ff */
[C---:B------:R-:W-:Y:S01]  /*21f40*/  LEA.HI.X.SX32 R9, R0.reuse, R2, 0x1, P5 ;  /* 0x0000000200097211 */ /* 0x040fe200028f0eff */
[----:B------:R-:W-:-:S05]  /*21f50*/  VIADD R0, R0, UR5 ;  /* 0x0000000500007c36 */ /* 0x000fca0008000000 */
[----:B------:R-:W-:-:S04]  /*21f60*/  IADD3 R160, P5, PT, R0, R3, RZ ;  /* 0x0000000300a07210 */ /* 0x000fc80007fbe0ff */
[CC--:B------:R-:W-:Y:S01]  /*21f70*/  LEA.HI.X.SX32 R161, R0.reuse, R2.reuse, 0x1, P5 ;  /* 0x0000000200a17211 */ /* 0x0c0fe200028f0eff */
[----:B------:R-:W-:Y:S01]  /*21f80*/  VIADD R0, R0, UR5 ;  /* 0x0000000500007c36 */ /* 0x000fe20008000000 */
[----:B------:R0:W-:Y:S04]  /*21f90*/  @P1 STG.E.U8 desc[UR18][R134.64], R162 ;  /* 0x000000a286001986 */ /* 0x0001e8000c101112 */
[----:B0-----:R-:W-:Y:S02]  /*21fa0*/  IADD3 R134, P5, PT, R0, R3, RZ ;  /* 0x0000000300867210 */ /* 0x001fe40007fbe0ff */
[----:B------:R-:W-:Y:S02]  /*21fb0*/  PRMT R162, R162, 0x9910, RZ ;  /* 0x00009910a2a27816 */ /* 0x000fe400000000ff */
[C---:B------:R-:W-:Y:S01]  /*21fc0*/  LEA.HI.X.SX32 R135, R0.reuse, R2, 0x1, P5 ;  /* 0x0000000200877211 */ /* 0x040fe200028f0eff */
[----:B------:R-:W-:Y:S01]  /*21fd0*/  VIADD R0, R0, UR5 ;  /* 0x0000000500007c36 */ /* 0x000fe20008000000 */
[----:B------:R-:W-:-:S05]  /*21fe0*/  SHF.R.S32.HI R162, RZ, 0x8, R162 ;  /* 0x00000008ffa27819 */ /* 0x000fca00000114a2 */
[----:B------:R0:W-:Y:S01]  /*21ff0*/  @P4 STG.E.U8 desc[UR18][R148.64], R162 ;  /* 0x000000a294004986 */ /* 0x0001e2000c101112 */
[----:B------:R-:W-:Y:S02]  /*22000*/  ISETP.LT.AND P3, PT, R139, UR15, !P2 ;  /* 0x0000000f8b007c0c */ /* 0x000fe4000d761270 */
[----:B------:R-:W-:Y:S02]  /*22010*/  ISETP.LT.AND P1, PT, R138, UR15, !P2 ;  /* 0x0000000f8a007c0c */ /* 0x000fe4000d721270 */
[----:B------:R-:W2:Y:S04]  /*22020*/  LDL.LU.64 R138, [R1+0x18] ;  /* 0x00001800018a7983 */ /* 0x000ea80000300a00 */
[----:B------:R-:W5:Y:S01]  /*22030*/  LDL.LU.64 R142, [R1+0x10] ;  /* 0x00001000018e7983 */ /* 0x000f620000300a00 */
[----:B0-----:R-:W-:-:S03]  /*22040*/  IADD3 R148, P4, PT, R0, R3, RZ ;  /* 0x0000000300947210 */ /* 0x001fc60007f9e0ff */
[----:B------:R-:W5:Y:S01]  /*22050*/  LDL.LU R141, [R1+0x7dc] ;  /* 0x0007dc00018d7983 */ /* 0x000f620000300800 */
[C---:B------:R-:W-:Y:S01]  /*22060*/  LEA.HI.X.SX32 R149, R0.reuse, R2, 0x1, P4 ;  /* 0x0000000200957211 */ /* 0x040fe200020f0eff */
[----:B------:R-:W-:Y:S02]  /*22070*/  VIADD R0, R0, UR5 ;  /* 0x0000000500007c36 */ /* 0x000fe40008000000 */
[----:B------:R-:W5:Y:S04]  /*22080*/  LDL.LU.64 R144, [R1+0x8] ;  /* 0x0000080001907983 */ /* 0x000f680000300a00 */
[----:B------:R-:W5:Y:S01]  /*22090*/  LDL.LU.64 R164, [R1] ;  /* 0x0000000001a47983 */ /* 0x000f620000300a00 */
[----:B---3--:R-:W-:Y:S02]  /*220a0*/  ISETP.LT.AND P5, PT, R140, UR15, !P2 ;  /* 0x0000000f8c007c0c */ /* 0x008fe4000d7a1270 */
[----:B------:R-:W-:-:S02]  /*220b0*/  F2FP.SATFINITE.E4M3.F32.PACK_AB_MERGE_C R140, R11, R10, RZ ;  /* 0x0000000a0b8c723e */ /* 0x000fc400048070ff */
[----:B------:R-:W-:-:S04]  /*220c0*/  IADD3 R10, P4, PT, R0, R3, RZ ;  /* 0x00000003000a7210 */ /* 0x000fc80007f9e0ff */
[----:B------:R-:W-:Y:S02]  /*220d0*/  LEA.HI.X.SX32 R11, R0, R2, 0x1, P4 ;  /* 0x00000002000b7211 */ /* 0x000fe400020f0eff */
[----:B----4-:R-:W-:Y:S02]  /*220e0*/  ISETP.LT.AND P4, PT, R146, UR15, !P2 ;  /* 0x0000000f92007c0c */ /* 0x010fe4000d781270 */
[----:B------:R-:W3:Y:S04]  /*220f0*/  LDL.LU R146, [R1+0x88c] ;  /* 0x00088c0001927983 */ /* 0x000ee80000300800 */
[----:B------:R-:W4:Y:S01]  /*22100*/  LDL.LU R147, [R1+0x888] ;  /* 0x0008880001937983 */ /* 0x000f220000300800 */
[----:B------:R-:W-:-:S03]  /*22110*/  VIADD R0, R0, UR5 ;  /* 0x0000000500007c36 */ /* 0x000fc60008000000 */
[----:B------:R0:W-:Y:S02]  /*22120*/  @P6 STG.E.U8 desc[UR18][R132.64], R140 ;  /* 0x0000008c84006986 */ /* 0x0001e4000c101112 */
[----:B0-----:R-:W-:-:S04]  /*22130*/  IADD3 R132, P6, PT, R0, R3, RZ ;  /* 0x0000000300847210 */ /* 0x001fc80007fde0ff */
[C---:B------:R-:W-:Y:S01]  /*22140*/  LEA.HI.X.SX32 R133, R0.reuse, R2, 0x1, P6 ;  /* 0x0000000200857211 */ /* 0x040fe200030f0eff */
[----:B------:R-:W-:-:S05]  /*22150*/  VIADD R0, R0, UR5 ;  /* 0x0000000500007c36 */ /* 0x000fca0008000000 */
[----:B------:R-:W-:-:S04]  /*22160*/  IADD3 R162, P6, PT, R0, R3, RZ ;  /* 0x0000000300a27210 */ /* 0x000fc80007fde0ff */
[----:B------:R-:W-:Y:S02]  /*22170*/  LEA.HI.X.SX32 R163, R0, R2, 0x1, P6 ;  /* 0x0000000200a37211 */ /* 0x000fe400030f0eff */
[----:B------:R-:W-:Y:S02]  /*22180*/  ISETP.NE.AND P6, PT, R137, RZ, PT ;  /* 0x000000ff8900720c */ /* 0x000fe40003fc5270 */
[----:B------:R-:W-:Y:S01]  /*22190*/  PRMT R140, R140, 0x9910, RZ ;  /* 0x000099108c8c7816 */ /* 0x000fe200000000ff */
[----:B------:R-:W4:Y:S01]  /*221a0*/  LDL.LU R137, [R1+0xa10] ;  /* 0x000a100001897983 */ /* 0x000f220000300800 */
[----:B------:R-:W-:Y:S02]  /*221b0*/  F2FP.SATFINITE.E4M3.F32.PACK_AB_MERGE_C R12, R13, R12, RZ ;  /* 0x0000000c0d0c723e */ /* 0x000fe400048070ff */
[----:B------:R-:W-:Y:S02]  /*221c0*/  SHF.R.S32.HI R140, RZ, 0x8, R140 ;  /* 0x00000008ff8c7819 */ /* 0x000fe4000001148c */
[----:B------:R-:W-:-:S05]  /*221d0*/  F2FP.SATFINITE.E4M3.F32.PACK_AB_MERGE_C R14, R15, R14, RZ ;  /* 0x0000000e0f0e723e */ /* 0x000fca00048070ff */
[----:B--2---:R0:W-:Y:S04]  /*221e0*/  @P6 STG.E.U8 desc[UR18][R138.64], R140 ;  /* 0x0000008c8a006986 */ /* 0x0041e8000c101112 */
[----:B-----5:R2:W-:Y:S01]  /*221f0*/  @P0 STG.E.U8 desc[UR18][R142.64], R12 ;  /* 0x0000000c8e000986 */ /* 0x0205e2000c101112 */
[----:B------:R-:W-:-:S03]  /*22200*/  ISETP.LT.AND P6, PT, R141, UR15, !P2 ;  /* 0x0000000f8d007c0c */ /* 0x000fc6000d7c1270 */
[----:B0-----:R-:W5:Y:S01]  /*22210*/  LDL.LU.64 R138, [R1+0xa08] ;  /* 0x000a0800018a7983 */ /* 0x001f620000300a00 */
[----:B--2---:R-:W-:-:S03]  /*22220*/  PRMT R12, R12, 0x9910, RZ ;  /* 0x000099100c0c7816 */ /* 0x004fc600000000ff */
[----:B------:R-:W2:Y:S01]  /*22230*/  LDL.LU R140, [R1+0xa04] ;  /* 0x000a0400018c7983 */ /* 0x000ea20000300800 */
[----:B------:R-:W-:-:S03]  /*22240*/  SHF.R.S32.HI R12, RZ, 0x8, R12 ;  /* 0x00000008ff0c7819 */ /* 0x000fc6000001140c */
[----:B------:R-:W2:Y:S04]  /*22250*/  LDL.LU R141, [R1+0xa00] ;  /* 0x000a0000018d7983 */ /* 0x000ea80000300800 */
[----:B------:R-:W2:Y:S04]  /*22260*/  LDL.LU R13, [R1+0x908] ;  /* 0x00090800010d7983 */ /* 0x000ea80000300800 */
[----:B------:R-:W2:Y:S04]  /*22270*/  LDL.LU.64 R142, [R1+0x9f8] ;  /* 0x0009f800018e7983 */ /* 0x000ea80000300a00 */
[----:B------:R0:W-:Y:S04]  /*22280*/  @P3 STG.E.U8 desc[UR18][R144.64], R12 ;  /* 0x0000000c90003986 */ /* 0x0001e8000c101112 */
[----:B------:R0:W-:Y:S01]  /*22290*/  @P1 STG.E.U8 desc[UR18][R164.64], R14 ;  /* 0x0000000ea4001986 */ /* 0x0001e2000c101112 */
[----:B---3--:R-:W-:-:S03]  /*222a0*/  ISETP.LT.AND P0, PT, R146, UR15, !P2 ;  /* 0x0000000f92007c0c */ /* 0x008fc6000d701270 */
[----:B------:R-:W3:Y:S01]  /*222b0*/  LDL.LU R146, [R1+0x9f0] ;  /* 0x0009f00001927983 */ /* 0x000ee20000300800 */
[----:B----4-:R-:W-:-:S03]  /*222c0*/  ISETP.LT.AND P3, PT, R147, UR15, !P2 ;  /* 0x0000000f93007c0c */ /* 0x010fc6000d761270 */
[----:B0-----:R-:W4:Y:S04]  /*222d0*/  LDL.LU.64 R144, [R1+0x9e8] ;  /* 0x0009e80001907983 */ /* 0x001f280000300a00 */
[----:B------:R-:W2:Y:S04]  /*222e0*/  LDL.LU R12, [R1+0x7e4] ;  /* 0x0007e400010c7983 */ /* 0x000ea80000300800 */
[----:B------:R-:W3:Y:S04]  /*222f0*/  LDL.LU R147, [R1+0x9e0] ;  /* 0x0009e00001937983 */ /* 0x000ee80000300800 */
[----:B------:R-:W2:Y:S04]  /*22300*/  LDL.LU R15, [R1+0x904] ;  /* 0x00090400010f7983 */ /* 0x000ea80000300800 */
[----:B------:R-:W2:Y:S01]  /*22310*/  LDL.LU.64 R164, [R1+0x9d8] ;  /* 0x0009d80001a47983 */ /* 0x000ea20000300a00 */
[----:B------:R-:W-:-:S04]  /*22320*/  PRMT R14, R14, 0x9910, RZ ;  /* 0x000099100e0e7816 */ /* 0x000fc800000000ff */
[----:B------:R-:W-:Y:S02]  /*22330*/  SHF.R.S32.HI R14, RZ, 0x8, R14 ;  /* 0x00000008ff0e7819 */ /* 0x000fe4000001140e */
[----:B------:R-:W-:-:S03]  /*22340*/  F2FP.SATFINITE.E4M3.F32.PACK_AB_MERGE_C R16, R17, R16, RZ ;  /* 0x000000101110723e */ /* 0x000fc600048070ff */
[----:B--2---:R0:W-:Y:S04]  /*22350*/  @P5 STG.E.U8 desc[UR18][R164.64], R14 ;  /* 0x0000000ea4005986 */ /* 0x0041e8000c101112 */
[----:B0-----:R-:W2:Y:S04]  /*22360*/  LDL.LU R165, [R1+0x90c] ;  /* 0x00090c0001a57983 */ /* 0x001ea80000300800 */
[----:B------:R-:W2:Y:S01]  /*22370*/  LDL.LU R164, [R1+0x910] ;  /* 0x0009100001a47983 */ /* 0x000ea20000300800 */
[----:B------:R-:W-:-:S03]  /*22380*/  ISETP.LT.AND P1, PT, R15, UR15, !P2 ;  /* 0x0000000f0f007c0c */ /* 0x000fc6000d721270 */
[----:B------:R-:W2:Y:S01]  /*22390*/  LDL.LU R15, [R1+0x8c4] ;  /* 0x0008c400010f7983 */ /* 0x000ea20000300800 */
[----:B------:R-:W-:-:S03]  /*223a0*/  ISETP.LT.AND P5, PT, R13, UR15, !P2 ;  /* 0x0000000f0d007c0c */ /* 0x000fc6000d7a1270 */
[----:B------:R-:W2:Y:S04]  /*223b0*/  LDL.LU R13, [R1+0x8b4] ;  /* 0x0008b400010d7983 */ /* 0x000ea80000300800 */
[----:B---3--:R0:W-:Y:S01]  /*223c0*/  @P4 STG.E.U8 desc[UR18][R146.64], R16 ;  /* 0x0000001092004986 */ /* 0x0081e2000c101112 */
[----:B------:R-:W-:Y:S01]  /*223d0*/  ISETP.LT.AND P4, PT, R12, UR4, !P2 ;  /* 0x000000040c007c0c */ /* 0x000fe2000d781270 */
[----:B------:R-:W2:Y:S02]  /*223e0*/  LDCU UR4, c[0x0][0x39c] ;  /* 0x00007380ff0477ac */ /* 0x000ea40008000800 */
[----:B------:R-:W3:Y:S04]  /*223f0*/  LDL.LU R12, [R1+0x8a8] ;  /* 0x0008a800010c7983 */ /* 0x000ee80000300800 */
[----:B------:R-:W3:Y:S01]  /*22400*/  LDL.LU R14, [R1+0x898] ;  /* 0x00089800010e7983 */ /* 0x000ee20000300800 */
[----:B0-----:R-:W-:-:S03]  /*22410*/  PRMT R16, R16, 0x9910, RZ ;  /* 0x0000991010107816 */ /* 0x001fc600000000ff */
[----:B------:R-:W3:Y:S01]  /*22420*/  LDL.LU R17, [R1+0x914] ;  /* 0x0009140001117983 */ /* 0x000ee20000300800 */
[----:B------:R-:W-:-:S05]  /*22430*/  SHF.R.S32.HI R16, RZ, 0x8, R16 ;  /* 0x00000008ff107819 */ /* 0x000fca0000011410 */
[----:B----4-:R0:W-:Y:S01]  /*22440*/  @P6 STG.E.U8 desc[UR18][R144.64], R16 ;  /* 0x0000001090006986 */ /* 0x0101e2000c101112 */
[----:B------:R-:W-:-:S05]  /*22450*/  F2FP.SATFINITE.E4M3.F32.PACK_AB_MERGE_C R18, R19, R18, RZ ;  /* 0x000000121312723e */ /* 0x000fca00048070ff */
[----:B------:R4:W-:Y:S04]  /*22460*/  @P0 STG.E.U8 desc[UR18][R142.64], R18 ;  /* 0x000000128e000986 */ /* 0x0009e8000c101112 */
[----:B0-----:R-:W3:Y:S01]  /*22470*/  LDL.LU R16, [R1+0x918] ;  /* 0x0009180001107983 */ /* 0x001ee20000300800 */
[----:B----4-:R-:W-:-:S04]  /*22480*/  PRMT R18, R18, 0x9910, RZ ;  /* 0x0000991012127816 */ /* 0x010fc800000000ff */
[----:B------:R-:W-:-:S05]  /*22490*/  SHF.R.S32.HI R18, RZ, 0x8, R18 ;  /* 0x00000008ff127819 */ /* 0x000fca0000011412 */
[----:B------:R-:W-:Y:S01]  /*224a0*/  @P3 STG.E.U8 desc[UR18][R140.64], R18 ;  /* 0x000000128c003986 */ /* 0x000fe2000c101112 */
[----:B------:R-:W-:-:S05]  /*224b0*/  F2FP.SATFINITE.E4M3.F32.PACK_AB_MERGE_C R20, R21, R20, RZ ;  /* 0x000000141514723e */ /* 0x000fca00048070ff */
[----:B-----5:R0:W-:Y:S02]  /*224c0*/  @P1 STG.E.U8 desc[UR18][R138.64], R20 ;  /* 0x000000148a001986 */ /* 0x0201e4000c101112 */
[----:B0-----:R-:W-:-:S04]  /*224d0*/  PRMT R20, R20, 0x9910, RZ ;  /* 0x0000991014147816 */ /* 0x001fc800000000ff */
[----:B------:R-:W-:-:S05]  /*224e0*/  SHF.R.S32.HI R20, RZ, 0x8, R20 ;  /* 0x00000008ff147819 */ /* 0x000fca0000011414 */
[----:B------:R-:W-:Y:S01]  /*224f0*/  @P5 STG.E.U8 desc[UR18][R136.64], R20 ;  /* 0x0000001488005986 */ /* 0x000fe2000c101112 */
[----:B--2---:R-:W-:Y:S01]  /*22500*/  ISETP.LT.AND P6, PT, R165, UR4, !P2 ;  /* 0x00000004a5007c0c */ /* 0x004fe2000d7c1270 */
[----:B------:R-:W0:Y:S02]  /*22510*/  LDCU UR4, c[0x0][0x39c] ;  /* 0x00007380ff0477ac */ /* 0x000e240008000800 */
[----:B0-----:R-:W-:Y:S01]  /*22520*/  ISETP.LT.AND P0, PT, R164, UR4, !P2 ;  /* 0x00000004a4007c0c */ /* 0x001fe2000d701270 */
[----:B------:R-:W0:Y:S02]  /*22530*/  LDCU UR4, c[0x0][0x39c] ;  /* 0x00007380ff0477ac */ /* 0x000e240008000800 */
[----:B0-----:R-:W-:Y:S01]  /*22540*/  ISETP.LT.AND P3, PT, R15, UR4, !P2 ;  /* 0x000000040f007c0c */ /* 0x001fe2000d761270 */
[----:B------:R-:W0:Y:S01]  /*22550*/  LDCU UR4, c[0x0][0x39c] ;  /* 0x00007380ff0477ac */ /* 0x000e220008000800 */
[----:B------:R-:W2:Y:S01]  /*22560*/  LDL.LU R15, [R1+0x91c] ;  /* 0x00091c00010f7983 */ /* 0x000ea20000300800 */
[----:B0-----:R-:W-:Y:S01]  /*22570*/  ISETP.LT.AND P1, PT, R13, UR4, !P2 ;  /* 0x000000040d007c0c */ /* 0x001fe2000d721270 */
[----:B------:R-:W3:Y:S02]  /*22580*/  LDCU UR4, c[0x0][0x39c] ;  /* 0x00007380ff0477ac */ /* 0x000ee40008000800 */
[----:B------:R-:W4:Y:S01]  /*22590*/  LDL.LU R13, [R1+0x920] ;  /* 0x00092000010d7983 */ /* 0x000f220000300800 */
[----:B---3--:R-:W-:Y:S01]  /*225a0*/  ISETP.LT.AND P5, PT, R12, UR4, !P2 ;  /* 0x000000040c007c0c */ /* 0x008fe2000d7a1270 */
[----:B------:R-:W0:Y:S02]  /*225b0*/  LDCU UR4, c[0x0][0x39c] ;  /* 0x00007380ff0477ac */ /* 0x000e240008000800 */
[----:B------:R-:W3:Y:S01]  /*225c0*/  LDL.LU R12, [R1+0x8d0] ;  /* 0x0008d000010c7983 */ /* 0x000ee20000300800 */
[----:B------:R-:W-:-:S05]  /*225d0*/  F2FP.SATFINITE.E4M3.F32.PACK_AB_MERGE_C R22, R23, R22, RZ ;  /* 0x000000161716723e */ /* 0x000fca00048070ff */
[----:B------:R5:W-:Y:S01]  /*225e0*/  @P6 STG.E.U8 desc[UR18][R156.64], R22 ;  /* 0x000000169c006986 */ /* 0x000be2000c101112 */
[----:B0-----:R-:W-:Y:S01]  /*225f0*/  ISETP.LT.AND P6, PT, R14, UR4, !P2 ;  /* 0x000000040e007c0c */ /* 0x001fe2000d7c1270 */
[----:B------:R-:W0:Y:S01]  /*22600*/  LDCU UR4, c[0x0][0x39c] ;  /* 0x00007380ff0477ac */ /* 0x000e220008000800 */
[----:B-----5:R-:W-:Y:S01]  /*22610*/  PRMT R22, R22, 0x9910, RZ ;  /* 0x0000991016167816 */ /* 0x020fe200000000ff */
[----:B------:R-:W5:Y:S03]  /*22620*/  LDL.LU R14, [R1+0x8b8] ;  /* 0x0008b800010e7983 */ /* 0x000f660000300800 */
[----:B------:R-:W-:-:S05]  /*22630*/  SHF.R.S32.HI R22, RZ, 0x8, R22 ;  /* 0x00000008ff167819 */ /* 0x000fca0000011416 */
[----:B------:R-:W-:Y:S01]  /*22640*/  @P0 STG.E.U8 desc[UR18][R154.64], R22 ;  /* 0x000000169a000986 */ /* 0x000fe2000c101112 */
[----:B0-----:R-:W-:Y:S01]  /*22650*/  ISETP.LT.AND P0, PT, R17, UR4, !P2 ;  /* 0x0000000411007c0c */ /* 0x001fe2000d701270 */
[----:B------:R-:W0:Y:S01]  /*22660*/  LDCU UR4, c[0x0][0x39c] ;  /* 0x00007380ff0477ac */ /* 0x000e220008000800 */
[----:B------:R-:W-:-:S05]  /*22670*/  F2FP.SATFINITE.E4M3.F32.PACK_AB_MERGE_C R24, R25, R24, RZ ;  /* 0x000000181918723e */ /* 0x000fca00048070ff */
[----:B------:R0:W-:Y:S02]  /*22680*/  @P3 STG.E.U8 desc[UR18][R4.64], R24 ;  /* 0x0000001804003986 */ /* 0x0001e4000c101112 */
[----:B0-----:R-:W-:Y:S01]  /*22690*/  ISETP.LT.AND P3, PT, R16, UR4, !P2 ;  /* 0x0000000410007c0c */ /* 0x001fe2000d761270 */
[----:B------:R-:W2:Y:S01]  /*226a0*/  LDCU UR4, c[0x0][0x39c] ;  /* 0x00007380ff0477ac */ /* 0x000ea20008000800 */
[----:B------:R-:W-:Y:S01]  /*226b0*/  PRMT R24, R24, 0x9910, RZ ;  /* 0x0000991018187816 */ /* 0x000fe200000000ff */
[----:B------:R-:W5:Y:S03]  /*226c0*/  LDL.LU R5, [R1+0x8b0] ;  /* 0x0008b00001057983 */ /* 0x000f660000300800 */
[----:B------:R-:W-:Y:S01]  /*226d0*/  SHF.R.S32.HI R24, RZ, 0x8, R24 ;  /* 0x00000008ff187819 */ /* 0x000fe20000011418 */
[----:B------:R-:W5:Y:S04]  /*226e0*/  LDL.LU R4, [R1+0x894] ;  /* 0x0008940001047983 */ /* 0x000f680000300800 */
[----:B------:R-:W-:Y:S01]  /*226f0*/  @P1 STG.E.U8 desc[UR18][R6.64], R24 ;  /* 0x0000001806001986 */ /* 0x000fe2000c101112 */
[----:B------:R-:W-:-:S05]  /*22700*/  F2FP.SATFINITE.E4M3.F32.PACK_AB_MERGE_C R26, R27, R26, RZ ;  /* 0x0000001a1b1a723e */ /* 0x000fca00048070ff */
[----:B------:R0:W-:Y:S02]  /*22710*/  @P5 STG.E.U8 desc[UR18][R158.64], R26 ;  /* 0x0000001a9e005986 */ /* 0x0001e4000c101112 */
[----:B0-----:R-:W-:-:S04]  /*22720*/  PRMT R26, R26, 0x9910, RZ ;  /* 0x000099101a1a7816 */ /* 0x001fc800000000ff */
[----:B------:R-:W-:-:S05]  /*22730*/  SHF.R.S32.HI R26, RZ, 0x8, R26 ;  /* 0x00000008ff1a7819 */ /* 0x000fca000001141a */
[----:B------:R-:W-:Y:S01]  /*22740*/  @P6 STG.E.U8 desc[UR18][R152.64], R26 ;  /* 0x0000001a98006986 */ /* 0x000fe2000c101112 */
[----:B--2---:R-:W-:Y:S01]  /*22750*/  ISETP.LT.AND P1, PT, R15, UR4, !P2 ;  /* 0x000000040f007c0c */ /* 0x004fe2000d721270 */
[----:B------:R-:W4:Y:S02]  /*22760*/  LDCU UR4, c[0x0][0x39c] ;  /* 0x00007380ff0477ac */ /* 0x000f240008000800 */
[----:B----4-:R-:W-:Y:S01]  /*22770*/  ISETP.LT.AND P5, PT, R13, UR4, !P2 ;  /* 0x000000040d007c0c */ /* 0x010fe2000d7a1270 */
[----:B------:R-:W3:Y:S01]  /*22780*/  LDCU UR4, c[0x0][0x39c] ;  /* 0x00007380ff0477ac */ /* 0x000ee20008000800 */
[----:B------:R-:W2:Y:S01]  /*22790*/  LDL.LU R13, [R1+0x930] ;  /* 0x00093000010d7983 */ /* 0x000ea20000300800 */
[----:B---3--:R-:W-:Y:S01]  /*227a0*/  ISETP.LT.AND P6, PT, R12, UR4, !P2 ;  /* 0x000000040c007c0c */ /* 0x008fe2000d7c1270 */
[----:B------:R-:W5:Y:S02]  /*227b0*/  LDCU UR4, c[0x0][0x39c] ;  /* 0x00007380ff0477ac */ /* 0x000f640008000800 */
[----:B------:R-:W3:Y:S01]  /*227c0*/  LDL.LU R12, [R1+0x92c] ;  /* 0x00092c00010c7983 */ /* 0x000ee20000300800 */
[----:B------:R-:W-:-:S02]  /*227d0*/  F2FP.SATFINITE.E4M3.F32.PACK_AB_MERGE_C R28, R29, R28, RZ ;  /* 0x0000001c1d1c723e */ /* 0x000fc400048070ff */
[----:B------:R-:W-:Y:S01]  /*227e0*/  F2FP.SATFINITE.E4M3.F32.PACK_AB_MERGE_C R30, R31, R30, RZ ;  /* 0x0000001e1f1e723e */ /* 0x000fe200048070ff */
[----:B------:R-:W4:Y:S04]  /*227f0*/  LDL.LU R7, [R1+0x928] ;  /* 0x0009280001077983 */ /* 0x000f280000300800 */
[----:B------:R0:W-:Y:S04]  /*22800*/  @P0 STG.E.U8 desc[UR18][R150.64], R28 ;  /* 0x0000001c96000986 */ /* 0x0001e8000c101112 */
[----:B------:R-:W2:Y:S01]  /*22810*/  LDL.LU R6, [R1+0x924] ;  /* 0x0009240001067983 */ /* 0x000ea20000300800 */
[----:B-----5:R-:W-:Y:S01]  /*22820*/  ISETP.LT.AND P0, PT, R14, UR4, !P2 ;  /* 0x000000040e007c0c */ /* 0x020fe2000d701270 */
[----:B------:R-:W5:Y:S01]  /*22830*/  LDCU UR4, c[0x0][0x39c] ;  /* 0x00007380ff0477ac */ /* 0x000f620008000800 */
[----:B0-----:R-:W-:-:S04]  /*22840*/  PRMT R28, R28, 0x9910, RZ ;  /* 0x000099101c1c7816 */ /* 0x001fc800000000ff */
[----:B------:R-:W-:-:S05]  /*22850*/  SHF.R.S32.HI R28, RZ, 0x8, R28 ;  /* 0x00000008ff1c7819 */ /* 0x000fca000001141c */
[----:B------:R-:W-:Y:S04]  /*22860*/  @P3 STG.E.U8 desc[UR18][R8.64], R28 ;  /* 0x0000001c08003986 */ /* 0x000fe8000c101112 */
[----:B------:R0:W-:Y:S01]  /*22870*/  @P1 STG.E.U8 desc[UR18][R160.64], R30 ;  /* 0x0000001ea0001986 */ /* 0x0001e2000c101112 */
[----:B------:R-:W-:Y:S02]  /*22880*/  F2FP.SATFINITE.E4M3.F32.PACK_AB_MERGE_C R32, R33, R32, RZ ;  /* 0x000000202120723e */ /* 0x000fe400048070ff */
[----:B0-----:R-:W-:Y:S02]  /*22890*/  PRMT R30, R30, 0x9910, RZ ;  /* 0x000099101e1e7816 */ /* 0x001fe400000000ff */
[----:B-----5:R-:W-:-:S03]  /*228a0*/  ISETP.LT.AND P3, PT, R5, UR4, !P2 ;  /* 0x0000000405007c0c */ /* 0x020fc6000d761270 */
[----:B------:R-:W-:Y:S01]  /*228b0*/  IMAD.MOV.U32 R5, RZ, RZ, R30 ;  /* 0x000000ffff057224 */ /* 0x000fe200078e001e */
[----:B------:R-:W0:Y:S04]  /*228c0*/  LDCU UR4, c[0x0][0x39c] ;  /* 0x00007380ff0477ac */ /* 0x000e280008000800 */
[----:B------:R-:W-:-:S05]  /*228d0*/  SHF.R.S32.HI R5, RZ, 0x8, R5 ;  /* 0x00000008ff057819 */ /* 0x000fca0000011405 */
[----:B------:R5:W-:Y:S04]  /*228e0*/  @P5 STG.E.U8 desc[UR18][R134.64], R5 ;  /* 0x0000000586005986 */ /* 0x000be8000c101112 */
[----:B------:R-:W-:Y:S01]  /*228f0*/  @P6 STG.E.U8 desc[UR18][R148.64], R32 ;  /* 0x0000002094006986 */ /* 0x000fe2000c101112 */
[----:B---3--:R-:W-:Y:S02]  /*22900*/  ISETP.LT.AND P6, PT, R12, UR6, !P2 ;  /* 0x000000060c007c0c */ /* 0x008fe4000d7c1270 */
[----:B------:R-:W-:Y:S01]  /*22910*/  F2FP.SATFINITE.E4M3.F32.PACK_AB_MERGE_C R34, R35, R34, RZ ;  /* 0x000000222322723e */ /* 0x000fe200048070ff */
[----:B------:R-:W3:Y:S01]  /*22920*/  LDL.LU R12, [R1+0x8c0] ;  /* 0x0008c000010c7983 */ /* 0x000ee20000300800 */
[----:B0-----:R-:W-:Y:S01]  /*22930*/  ISETP.LT.AND P1, PT, R4, UR4, !P2 ;  /* 0x0000000404007c0c */ /* 0x001fe2000d721270 */
[----:B------:R-:W2:Y:S01]  /*22940*/  LDCU UR4, c[0x0][0x39c] ;  /* 0x00007380ff0477ac */ /* 0x000ea20008000800 */
[----:B------:R-:W-:Y:S01]  /*22950*/  PRMT R4, R32, 0x9910, RZ ;  /* 0x0000991020047816 */ /* 0x000fe200000000ff */
[----:B------:R-:W-:Y:S01]  /*22960*/  VIADD R0, R0, UR5 ;  /* 0x0000000500007c36 */ /* 0x000fe20008000000 */
[----:B------:R-:W-:Y:S01]  /*22970*/  F2FP.SATFINITE.E4M3.F32.PACK_AB_MERGE_C R36, R37, R36, RZ ;  /* 0x000000242524723e */ /* 0x000fe200048070ff */
[----:B------:R-:W0:Y:S01]  /*22980*/  LDCU UR6, c[0x0][0x39c] ;  /* 0x00007380ff0677ac */ /* 0x000e220008000800 */
[----:B------:R-:W-:-:S02]  /*22990*/  SHF.R.S32.HI R4, RZ, 0x8, R4 ;  /* 0x00000008ff047819 */ /* 0x000fc40000011404 */
[----:B-----5:R-:W-:-:S03]  /*229a0*/  PRMT R5, R34, 0x9910, RZ ;  /* 0x0000991022057816 */ /* 0x020fc600000000ff */
[----:B------:R5:W-:Y:S01]  /*229b0*/  @P0 STG.E.U8 desc[UR18][R10.64], R4 ;  /* 0x000000040a000986 */ /* 0x000be2000c101112 */
[----:B------:R-:W-:Y:S01]  /*229c0*/  SHF.R.S32.HI R5, RZ, 0x8, R5 ;  /* 0x00000008ff057819 */ /* 0x000fe20000011405 */
[C---:B------:R-:W-:Y:S02]  /*229d0*/  VIADD R8, R0.reuse, UR5 ;  /* 0x0000000500087c36 */ /* 0x040fe40008000000 */
[----:B------:R-:W-:Y:S04]  /*229e0*/  @P3 STG.E.U8 desc[UR18][R132.64], R34 ;  /* 0x0000002284003986 */ /* 0x000fe8000c101112 */
[----:B-----5:R-:W0:Y:S01]  /*229f0*/  LDL.LU R11, [R1+0x8ac] ;  /* 0x0008ac00010b7983 */ /* 0x020e220000300800 */
[----:B--2---:R-:W-:Y:S01]  /*22a00*/  ISETP.LT.AND P5, PT, R13, UR4, !P2 ;  /* 0x000000040d007c0c */ /* 0x004fe2000d7a1270 */
[----:B------:R-:W3:Y:S02]  /*22a10*/  LDCU UR4, c[0x0][0x39c] ;  /* 0x00007380ff0477ac */ /* 0x000ee40008000800 */
[----:B------:R2:W-:Y:S01]  /*22a20*/  @P1 STG.E.U8 desc[UR18][R162.64], R5 ;  /* 0x00000005a2001986 */ /* 0x0005e2000c101112 */
[----:B------:R-:W-:-:S02]  /*22a30*/  IADD3 R4, P1, PT, R0, R3, RZ ;  /* 0x0000000300047210 */ /* 0x000fc40007f3e0ff */
[----:B----4-:R-:W-:Y:S01]  /*22a40*/  ISETP.LT.AND P0, PT, R7, UR7, !P2 ;  /* 0x0000000707007c0c */ /* 0x010fe2000d701270 */
[----:B------:R-:W4:Y:S01]  /*22a50*/  LDL.LU R10, [R1+0x890] ;  /* 0x00089000010a7983 */ /* 0x000f220000300800 */
[----:B------:R-:W-:Y:S01]  /*22a60*/  ISETP.LT.AND P3, PT, R6, UR9, !P2 ;  /* 0x0000000906007c0c */ /* 0x000fe2000d761270 */
[----:B------:R-:W4:Y:S01]  /*22a70*/  LDCU UR7, c[0x0][0x39c] ;  /* 0x00007380ff0777ac */ /* 0x000f220008000800 */
[----:B------:R-:W-:Y:S01]  /*22a80*/  PRMT R7, R36, 0x9910, RZ ;  /* 0x0000991024077816 */ /* 0x000fe200000000ff */
[----:B------:R-:W5:Y:S01]  /*22a90*/  LDL.LU R13, [R1+0x884] ;  /* 0x00088400010d7983 */ /* 0x000f620000300800 */
[----:B------:R-:W-:Y:S01]  /*22aa0*/  F2FP.SATFINITE.E4M3.F32.PACK_AB_MERGE_C R38, R39, R38, RZ ;  /* 0x000000262726723e */ /* 0x000fe200048070ff */
[----:B------:R-:W5:Y:S01]  /*22ab0*/  LDCU UR9, c[0x0][0x39c] ;  /* 0x00007380ff0977ac */ /* 0x000f620008000800 */
[----:B--2---:R-:W-:Y:S01]  /*22ac0*/  LEA.HI.X.SX32 R5, R0, R2, 0x1, P1 ;  /* 0x0000000200057211 */ /* 0x004fe200008f0eff */
[----:B------:R-:W1:Y:S01]  /*22ad0*/  LDL.LU R9, [R1+0x934] ;  /* 0x0009340001097983 */ /* 0x000e620000300800 */
[----:B------:R-:W-:-:S02]  /*22ae0*/  IADD3 R6, P1, PT, R8, R3, RZ ;  /* 0x0000000308067210 */ /* 0x000fc40007f3e0ff */
[----:B------:R-:W-:Y:S02]  /*22af0*/  SHF.R.S32.HI R0, RZ, 0x8, R7 ;  /* 0x00000008ff007819 */ /* 0x000fe40000011407 */
[C---:B------:R-:W-:Y:S01]  /*22b00*/  LEA.HI.X.SX32 R7, R8.reuse, R2, 0x1, P1 ;  /* 0x0000000208077211 */ /* 0x040fe200008f0eff */
[----:B------:R-:W-:Y:S01]  /*22b10*/  VIADD R8, R8, UR5 ;  /* 0x0000000508087c36 */ /* 0x000fe20008000000 */
[----:B------:R2:W-:Y:S04]  /*22b20*/  @P5 STG.E.U8 desc[UR18][R4.64], R36 ;  /* 0x0000002404005986 */ /* 0x0005e8000c101112 */
[----:B--2---:R-:W-:-:S04]  /*22b30*/  IADD3 R4, P1, PT, R8, R3, RZ ;  /* 0x0000000308047210 */ /* 0x004fc80007f3e0ff */
[----:B------:R-:W-:Y:S02]  /*22b40*/  LEA.HI.X.SX32 R5, R8, R2, 0x1, P1 ;  /* 0x0000000208057211 */ /* 0x000fe400008f0eff */
[----:B---3--:R-:W-:Y:S01]  /*22b50*/  ISETP.LT.AND P1, PT, R12, UR4, !P2 ;  /* 0x000000040c007c0c */ /* 0x008fe2000d721270 */
[----:B------:R2:W-:Y:S01]  /*22b60*/  @P6 STG.E.U8 desc[UR18][R6.64], R0 ;  /* 0x0000000006006986 */ /* 0x0005e2000c101112 */
[----:B------:R-:W3:Y:S03]  /*22b70*/  LDCU UR4, c[0x0][0x39c] ;  /* 0x00007380ff0477ac */ /* 0x000ee60008000800 */
[----:B------:R-:W3:Y:S01]  /*22b80*/  LDL.LU R12, [R1+0x938] ;  /* 0x00093800010c7983 */ /* 0x000ee20000300800 */
[----:B--2---:R-:W-:Y:S01]  /*22b90*/  VIADD R0, R8, UR5 ;  /* 0x0000000508007c36 */ /* 0x004fe20008000000 */
[----:B------:R-:W-:-:S04]  /*22ba0*/  PRMT R7, R38, 0x9910, RZ ;  /* 0x0000991026077816 */ /* 0x000fc800000000ff */
[CC--:B------:R-:W-:Y:S02]  /*22bb0*/  IADD3 R6, P6, PT, R0.reuse, R3.reuse, RZ ;  /* 0x0000000300067210 */ /* 0x0c0fe40007fde0ff */
[----:B------:R-:W-:Y:S02]  /*22bc0*/  SHF.R.S32.HI R8, RZ, 0x8, R7 ;  /* 0x00000008ff087819 */ /* 0x000fe40000011407 */
[C---:B------:R-:W-:Y:S02]  /*22bd0*/  LEA.HI.X.SX32 R7, R0.reuse, R2, 0x1, P6 ;  /* 0x0000000200077211 */ /* 0x040fe400030f0eff */
[----:B0-----:R-:W-:Y:S01]  /*22be0*/  ISETP.LT.AND P5, PT, R11, UR6, !P2 ;  /* 0x000000060b007c0c */ /* 0x001fe2000d7a1270 */
[----:B------:R-:W-:Y:S01]  /*22bf0*/  VIADD R0, R0, UR5 ;  /* 0x0000000500007c36 */ /* 0x000fe20008000000 */
[----:B------:R-:W2:Y:S01]  /*22c00*/  LDL.LU R11, [R1+0x940] ;  /* 0x00094000010b7983 */ /* 0x000ea20000300800 */
[----:B------:R-:W-:Y:S01]  /*22c10*/  F2FP.SATFINITE.E4M3.F32.PACK_AB_MERGE_C R40, R41, R40, RZ ;  /* 0x000000282928723e */ /* 0x000fe200048070ff */
[----:B------:R-:W2:Y:S02]  /*22c20*/  LDCU UR6, c[0x0][0x39c] ;  /* 0x00007380ff0677ac */ /* 0x000ea40008000800 */
[----:B------:R0:W-:Y:S04]  /*22c30*/  @P0 STG.E.U8 desc[UR18][R4.64], R38 ;  /* 0x0000002604000986 */ /* 0x0001e8000c101112 */
[----:B------:R1:W-:Y:S01]  /*22c40*/  @P3 STG.E.U8 desc[UR18][R6.64], R8 ;  /* 0x0000000806003986 */ /* 0x0003e2000c101112 */
[----:B0-----:R-:W-:-:S04]  /*22c50*/  IADD3 R4, P6, PT, R0, R3, RZ ;  /* 0x0000000300047210 */ /* 0x001fc80007fde0ff */
[C---:B------:R-:W-:Y:S01]  /*22c60*/  LEA.HI.X.SX32 R5, R0.reuse, R2, 0x1, P6 ;  /* 0x0000000200057211 */ /* 0x040fe200030f0eff */
[----:B------:R-:W-:Y:S01]  /*22c70*/  VIADD R0, R0, UR5 ;  /* 0x0000000500007c36 */ /* 0x000fe20008000000 */
[----:B-1----:R-:W-:-:S03]  /*22c80*/  PRMT R6, R40, 0x9910, RZ ;  /* 0x0000991028067816 */ /* 0x002fc600000000ff */
[----:B------:R0:W-:Y:S01]  /*22c90*/  @P1 STG.E.U8 desc[UR18][R4.64], R40 ;  /* 0x0000002804001986 */ /* 0x0001e2000c101112 */
[----:B------:R-:W-:Y:S01]  /*22ca0*/  VIADD R7, R0, UR5 ;  /* 0x0000000500077c36 */ /* 0x000fe20008000000 */
[----:B------:R-:W-:Y:S02]  /*22cb0*/  SHF.R.S32.HI R8, RZ, 0x8, R6 ;  /* 0x00000008ff087819 */ /* 0x000fe40000011406 */
[----:B----4-:R-:W-:Y:S01]  /*22cc0*/  ISETP.LT.AND P0, PT, R10, UR7, !P2 ;  /* 0x000000070a007c0c */ /* 0x010fe2000d701270 */
[----:B------:R-:W1:Y:S01]  /*22cd0*/  LDCU UR7, c[0x0][0x39c] ;  /* 0x00007380ff0777ac */ /* 0x000e620008000800 */
[----:B------:R-:W1:Y:S01]  /*22ce0*/  LDL.LU R10, [R1+0x93c] ;  /* 0x00093c00010a7983 */ /* 0x000e620000300800 */
[----:B0-----:R-:W-:-:S04]  /*22cf0*/  IADD3 R4, P1, PT, R0, R3, RZ ;  /* 0x0000000300047210 */ /* 0x001fc80007f3e0ff */
[----:B------:R-:W-:Y:S02]  /*22d00*/  LEA.HI.X.SX32 R5, R0, R2, 0x1, P1 ;  /* 0x0000000200057211 */ /* 0x000fe400008f0eff */
[C---:B------:R-:W-:Y:S01]  /*22d10*/  IADD3 R6, P1, PT, R7.reuse, R3, RZ ;  /* 0x0000000307067210 */ /* 0x040fe20007f3e0ff */
[----:B------:R-:W-:-:S03]  /*22d20*/  VIADD R0, R7, UR5 ;  /* 0x0000000507007c36 */ /* 0x000fc60008000000 */
[----:B------:R-:W-:Y:S02]  /*22d30*/  LEA.HI.X.SX32 R7, R7, R2, 0x1, P1 ;  /* 0x0000000207077211 */ /* 0x000fe400008f0eff */
[----:B---3--:R-:W-:Y:S02]  /*22d40*/  ISETP.LT.AND P1, PT, R12, UR4, !P2 ;  /* 0x000000040c007c0c */ /* 0x008fe4000d721270 */
[----:B-----5:R-:W-:Y:S01]  /*22d50*/  ISETP.LT.AND P3, PT, R13, UR9, !P2 ;  /* 0x000000090d007c0c */ /* 0x020fe2000d761270 */
[----:B------:R-:W3:Y:S01]  /*22d60*/  LDL.LU R12, [R1+0x8cc] ;  /* 0x0008cc00010c7983 */ /* 0x000ee20000300800 */
[----:B------:R-:W-:Y:S01]  /*22d70*/  F2FP.SATFINITE.E4M3.F32.PACK_AB_MERGE_C R42, R43, R42, RZ ;  /* 0x0000002a2b2a723e */ /* 0x000fe200048070ff */
[----:B------:R-:W3:Y:S01]  /*22d80*/  LDCU UR4, c[0x0][0x39c] ;  /* 0x00007380ff0477ac */ /* 0x000ee20008000800 */
[----:B------:R-:W-:Y:S01]  /*22d90*/  ISETP.LT.AND P6, PT, R9, UR10, !P2 ;  /* 0x0000000a09007c0c */ /* 0x000fe2000d7c1270 */
[----:B------:R0:W-:Y:S01]  /*22da0*/  @P5 STG.E.U8 desc[UR18][R4.64], R8 ;  /* 0x0000000804005986 */ /* 0x0001e2000c101112 */
[----:B------:R-:W-:Y:S01]  /*22db0*/  PRMT R9, R42, 0x9910, RZ ;  /* 0x000099102a097816 */ /* 0x000fe200000000ff */
[----:B------:R-:W4:Y:S02]  /*22dc0*/  LDCU UR10, c[0x0][0x39c] ;  /* 0x00007380ff0a77ac */ /* 0x000f240008000800 */
[----:B------:R5:W-:Y:S01]  /*22dd0*/  @P0 STG.E.U8 desc[UR18][R6.64], R42 ;  /* 0x0000002a06000986 */ /* 0x000be2000c101112 */
[----:B------:R-:W-:Y:S01]  /*22de0*/  SHF.R.S32.HI R9, RZ, 0x8, R9 ;  /* 0x00000008ff097819 */ /* 0x000fe20000011409 */
[----:B------:R-:W1:Y:S01]  /*22df0*/  LDCU UR9, c[0x0][0x39c] ;  /* 0x00007380ff0977ac */ /* 0x000e620008000800 */
[----:B0-----:R-:W-:-:S02]  /*22e00*/  IADD3 R4, P5, PT, R0, R3, RZ ;  /* 0x0000000300047210 */ /* 0x001fc40007fbe0ff */
[----:B--2---:R-:W-:Y:S01]  /*22e10*/  ISETP.LT.AND P0, PT, R11, UR6, !P2 ;  /* 0x000000060b007c0c */ /* 0x004fe2000d701270 */
[----:B------:R-:W0:Y:S01]  /*22e20*/  LDCU UR6, c[0x0][0x39c] ;  /* 0x00007380ff0677ac */ /* 0x000e220008000800 */
[----:B------:R-:W0:Y:S01]  /*22e30*/  LDL.LU R11, [R1+0x8bc] ;  /* 0x0008bc00010b7983 */ /* 0x000e220000300800 */
[C---:B------:R-:W-:Y:S01]  /*22e40*/  LEA.HI.X.SX32 R5, R0.reuse, R2, 0x1, P5 ;  /* 0x0000000200057211 */ /* 0x040fe200028f0eff */
[----:B------:R-:W-:Y:S01]  /*22e50*/  VIADD R0, R0, UR5 ;  /* 0x0000000500007c36 */ /* 0x000fe20008000000 */
[----:B------:R-:W-:-:S03]  /*22e60*/  F2FP.SATFINITE.E4M3.F32.PACK_AB_MERGE_C R44, R45, R44, RZ ;  /* 0x0000002c2d2c723e */ /* 0x000fc600048070ff */
[----:B------:R2:W-:Y:S01]  /*22e70*/  @P3 STG.E.U8 desc[UR18][R4.64], R9 ;  /* 0x0000000904003986 */ /* 0x0005e2000c101112 */
[----:B------:R-:W-:Y:S01]  /*22e80*/  VIADD R8, R0, UR5 ;  /* 0x0000000500087c36 */ /* 0x000fe20008000000 */
[----:B-----5:R-:W-:Y:S02]  /*22e90*/  PRMT R7, R44, 0x9910, RZ ;  /* 0x000099102c077816 */ /* 0x020fe400000000ff */
[----:B--2---:R-:W-:-:S04]  /*22ea0*/  IADD3 R4, P3, PT, R0, R3, RZ ;  /* 0x0000000300047210 */ /* 0x004fc80007f7e0ff */
[-C--:B------:R-:W-:Y:S02]  /*22eb0*/  LEA.HI.X.SX32 R5, R0, R2.reuse, 0x1, P3 ;  /* 0x0000000200057211 */ /* 0x080fe400018f0eff */
[CC--:B------:R-:W-:Y:S02]  /*22ec0*/  IADD3 R6, P3, PT, R8.reuse, R3.reuse, RZ ;  /* 0x0000000308067210 */ /* 0x0c0fe40007f7e0ff */
[----:B------:R-:W-:Y:S02]  /*22ed0*/  SHF.R.S32.HI R0, RZ, 0x8, R7 ;  /* 0x00000008ff007819 */ /* 0x000fe40000011407 */
[C---:B------:R-:W-:Y:S01]  /*22ee0*/  LEA.HI.X.SX32 R7, R8.reuse, R2, 0x1, P3 ;  /* 0x0000000208077211 */ /* 0x040fe200018f0eff */
[----:B------:R-:W-:Y:S01]  /*22ef0*/  VIADD R8, R8, UR5 ;  /* 0x0000000508087c36 */ /* 0x000fe20008000000 */
[----:B------:R2:W-:Y:S01]  /*22f00*/  @P6 STG.E.U8 desc[UR18][R4.64], R44 ;  /* 0x0000002c04006986 */ /* 0x0005e2000c101112 */
[----:B-1----:R-:W-:Y:S01]  /*22f10*/  ISETP.LT.AND P5, PT, R10, UR7, !P2 ;  /* 0x000000070a007c0c */ /* 0x002fe2000d7a1270 */
[----:B------:R-:W1:Y:S02]  /*22f20*/  LDCU UR7, c[0x0][0x39c] ;  /* 0x00007380ff0777ac */ /* 0x000e640008000800 */
[----:B------:R5:W-:Y:S04]  /*22f30*/  @P1 STG.E.U8 desc[UR18][R6.64], R0 ;  /* 0x0000000006001986 */ /* 0x000be8000c101112 */
[----:B------:R-:W1:Y:S01]  /*22f40*/  LDL.LU R10, [R1+0x8a0] ;  /* 0x0008a000010a7983 */ /* 0x000e620000300800 */
[----:B--2---:R-:W-:-:S03]  /*22f50*/  IADD3 R4, P1, PT, R8, R3, RZ ;  /* 0x0000000308047210 */ /* 0x004fc60007f3e0ff */
[----:B------:R-:W2:Y:S01]  /*22f60*/  LDL.LU R14, [R1+0x89c] ;  /* 0x00089c00010e7983 */ /* 0x000ea20000300800 */
[----:B------:R-:W-:-:S03]  /*22f70*/  LEA.HI.X.SX32 R5, R8, R2, 0x1, P1 ;  /* 0x0000000208057211 */ /* 0x000fc600008f0eff */
[----:B------:R-:W4:Y:S01]  /*22f80*/  LDL.LU R13, [R1+0x944] ;  /* 0x00094400010d7983 */ /* 0x000f220000300800 */
[----:B---3--:R-:W-:Y:S01]  /*22f90*/  ISETP.LT.AND P1, PT, R12, UR4, !P2 ;  /* 0x000000040c007c0c */ /* 0x008fe2000d721270 */
[----:B-----5:R-:W-:Y:S02]  /*22fa0*/  VIADD R0, R8, UR5 ;  /* 0x0000000508007c36 */ /* 0x020fe40008000000 */
[----:B------:R-:W3:Y:S01]  /*22fb0*/  LDL.LU R12, [R1+0x948] ;  /* 0x00094800010c7983 */ /* 0x000ee20000300800 */
[----:B------:R-:W-:Y:S01]  /*22fc0*/  F2FP.SATFINITE.E4M3.F32.PACK_AB_MERGE_C R46, R47, R46, RZ ;  /* 0x0000002e2f2e723e */ /* 0x000fe200048070ff */
[----:B------:R-:W3:Y:S01]  /*22fd0*/  LDCU UR4, c[0x0][0x39c] ;  /* 0x00007380ff0477ac */ /* 0x000ee20008000800 */
[----:B------:R-:W-:Y:S02]  /*22fe0*/  IADD3 R6, P6, PT, R0, R3, RZ ;  /* 0x0000000300067210 */ /* 0x000fe40007fde0ff */
[----:B------:R-:W-:-:S04]  /*22ff0*/  PRMT R7, R46, 0x9910, RZ ;  /* 0x000099102e077816 */ /* 0x000fc800000000ff */
[----:B------:R-:W-:Y:S02]  /*23000*/  SHF.R.S32.HI R8, RZ, 0x8, R7 ;  /* 0x00000008ff087819 */ /* 0x000fe40000011407 */
[C---:B------:R-:W-:Y:S01]  /*23010*/  LEA.HI.X.SX32 R7, R0.reuse, R2, 0x1, P6 ;  /* 0x0000000200077211 */ /* 0x040fe200030f0eff */
[----:B------:R-:W-:Y:S01]  /*23020*/  VIADD R0, R0, UR5 ;  /* 0x0000000500007c36 */ /* 0x000fe20008000000 */
[----:B0-----:R-:W-:Y:S01]  /*23030*/  ISETP.LT.AND P3, PT, R11, UR6, !P2 ;  /* 0x000000060b007c0c */ /* 0x001fe2000d761270 */
[----:B------:R0:W-:Y:S01]  /*23040*/  @P0 STG.E.U8 desc[UR18][R4.64], R46 ;  /* 0x0000002e04000986 */ /* 0x0001e2000c101112 */
[----:B------:R-:W-:Y:S01]  /*23050*/  F2FP.SATFINITE.E4M3.F32.PACK_AB_MERGE_C R48, R49, R48, RZ ;  /* 0x000000303130723e */ /* 0x000fe200048070ff */
[----:B------:R-:W5:Y:S02]  /*23060*/  LDCU UR6, c[0x0][0x39c] ;  /* 0x00007380ff0677ac */ /* 0x000f640008000800 */
[----:B------:R-:W5:Y:S01]  /*23070*/  LDL.LU R11, [R1+0x950] ;  /* 0x00095000010b7983 */ /* 0x000f620000300800 */
[----:B0-----:R-:W-:-:S04]  /*23080*/  IADD3 R4, P6, PT, R0, R3, RZ ;  /* 0x0000000300047210 */ /* 0x001fc80007fde0ff */
[C---:B------:R-:W-:Y:S01]  /*23090*/  LEA.HI.X.SX32 R5, R0.reuse, R2, 0x1, P6 ;  /* 0x0000000200057211 */ /* 0x040fe200030f0eff */
[----:B------:R-:W-:Y:S01]  /*230a0*/  VIADD R0, R0, UR5 ;  /* 0x0000000500007c36 */ /* 0x000fe20008000000 */
[----:B------:R0:W-:Y:S04]  /*230b0*/  @P5 STG.E.U8 desc[UR18][R6.64], R8 ;  /* 0x0000000806005986 */ /* 0x0001e8000c101112 */
[----:B------:R1:W-:Y:S01]  /*230c0*/  @P1 STG.E.U8 desc[UR18][R4.64], R48 ;  /* 0x0000003004001986 */ /* 0x0003e2000c101112 */
[----:B0-----:R-:W-:Y:S01]  /*230d0*/  PRMT R6, R48, 0x9910, RZ ;  /* 0x0000991030067816 */ /* 0x001fe200000000ff */
[C---:B------:R-:W-:Y:S01]  /*230e0*/  VIADD R7, R0.reuse, UR5 ;  /* 0x0000000500077c36 */ /* 0x040fe20008000000 */
[----:B-1----:R-:W-:Y:S02]  /*230f0*/  IADD3 R4, P1, PT, R0, R3, RZ ;  /* 0x0000000300047210 */ /* 0x002fe40007f3e0ff */
[----:B------:R-:W-:-:S02]  /*23100*/  SHF.R.S32.HI R8, RZ, 0x8, R6 ;  /* 0x00000008ff087819 */ /* 0x000fc40000011406 */
[-C--:B------:R-:W-:Y:S02]  /*23110*/  LEA.HI.X.SX32 R5, R0, R2.reuse, 0x1, P1 ;  /* 0x0000000200057211 */ /* 0x080fe400008f0eff */
[C---:B------:R-:W-:Y:S01]  /*23120*/  IADD3 R6, P1, PT, R7.reuse, R3, RZ ;  /* 0x0000000307067210 */ /* 0x040fe20007f3e0ff */
[----:B------:R-:W-:Y:S01]  /*23130*/  VIADD R0, R7, UR5 ;  /* 0x0000000507007c36 */ /* 0x000fe20008000000 */
[----:B------:R-:W-:Y:S02]  /*23140*/  ISETP.LT.AND P0, PT, R10, UR7, !P2 ;  /* 0x000000070a007c0c */ /* 0x000fe4000d701270 */
[----:B----4-:R-:W-:Y:S01]  /*23150*/  ISETP.LT.AND P6, PT, R13, UR10, !P2 ;  /* 0x0000000a0d007c0c */ /* 0x010fe2000d7c1270 */
[----:B------:R-:W4:Y:S01]  /*23160*/  LDL.LU R10, [R1+0x94c] ;  /* 0x00094c00010a7983 */ /* 0x000f220000300800 */
[----:B------:R-:W-:Y:S01]  /*23170*/  LEA.HI.X.SX32 R7, R7, R2, 0x1, P1 ;  /* 0x0000000207077211 */ /* 0x000fe200008f0eff */
[----:B------:R-:W4:Y:S02]  /*23180*/  LDCU UR7, c[0x0][0x39c] ;  /* 0x00007380ff0777ac */ /* 0x000f240008000800 */
[----:B------:R-:W4:Y:S01]  /*23190*/  LDL.LU R13, [R1+0x8c8] ;  /* 0x0008c800010d7983 */ /* 0x000f220000300800 */
[----:B--2---:R-:W-:Y:S01]  /*231a0*/  ISETP.LT.AND P5, PT, R14, UR9, !P2 ;  /* 0x000000090e007c0c */ /* 0x004fe2000d7a1270 */
[----:B------:R-:W0:Y:S01]  /*231b0*/  LDCU UR9, c[0x0][0x39c] ;  /* 0x00007380ff0977ac */ /* 0x000e220008000800 */
[----:B------:R-:W-:Y:S01]  /*231c0*/  F2FP.SATFINITE.E4M3.F32.PACK_AB_MERGE_C R50, R51, R50, RZ ;  /* 0x000000323332723e */ /* 0x000fe200048070ff */
[----:B------:R1:W-:Y:S01]  /*231d0*/  @P3 STG.E.U8 desc[UR18][R4.64], R8 ;  /* 0x0000000804003986 */ /* 0x0003e2000c101112 */
[----:B------:R-:W-:Y:S01]  /*231e0*/  F2FP.SATFINITE.E4M3.F32.PACK_AB_MERGE_C R53, R53, R52, RZ ;  /* 0x000000343535723e */ /* 0x000fe200048070ff */
[----:B------:R-:W2:Y:S01]  /*231f0*/  LDCU UR10, c[0x0][0x39c] ;  /* 0x00007380ff0a77ac */ /* 0x000ea20008000800 */
[----:B---3--:R-:W-:-:S02]  /*23200*/  ISETP.LT.AND P1, PT, R12, UR4, !P2 ;  /* 0x000000040c007c0c */ /* 0x008fc4000d721270 */
[----:B------:R-:W-:Y:S01]  /*23210*/  PRMT R9, R50, 0x9910, RZ ;  /* 0x0000991032097816 */ /* 0x000fe200000000ff */
[----:B------:R-:W3:Y:S01]  /*23220*/  LDL.LU R12, [R1+0x880] ;  /* 0x00088000010c7983 */ /* 0x000ee20000300800 */
[C---:B-1----:R-:W-:Y:S01]  /*23230*/  IADD3 R4, P3, PT, R0.reuse, R3, RZ ;  /* 0x0000000300047210 */ /* 0x042fe20007f7e0ff */
[----:B------:R-:W4:Y:S02]  /*23240*/  LDCU UR4, c[0x0][0x39c] ;  /* 0x00007380ff0477ac */ /* 0x000f240008000800 */
[----:B------:R1:W-:Y:S01]  /*23250*/  @P0 STG.E.U8 desc[UR18][R6.64], R50 ;  /* 0x0000003206000986 */ /* 0x0003e2000c101112 */
[C---:B------:R-:W-:Y:S02]  /*23260*/  LEA.HI.X.SX32 R5, R0.reuse, R2, 0x1, P3 ;  /* 0x0000000200057211 */ /* 0x040fe400018f0eff */
[----:B------:R-:W-:Y:S01]  /*23270*/  PRMT R8, R53, 0x9910, RZ ;  /* 0x0000991035087816 */ /* 0x000fe200000000ff */
[----:B------:R-:W2:Y:S04]  /*23280*/  LDL.LU R16, [R1+0x87c] ;  /* 0x00087c0001107983 */ /* 0x000ea80000300800 */
[----:B------:R-:W0:Y:S01]  /*23290*/  LDL.LU R15, [R1+0x878] ;  /* 0x00087800010f7983 */ /* 0x000e220000300800 */
[----:B-----5:R-:W-:Y:S01]  /*232a0*/  ISETP.LT.AND P0, PT, R11, UR6, !P2 ;  /* 0x000000060b007c0c */ /* 0x020fe2000d701270 */
[----:B-1----:R-:W-:Y:S01]  /*232b0*/  IMAD.MOV.U32 R7, RZ, RZ, R8 ;  /* 0x000000ffff077224 */ /* 0x002fe200078e0008 */
[----:B------:R-:W-:Y:S01]  /*232c0*/  SHF.R.S32.HI R11, RZ, 0x8, R9 ;  /* 0x00000008ff0b7819 */ /* 0x000fe20000011409 */
[----:B------:R-:W-:Y:S01]  /*232d0*/  VIADD R9, R0, UR5 ;  /* 0x0000000500097c36 */ /* 0x000fe20008000000 */
[----:B------:R-:W3:Y:S01]  /*232e0*/  LDCU UR6, c[0x0][0x39c] ;  /* 0x00007380ff0677ac */ /* 0x000ee20008000800 */
[----:B------:R-:W5:Y:S02]  /*232f0*/  LDL.LU R14, [R1+0x964] ;  /* 0x00096400010e7983 */ /* 0x000f640000300800 */
[----:B------:R-:W-:-:S02]  /*23300*/  VIADD R0, R9, UR5 ;  /* 0x0000000509007c36 */ /* 0x000fc40008000000 */
[----:B------:R1:W-:Y:S02]  /*23310*/  @P5 STG.E.U8 desc[UR18][R4.64], R11 ;  /* 0x0000000b04005986 */ /* 0x0003e4000c101112 */
[----:B-1----:R-:W-:-:S04]  /*23320*/  IADD3 R4, P5, PT, R9, R3, RZ ;  /* 0x0000000309047210 */ /* 0x002fc80007fbe0ff */
[-C--:B------:R-:W-:Y:S02]  /*23330*/  LEA.HI.X.SX32 R5, R9, R2.reuse, 0x1, P5 ;  /* 0x0000000209057211 */ /* 0x080fe400028f0eff */
[CC--:B------:R-:W-:Y:S02]  /*23340*/  IADD3 R6, P5, PT, R0.reuse, R3.reuse, RZ ;  /* 0x0000000300067210 */ /* 0x0c0fe40007fbe0ff */
[----:B------:R-:W-:Y:S02]  /*23350*/  SHF.R.S32.HI R9, RZ, 0x8, R7 ;  /* 0x00000008ff097819 */ /* 0x000fe40000011407 */
[C---:B------:R-:W-:Y:S01]  /*23360*/  LEA.HI.X.SX32 R7, R0.reuse, R2, 0x1, P5 ;  /* 0x0000000200077211 */ /* 0x040fe200028f0eff */
[----:B------:R-:W-:Y:S01]  /*23370*/  VIADD R0, R0, UR5 ;  /* 0x0000000500007c36 */ /* 0x000fe20008000000 */
[----:B------:R1:W-:Y:S04]  /*23380*/  @P6 STG.E.U8 desc[UR18][R4.64], R53 ;  /* 0x0000003504006986 */ /* 0x0003e8000c101112 */
[----:B------:R3:W-:Y:S01]  /*23390*/  @P1 STG.E.U8 desc[UR18][R6.64], R9 ;  /* 0x0000000906001986 */ /* 0x0007e2000c101112 */
[----:B-1----:R-:W-:-:S04]  /*233a0*/  IADD3 R4, P1, PT, R0, R3, RZ ;  /* 0x0000000300047210 */ /* 0x002fc80007f3e0ff */
[----:B------:R-:W-:Y:S02]  /*233b0*/  LEA.HI.X.SX32 R5, R0, R2, 0x1, P1 ;  /* 0x0000000200057211 */ /* 0x000fe400008f0eff */
[----:B----4-:R-:W-:Y:S02]  /*233c0*/  ISETP.LT.AND P1, PT, R13, UR4, !P2 ;  /* 0x000000040d007c0c */ /* 0x010fe4000d721270 */
[----:B---3--:R-:W-:Y:S01]  /*233d0*/  ISETP.LT.AND P5, PT, R12, UR6, !P2 ;  /* 0x000000060c007c0c */ /* 0x008fe2000d7a1270 */
[----:B------:R-:W3:Y:S01]  /*233e0*/  LDL.LU R13, [R1+0x968] ;  /* 0x00096800010d7983 */ /* 0x000ee20000300800 */
[----:B------:R-:W-:Y:S01]  /*233f0*/  VIADD R8, R0, UR5 ;  /* 0x0000000500087c36 */ /* 0x000fe20008000000 */
[----:B------:R-:W-:Y:S01]  /*23400*/  ISETP.LT.AND P3, PT, R10, UR7, !P2 ;  /* 0x000000070a007c0c */ /* 0x000fe2000d761270 */
[----:B------:R-:W2:Y:S01]  /*23410*/  LDCU UR7, c[0x0][0x39c] ;  /* 0x00007380ff0777ac */ /* 0x000ea20008000800 */
[----:B------:R-:W4:Y:S02]  /*23420*/  LDL.LU R12, [R1+0x974] ;  /* 0x00097400010c7983 */ /* 0x000f240000300800 */
[----:B------:R-:W-:Y:S01]  /*23430*/  IADD3 R6, P6, PT, R8, R3, RZ ;  /* 0x0000000308067210 */ /* 0x000fe20007fde0ff */
[----:B------:R-:W3:Y:S01]  /*23440*/  LDCU UR4, c[0x0][0x39c] ;  /* 0x00007380ff0477ac */ /* 0x000ee20008000800 */
[----:B------:R-:W-:-:S02]  /*23450*/  F2FP.SATFINITE.E4M3.F32.PACK_AB_MERGE_C R55, R55, R54, RZ ;  /* 0x000000363737723e */ /* 0x000fc400048070ff */
[C---:B------:R-:W-:Y:S01]  /*23460*/  LEA.HI.X.SX32 R7, R8.reuse, R2, 0x1, P6 ;  /* 0x0000000208077211 */ /* 0x040fe200030f0eff */
[----:B------:R-:W-:Y:S01]  /*23470*/  VIADD R8, R8, UR5 ;  /* 0x0000000508087c36 */ /* 0x000fe20008000000 */
[----:B------:R-:W-:Y:S01]  /*23480*/  PRMT R10, R55, 0x9910, RZ ;  /* 0x00009910370a7816 */ /* 0x000fe200000000ff */
[----:B------:R1:W-:Y:S01]  /*23490*/  @P0 STG.E.U8 desc[UR18][R4.64], R55 ;  /* 0x0000003704000986 */ /* 0x0003e2000c101112 */
[----:B------:R-:W-:Y:S01]  /*234a0*/  F2FP.SATFINITE.E4M3.F32.PACK_AB_MERGE_C R57, R57, R56, RZ ;  /* 0x000000383939723e */ /* 0x000fe200048070ff */
[----:B------:R-:W4:Y:S01]  /*234b0*/  LDCU UR6, c[0x0][0x39c] ;  /* 0x00007380ff0677ac */ /* 0x000f220008000800 */
[----:B------:R-:W-:Y:S02]  /*234c0*/  SHF.R.S32.HI R9, RZ, 0x8, R10 ;  /* 0x00000008ff097819 */ /* 0x000fe4000001140a */
[----:B------:R-:W-:Y:S01]  /*234d0*/  PRMT R0, R57, 0x9910, RZ ;  /* 0x0000991039007816 */ /* 0x000fe200000000ff */
[----:B------:R-:W5:Y:S01]  /*234e0*/  LDL.LU R10, [R1+0x970] ;  /* 0x00097000010a7983 */ /* 0x000f620000300800 */
[----:B-1----:R-:W-:-:S04]  /*234f0*/  IADD3 R4, P6, PT, R8, R3, RZ ;  /* 0x0000000308047210 */ /* 0x002fc80007fde0ff */
[C---:B------:R-:W-:Y:S01]  /*23500*/  LEA.HI.X.SX32 R5, R8.reuse, R2, 0x1, P6 ;  /* 0x0000000208057211 */ /* 0x040fe200030f0eff */
[----:B------:R-:W-:Y:S01]  /*23510*/  VIADD R8, R8, UR5 ;  /* 0x0000000508087c36 */ /* 0x000fe20008000000 */
[----:B------:R1:W-:Y:S01]  /*23520*/  @P3 STG.E.U8 desc[UR18][R6.64], R9 ;  /* 0x0000000906003986 */ /* 0x0003e2000c101112 */
[----:B--2---:R-:W-:Y:S01]  /*23530*/  ISETP.LT.AND P0, PT, R16, UR7, !P2 ;  /* 0x0000000710007c0c */ /* 0x004fe2000d701270 */
[----:B------:R-:W2:Y:S02]  /*23540*/  LDCU UR7, c[0x0][0x39c] ;  /* 0x00007380ff0777ac */ /* 0x000ea40008000800 */
[----:B------:R0:W-:Y:S01]  /*23550*/  @P1 STG.E.U8 desc[UR18][R4.64], R57 ;  /* 0x0000003904001986 */ /* 0x0001e2000c101112 */
[----:B-1----:R-:W-:Y:S02]  /*23560*/  IMAD.MOV.U32 R9, RZ, RZ, R0 ;  /* 0x000000ffff097224 */ /* 0x002fe400078e0000 */
[C---:B------:R-:W-:Y:S01]  /*23570*/  VIADD R0, R8.reuse, UR5 ;  /* 0x0000000508007c36 */ /* 0x040fe20008000000 */
[----:B0-----:R-:W-:-:S04]  /*23580*/  IADD3 R4, P1, PT, R8, R3, RZ ;  /* 0x0000000308047210 */ /* 0x001fc80007f3e0ff */
[----:B------:R-:W-:Y:S02]  /*23590*/  LEA.HI.X.SX32 R5, R8, R2, 0x1, P1 ;  /* 0x0000000208057211 */ /* 0x000fe400008f0eff */
[C---:B------:R-:W-:Y:S02]  /*235a0*/  IADD3 R6, P1, PT, R0.reuse, R3, RZ ;  /* 0x0000000300067210 */ /* 0x040fe40007f3e0ff */
[----:B------:R-:W-:Y:S02]  /*235b0*/  SHF.R.S32.HI R9, RZ, 0x8, R9 ;  /* 0x00000008ff097819 */ /* 0x000fe40000011409 */
[----:B------:R-:W-:Y:S02]  /*235c0*/  F2FP.SATFINITE.E4M3.F32.PACK_AB_MERGE_C R59, R59, R58, RZ ;  /* 0x0000003a3b3b723e */ /* 0x000fe400048070ff */
[C---:B------:R-:W-:Y:S01]  /*235d0*/  LEA.HI.X.SX32 R7, R0.reuse, R2, 0x1, P1 ;  /* 0x0000000200077211 */ /* 0x040fe200008f0eff */
[----:B------:R0:W-:Y:S04]  /*235e0*/  @P5 STG.E.U8 desc[UR18][R4.64], R9 ;  /* 0x0000000904005986 */ /* 0x0001e8000c101112 */
[----:B------:R-:W-:Y:S01]  /*235f0*/  @P0 STG.E.U8 desc[UR18][R6.64], R59 ;  /* 0x0000003b06000986 */ /* 0x000fe2000c101112 */
[----:B---3--:R-:W-:Y:S01]  /*23600*/  ISETP.LT.AND P1, PT, R13, UR4, !P2 ;  /* 0x000000040d007c0c */ /* 0x008fe2000d721270 */
[----:B------:R-:W-:-:S02]  /*23610*/  VIADD R8, R0, UR5 ;  /* 0x0000000500087c36 */ /* 0x000fc40008000000 */
[----:B------:R-:W3:Y:S01]  /*23620*/  LDL.LU R13, [R1+0x874] ;  /* 0x00087400010d7983 */ /* 0x000ee20000300800 */
[----:B------:R-:W-:Y:S01]  /*23630*/  ISETP.LT.AND P3, PT, R15, UR9, !P2 ;  /* 0x000000090f007c0c */ /* 0x000fe2000d761270 */
[----:B------:R-:W3:Y:S01]  /*23640*/  LDCU UR4, c[0x0][0x39c] ;  /* 0x00007380ff0477ac */ /* 0x000ee20008000800 */
[----:B----4-:R-:W-:Y:S02]  /*23650*/  ISETP.LT.AND P0, PT, R12, UR6, !P2 ;  /* 0x000000060c007c0c */ /* 0x010fe4000d701270 */
[----:B------:R-:W4:Y:S01]  /*23660*/  LDL.LU R12, [R1+0x870] ;  /* 0x00087000010c7983 */ /* 0x000f220000300800 */
[----:B------:R-:W-:Y:S01]  /*23670*/  PRMT R11, R59, 0x9910, RZ ;  /* 0x000099103b0b7816 */ /* 0x000fe200000000ff */
[----:B------:R-:W4:Y:S01]  /*23680*/  LDCU UR6, c[0x0][0x39c] ;  /* 0x00007380ff0677ac */ /* 0x000f220008000800 */
[CC--:B0-----:R-:W-:Y:S01]  /*23690*/  IADD3 R4, P5, PT, R8.reuse, R3.reuse, RZ ;  /* 0x0000000308047210 */ /* 0x0c1fe20007fbe0ff */
[----:B------:R-:W4:Y:S01]  /*236a0*/  LDL.LU R16, [R1+0x864] ;  /* 0x0008640001107983 */ /* 0x000f220000300800 */
[----:B------:R-:W-:Y:S01]  /*236b0*/  SHF.R.S32.HI R11, RZ, 0x8, R11 ;  /* 0x00000008ff0b7819 */ /* 0x000fe2000001140b */
[----:B------:R-:W0:Y:S01]  /*236c0*/  LDCU UR9, c[0x0][0x39c] ;  /* 0x00007380ff0977ac */ /* 0x000e220008000800 */
[C---:B------:R-:W-:Y:S01]  /*236d0*/  LEA.HI.X.SX32 R5, R8.reuse, R2, 0x1, P5 ;  /* 0x0000000208057211 */ /* 0x040fe200028f0eff */
[----:B------:R-:W-:Y:S01]  /*236e0*/  VIADD R8, R8, UR5 ;  /* 0x0000000508087c36 */ /* 0x000fe20008000000 */
[----:B-----5:R-:W-:Y:S01]  /*236f0*/  ISETP.LT.AND P6, PT, R14, UR10, !P2 ;  /* 0x0000000a0e007c0c */ /* 0x020fe2000d7c1270 */
[----:B------:R-:W0:Y:S01]  /*23700*/  LDL.LU R15, [R1+0x860] ;  /* 0x00086000010f7983 */ /* 0x000e220000300800 */
[----:B------:R-:W-:Y:S01]  /*23710*/  F2FP.SATFINITE.E4M3.F32.PACK_AB_MERGE_C R61, R61, R60, RZ ;  /* 0x0000003c3d3d723e */ /* 0x000fe200048070ff */
[----:B------:R-:W-:Y:S01]  /*23720*/  VIADD R0, R8, UR5 ;  /* 0x0000000508007c36 */ /* 0x000fe20008000000 */
[----:B--2---:R-:W-:Y:S01]  /*23730*/  ISETP.LT.AND P5, PT, R10, UR7, !P2 ;  /* 0x000000070a007c0c */ /* 0x004fe2000d7a1270 */
[----:B------:R1:W-:Y:S01]  /*23740*/  @P3 STG.E.U8 desc[UR18][R4.64], R11 ;  /* 0x0000000b04003986 */ /* 0x0003e2000c101112 */
[----:B------:R-:W-:Y:S01]  /*23750*/  PRMT R9, R61, 0x9910, RZ ;  /* 0x000099103d097816 */ /* 0x000fe200000000ff */
[----:B------:R-:W2:Y:S02]  /*23760*/  LDCU UR7, c[0x0][0x39c] ;  /* 0x00007380ff0777ac */ /* 0x000ea40008000800 */
[----:B------:R-:W5:Y:S01]  /*23770*/  LDL.LU R14, [R1+0x994] ;  /* 0x00099400010e7983 */ /* 0x000f620000300800 */
[----:B------:R-:W-:Y:S01]  /*23780*/  F2FP.SATFINITE.E4M3.F32.PACK_AB_MERGE_C R63, R63, R62, RZ ;  /* 0x0000003e3f3f723e */ /* 0x000fe200048070ff */
[----:B------:R-:W5:Y:S01]  /*23790*/  LDCU UR10, c[0x0][0x39c] ;  /* 0x00007380ff0a77ac */ /* 0x000f620008000800 */
        /* <DEDUP_REMOVED lines=9> */
[-C--:B------:R-:W-:Y:S02]  /*23830*/  LEA.HI.X.SX32 R5, R0, R2.reuse, 0x1, P1 ;  /* 0x0000000200057211 */ /* 0x080fe400008f0eff */
[----:B---3--:R-:W-:Y:S02]  /*23840*/  ISETP.LT.AND P1, PT, R13, UR4, !P2 ;  /* 0x000000040d007c0c */ /* 0x008fe4000d721270 */
[----:B----4-:R-:W-:Y:S01]  /*23850*/  ISETP.LT.AND P3, PT, R12, UR6, !P2 ;  /* 0x000000060c007c0c */ /* 0x010fe2000d761270 */
[----:B------:R-:W3:Y:S01]  /*23860*/  LDL.LU R13, [R1+0x998] ;  /* 0x00099800010d7983 */ /* 0x000ee20000300800 */
[----:B------:R-:W-:Y:S01]  /*23870*/  VIADD R8, R0, UR5 ;  /* 0x0000000500087c36 */ /* 0x000fe20008000000 */
[----:B------:R-:W-:Y:S01]  /*23880*/  PRMT R10, R63, 0x9910, RZ ;  /* 0x000099103f0a7816 */ /* 0x000fe200000000ff */
[----:B------:R-:W3:Y:S01]  /*23890*/  LDCU UR4, c[0x0][0x39c] ;  /* 0x00007380ff0477ac */ /* 0x000ee20008000800 */
[----:B------:R-:W4:Y:S02]  /*238a0*/  LDL.LU R12, [R1+0x9a4] ;  /* 0x0009a400010c7983 */ /* 0x000f240000300800 */
[C---:B--2---:R-:W-:Y:S01]  /*238b0*/  IADD3 R6, P6, PT, R8.reuse, R3, RZ ;  /* 0x0000000308067210 */ /* 0x044fe20007fde0ff */
[----:B------:R-:W4:Y:S03]  /*238c0*/  LDCU UR6, c[0x0][0x39c] ;  /* 0x00007380ff0677ac */ /* 0x000f260008000800 */
[C---:B------:R-:W-:Y:S01]  /*238d0*/  LEA.HI.X.SX32 R7, R8.reuse, R2, 0x1, P6 ;  /* 0x0000000208077211 */ /* 0x040fe200030f0eff */
[----:B------:R-:W-:Y:S01]  /*238e0*/  VIADD R8, R8, UR5 ;  /* 0x0000000508087c36 */ /* 0x000fe20008000000 */
[----:B------:R1:W-:Y:S01]  /*238f0*/  @P0 STG.E.U8 desc[UR18][R4.64], R63 ;  /* 0x0000003f04000986 */ /* 0x0003e2000c101112 */
[----:B------:R-:W-:-:S02]  /*23900*/  F2FP.SATFINITE.E4M3.F32.PACK_AB_MERGE_C R65, R65, R64, RZ ;  /* 0x000000404141723e */ /* 0x000fc400048070ff */
[----:B------:R-:W-:Y:S02]  /*23910*/  SHF.R.S32.HI R9, RZ, 0x8, R10 ;  /* 0x00000008ff097819 */ /* 0x000fe4000001140a */
[----:B------:R-:W-:Y:S01]  /*23920*/  PRMT R0, R65, 0x9910, RZ ;  /* 0x0000991041007816 */ /* 0x000fe200000000ff */
[----:B------:R-:W2:Y:S01]  /*23930*/  LDL.LU R10, [R1+0x9a0] ;  /* 0x0009a000010a7983 */ /* 0x000ea20000300800 */
[----:B-1----:R-:W-:-:S04]  /*23940*/  IADD3 R4, P6, PT, R8, R3, RZ ;  /* 0x0000000308047210 */ /* 0x002fc80007fde0ff */
[C---:B------:R-:W-:Y:S01]  /*23950*/  LEA.HI.X.SX32 R5, R8.reuse, R2, 0x1, P6 ;  /* 0x0000000208057211 */ /* 0x040fe200030f0eff */
[----:B------:R-:W-:Y:S01]  /*23960*/  VIADD R8, R8, UR5 ;  /* 0x0000000508087c36 */ /* 0x000fe20008000000 */
[----:B------:R1:W-:Y:S01]  /*23970*/  @P5 STG.E.U8 desc[UR18][R6.64], R9 ;  /* 0x0000000906005986 */ /* 0x0003e2000c101112 */
[----:B------:R-:W-:Y:S01]  /*23980*/  ISETP.LT.AND P0, PT, R16, UR7, !P2 ;  /* 0x0000000710007c0c */ /* 0x000fe2000d701270 */
        /* <DEDUP_REMOVED lines=9> */
[----:B------:R-:W-:Y:S01]  /*23a20*/  LEA.HI.X.SX32 R7, R0, R2, 0x1, P1 ;  /* 0x0000000200077211 */ /* 0x000fe200008f0eff */
[----:B------:R0:W-:Y:S04]  /*23a30*/  @P3 STG.E.U8 desc[UR18][R4.64], R9 ;  /* 0x0000000904003986 */ /* 0x0001e8000c101112 */
[----:B------:R-:W-:Y:S01]  /*23a40*/  @P0 STG.E.U8 desc[UR18][R6.64], R67 ;  /* 0x0000004306000986 */ /* 0x000fe2000c101112 */
[----:B------:R-:W-:-:S02]  /*23a50*/  ISETP.LT.AND P5, PT, R15, UR9, !P2 ;  /* 0x000000090f007c0c */ /* 0x000fc4000d7a1270 */
[----:B-----5:R-:W-:Y:S01]  /*23a60*/  ISETP.LT.AND P6, PT, R14, UR10, !P2 ;  /* 0x0000000a0e007c0c */ /* 0x020fe2000d7c1270 */
[----:B------:R-:W-:Y:S01]  /*23a70*/  VIADD R8, R0, UR5 ;  /* 0x0000000500087c36 */ /* 0x000fe20008000000 */
[----:B------:R-:W-:Y:S01]  /*23a80*/  PRMT R11, R67, 0x9910, RZ ;  /* 0x00009910430b7816 */ /* 0x000fe200000000ff */
[----:B------:R-:W1:Y:S01]  /*23a90*/  LDCU UR10, c[0x0][0x39c] ;  /* 0x00007380ff0a77ac */ /* 0x000e620008000800 */
[----:B---3--:R-:W-:Y:S01]  /*23aa0*/  ISETP.LT.AND P1, PT, R13, UR4, !P2 ;  /* 0x000000040d007c0c */ /* 0x008fe2000d721270 */
[----:B------:R-:W3:Y:S01]  /*23ab0*/  LDCU UR4, c[0x0][0x39c] ;  /* 0x00007380ff0477ac */ /* 0x000ee20008000800 */
[----:B------:R-:W3:Y:S01]  /*23ac0*/  LDL.LU R13, [R1+0x85c] ;  /* 0x00085c00010d7983 */ /* 0x000ee20000300800 */
[----:B----4-:R-:W-:Y:S01]  /*23ad0*/  ISETP.LT.AND P0, PT, R12, UR6, !P2 ;  /* 0x000000060c007c0c */ /* 0x010fe2000d701270 */
[----:B------:R-:W4:Y:S02]  /*23ae0*/  LDCU UR6, c[0x0][0x39c] ;  /* 0x00007380ff0677ac */ /* 0x000f240008000800 */
[----:B------:R-:W4:Y:S01]  /*23af0*/  LDL.LU R12, [R1+0x858] ;  /* 0x00085800010c7983 */ /* 0x000f220000300800 */
[----:B------:R-:W-:-:S02]  /*23b00*/  F2FP.SATFINITE.E4M3.F32.PACK_AB_MERGE_C R69, R69, R68, RZ ;  /* 0x000000444545723e */ /* 0x000fc400048070ff */
[----:B------:R-:W-:Y:S01]  /*23b10*/  F2FP.SATFINITE.E4M3.F32.PACK_AB_MERGE_C R71, R71, R70, RZ ;  /* 0x000000464747723e */ /* 0x000fe200048070ff */
[----:B------:R-:W5:Y:S01]  /*23b20*/  LDL.LU R16, [R1+0x854] ;  /* 0x0008540001107983 */ /* 0x000f620000300800 */
[----:B------:R-:W1:Y:S03]  /*23b30*/  LDCU UR9, c[0x0][0x39c] ;  /* 0x00007380ff0977ac */ /* 0x000e660008000800 */
[----:B------:R-:W5:Y:S04]  /*23b40*/  LDL.LU R15, [R1+0x850] ;  /* 0x00085000010f7983 */ /* 0x000f680000300800 */
[----:B------:R-:W1:Y:S01]  /*23b50*/  LDL.LU R14, [R1+0x9c4] ;  /* 0x0009c400010e7983 */ /* 0x000e620000300800 */
[----:B0-----:R-:W-:-:S02]  /*23b60*/  IADD3 R4, P3, PT, R8, R3, RZ ;  /* 0x0000000308047210 */ /* 0x001fc40007f7e0ff */
[----:B------:R-:W-:Y:S02]  /*23b70*/  SHF.R.S32.HI R11, RZ, 0x8, R11 ;  /* 0x00000008ff0b7819 */ /* 0x000fe4000001140b */
[C---:B------:R-:W-:Y:S01]  /*23b80*/  LEA.HI.X.SX32 R5, R8.reuse, R2, 0x1, P3 ;  /* 0x0000000208057211 */ /* 0x040fe200018f0eff */
[----:B------:R-:W-:-:S04]  /*23b90*/  VIADD R8, R8, UR5 ;  /* 0x0000000508087c36 */ /* 0x000fc80008000000 */
[----:B------:R0:W-:Y:S01]  /*23ba0*/  @P5 STG.E.U8 desc[UR18][R4.64], R11 ;  /* 0x0000000b04005986 */ /* 0x0001e2000c101112 */
[C---:B------:R-:W-:Y:S01]  /*23bb0*/  VIADD R0, R8.reuse, UR5 ;  /* 0x0000000508007c36 */ /* 0x040fe20008000000 */
[----:B------:R-:W-:Y:S02]  /*23bc0*/  PRMT R9, R69, 0x9910, RZ ;  /* 0x0000991045097816 */ /* 0x000fe400000000ff */
[----:B0-----:R-:W-:-:S04]  /*23bd0*/  IADD3 R4, P5, PT, R8, R3, RZ ;  /* 0x0000000308047210 */ /* 0x001fc80007fbe0ff */
[-C--:B------:R-:W-:Y:S02]  /*23be0*/  LEA.HI.X.SX32 R5, R8, R2.reuse, 0x1, P5 ;  /* 0x0000000208057211 */ /* 0x080fe400028f0eff */
[C---:B------:R-:W-:Y:S02]  /*23bf0*/  IADD3 R6, P5, PT, R0.reuse, R3, RZ ;  /* 0x0000000300067210 */ /* 0x040fe40007fbe0ff */
[----:B------:R-:W-:Y:S02]  /*23c00*/  SHF.R.S32.HI R9, RZ, 0x8, R9 ;  /* 0x00000008ff097819 */ /* 0x000fe40000011409 */
[C---:B------:R-:W-:Y:S01]  /*23c10*/  LEA.HI.X.SX32 R7, R0.reuse, R2, 0x1, P5 ;  /* 0x0000000200077211 */ /* 0x040fe200028f0eff */
[----:B------:R-:W-:Y:S01]  /*23c20*/  VIADD R0, R0, UR5 ;  /* 0x0000000500007c36 */ /* 0x000fe20008000000 */
[----:B------:R0:W-:Y:S01]  /*23c30*/  @P6 STG.E.U8 desc[UR18][R4.64], R69 ;  /* 0x0000004504006986 */ /* 0x0001e2000c101112 */
[----:B--2---:R-:W-:Y:S01]  /*23c40*/  ISETP.LT.AND P3, PT, R10, UR7, !P2 ;  /* 0x000000070a007c0c */ /* 0x004fe2000d761270 */
[----:B------:R-:W5:Y:S02]  /*23c50*/  LDCU UR7, c[0x0][0x39c] ;  /* 0x00007380ff0777ac */ /* 0x000f640008000800 */
[----:B------:R2:W-:Y:S01]  /*23c60*/  @P1 STG.E.U8 desc[UR18][R6.64], R9 ;  /* 0x0000000906001986 */ /* 0x0005e2000c101112 */
[----:B------:R-:W-:-:S02]  /*23c70*/  PRMT R10, R71, 0x9910, RZ ;  /* 0x00009910470a7816 */ /* 0x000fc400000000ff */
[----:B0-----:R-:W-:-:S04]  /*23c80*/  IADD3 R4, P1, PT, R0, R3, RZ ;  /* 0x0000000300047210 */ /* 0x001fc80007f3e0ff */
[C---:B------:R-:W-:Y:S01]  /*23c90*/  LEA.HI.X.SX32 R5, R0.reuse, R2, 0x1, P1 ;  /* 0x0000000200057211 */ /* 0x040fe200008f0eff */
[----:B------:R-:W-:Y:S01]  /*23ca0*/  VIADD R8, R0, UR5 ;  /* 0x0000000500087c36 */ /* 0x000fe20008000000 */
[----:B--2---:R-:W-:-:S04]  /*23cb0*/  SHF.R.S32.HI R9, RZ, 0x8, R10 ;  /* 0x00000008ff097819 */ /* 0x004fc8000001140a */
[----:B------:R-:W-:-:S04]  /*23cc0*/  IADD3 R6, P6, PT, R8, R3, RZ ;  /* 0x0000000308067210 */ /* 0x000fc80007fde0ff */
[C---:B------:R-:W-:Y:S01]  /*23cd0*/  LEA.HI.X.SX32 R7, R8.reuse, R2, 0x1, P6 ;  /* 0x0000000208077211 */ /* 0x040fe200030f0eff */
[----:B------:R-:W-:Y:S01]  /*23ce0*/  VIADD R8, R8, UR5 ;  /* 0x0000000508087c36 */ /* 0x000fe20008000000 */
[----:B------:R0:W-:Y:S04]  /*23cf0*/  @P0 STG.E.U8 desc[UR18][R4.64], R71 ;  /* 0x0000004704000986 */ /* 0x0001e8000c101112 */
[----:B0-----:R-:W-:-:S04]  /*23d00*/  IADD3 R4, P6, PT, R8, R3, RZ ;  /* 0x0000000308047210 */ /* 0x001fc80007fde0ff */
[----:B------:R-:W-:Y:S02]  /*23d10*/  LEA.HI.X.SX32 R5, R8, R2, 0x1, P6 ;  /* 0x0000000208057211 */ /* 0x000fe400030f0eff */
[----:B---3--:R-:W-:Y:S02]  /*23d20*/  ISETP.LT.AND P1, PT, R13, UR4, !P2 ;  /* 0x000000040d007c0c */ /* 0x008fe4000d721270 */
[----:B----4-:R-:W-:Y:S01]  /*23d30*/  ISETP.LT.AND P5, PT, R12, UR6, !P2 ;  /* 0x000000060c007c0c */ /* 0x010fe2000d7a1270 */
[----:B------:R-:W2:Y:S01]  /*23d40*/  LDL.LU R13, [R1+0x9c8] ;  /* 0x0009c800010d7983 */ /* 0x000ea20000300800 */
[----:B------:R-:W-:Y:S01]  /*23d50*/  F2FP.SATFINITE.E4M3.F32.PACK_AB_MERGE_C R73, R73, R72, RZ ;  /* 0x000000484949723e */ /* 0x000fe200048070ff */
[----:B------:R-:W-:Y:S01]  /*23d60*/  VIADD R8, R8, UR5 ;  /* 0x0000000508087c36 */ /* 0x000fe20008000000 */
[----:B------:R-:W0:Y:S01]  /*23d70*/  LDCU UR6, c[0x0][0x39c] ;  /* 0x00007380ff0677ac */ /* 0x000e220008000800 */
[----:B------:R-:W0:Y:S01]  /*23d80*/  LDL.LU R12, [R1+0x9d4] ;  /* 0x0009d400010c7983 */ /* 0x000e220000300800 */
[----:B-----5:R-:W-:-:S02]  /*23d90*/  ISETP.LT.AND P0, PT, R16, UR7, !P2 ;  /* 0x0000000710007c0c */ /* 0x020fc4000d701270 */
[----:B-1----:R-:W-:Y:S01]  /*23da0*/  ISETP.LT.AND P6, PT, R14, UR10, !P2 ;  /* 0x0000000a0e007c0c */ /* 0x002fe2000d7c1270 */
[----:B------:R-:W3:Y:S01]  /*23db0*/  LDL.LU R10, [R1+0x9d0] ;  /* 0x0009d000010a7983 */ /* 0x000ee20000300800 */
[----:B------:R-:W-:Y:S01]  /*23dc0*/  PRMT R0, R73, 0x9910, RZ ;  /* 0x0000991049007816 */ /* 0x000fe200000000ff */
[----:B------:R-:W3:Y:S02]  /*23dd0*/  LDCU UR7, c[0x0][0x39c] ;  /* 0x00007380ff0777ac */ /* 0x000ee40008000800 */
[----:B------:R-:W4:Y:S01]  /*23de0*/  LDL.LU R14, [R1+0x84c] ;  /* 0x00084c00010e7983 */ /* 0x000f220000300800 */
[----:B------:R-:W2:Y:S03]  /*23df0*/  LDCU UR4, c[0x0][0x39c] ;  /* 0x00007380ff0477ac */ /* 0x000ea60008000800 */
[----:B------:R1:W-:Y:S01]  /*23e00*/  @P3 STG.E.U8 desc[UR18][R6.64], R9 ;  /* 0x0000000906003986 */ /* 0x0003e2000c101112 */
[----:B------:R-:W-:Y:S01]  /*23e10*/  F2FP.SATFINITE.E4M3.F32.PACK_AB_MERGE_C R75, R75, R74, RZ ;  /* 0x0000004a4b4b723e */ /* 0x000fe200048070ff */
[----:B------:R-:W5:Y:S02]  /*23e20*/  LDCU UR10, c[0x0][0x39c] ;  /* 0x00007380ff0a77ac */ /* 0x000f640008000800 */
[----:B------:R1:W-:Y:S01]  /*23e30*/  @P1 STG.E.U8 desc[UR18][R4.64], R73 ;  /* 0x0000004904001986 */ /* 0x0003e2000c101112 */
[----:B------:R-:W-:Y:S01]  /*23e40*/  ISETP.LT.AND P3, PT, R15, UR9, !P2 ;  /* 0x000000090f007c0c */ /* 0x000fe2000d761270 */
[----:B------:R-:W0:Y:S01]  /*23e50*/  LDCU UR9, c[0x0][0x39c] ;  /* 0x00007380ff0977ac */ /* 0x000e220008000800 */
[----:B-1----:R-:W-:-:S02]  /*23e60*/  IMAD.MOV.U32 R9, RZ, RZ, R0 ;  /* 0x000000ffff097224 */ /* 0x002fc400078e0000 */
[C---:B------:R-:W-:Y:S01]  /*23e70*/  VIADD R0, R8.reuse, UR5 ;  /* 0x0000000508007c36 */ /* 0x040fe20008000000 */
[CC--:B------:R-:W-:Y:S02]  /*23e80*/  IADD3 R4, P1, PT, R8.reuse, R3.reuse, RZ ;  /* 0x0000000308047210 */ /* 0x0c0fe40007f3e0ff */
[----:B------:R-:W-:Y:S02]  /*23e90*/  SHF.R.S32.HI R9, RZ, 0x8, R9 ;  /* 0x00000008ff097819 */ /* 0x000fe40000011409 */
[-C--:B------:R-:W-:Y:S01]  /*23ea0*/  LEA.HI.X.SX32 R5, R8, R2.reuse, 0x1, P1 ;  /* 0x0000000208057211 */ /* 0x080fe200008f0eff */
[C---:B------:R-:W-:Y:S01]  /*23eb0*/  VIADD R8, R0.reuse, UR5 ;  /* 0x0000000500087c36 */ /* 0x040fe20008000000 */
[C---:B------:R-:W-:Y:S02]  /*23ec0*/  IADD3 R6, P1, PT, R0.reuse, R3, RZ ;  /* 0x0000000300067210 */ /* 0x040fe40007f3e0ff */
[----:B------:R-:W-:Y:S01]  /*23ed0*/  PRMT R11, R75, 0x9910, RZ ;  /* 0x000099104b0b7816 */ /* 0x000fe200000000ff */
[----:B------:R1:W-:Y:S01]  /*23ee0*/  @P5 STG.E.U8 desc[UR18][R4.64], R9 ;  /* 0x0000000904005986 */ /* 0x0003e2000c101112 */
[----:B------:R-:W-:Y:S01]  /*23ef0*/  LEA.HI.X.SX32 R7, R0, R2, 0x1, P1 ;  /* 0x0000000200077211 */ /* 0x000fe200008f0eff */
[----:B------:R-:W-:Y:S01]  /*23f00*/  VIADD R0, R8, UR5 ;  /* 0x0000000508007c36 */ /* 0x000fe20008000000 */
[----:B------:R-:W-:-:S03]  /*23f10*/  SHF.R.S32.HI R11, RZ, 0x8, R11 ;  /* 0x00000008ff0b7819 */ /* 0x000fc6000001140b */
[----:B------:R0:W-:Y:S01]  /*23f20*/  @P0 STG.E.U8 desc[UR18][R6.64], R75 ;  /* 0x0000004b06000986 */ /* 0x0001e2000c101112 */
[----:B-1----:R-:W-:-:S04]  /*23f30*/  IADD3 R4, P5, PT, R8, R3, RZ ;  /* 0x0000000308047210 */ /* 0x002fc80007fbe0ff */
[----:B------:R-:W-:Y:S02]  /*23f40*/  LEA.HI.X.SX32 R5, R8, R2, 0x1, P5 ;  /* 0x0000000208057211 */ /* 0x000fe400028f0eff */
[----:B------:R-:W-:-:S03]  /*23f50*/  F2FP.SATFINITE.E4M3.F32.PACK_AB_MERGE_C R77, R77, R76, RZ ;  /* 0x0000004c4d4d723e */ /* 0x000fc600048070ff */
[----:B------:R1:W-:Y:S01]  /*23f60*/  @P3 STG.E.U8 desc[UR18][R4.64], R11 ;  /* 0x0000000b04003986 */ /* 0x0003e2000c101112 */
[----:B------:R-:W-:-:S04]  /*23f70*/  IADD3 R8, P3, PT, R0, R3, RZ ;  /* 0x0000000300087210 */ /* 0x000fc80007f7e0ff */
[----:B------:R-:W-:-:S05]  /*23f80*/  LEA.HI.X.SX32 R9, R0, R2, 0x1, P3 ;  /* 0x0000000200097211 */ /* 0x000fca00018f0eff */
[----:B------:R0:W-:Y:S01]  /*23f90*/  @P6 STG.E.U8 desc[UR18][R8.64], R77 ;  /* 0x0000004d08006986 */ /* 0x0001e2000c101112 */
[----:B--2---:R-:W-:Y:S01]  /*23fa0*/  ISETP.LT.AND P1, PT, R13, UR4, !P2 ;  /* 0x000000040d007c0c */ /* 0x004fe2000d721270 */
[----:B------:R-:W4:Y:S01]  /*23fb0*/  LDCU UR4, c[0x0][0x39c] ;  /* 0x00007380ff0477ac */ /* 0x000f220008000800 */
[----:B0-----:R-:W-:Y:S01]  /*23fc0*/  ISETP.LT.AND P0, PT, R12, UR6, !P2 ;  /* 0x000000060c007c0c */ /* 0x001fe2000d701270 */
[----:B------:R-:W0:Y:S01]  /*23fd0*/  LDCU UR6, c[0x0][0x39c] ;  /* 0x00007380ff0677ac */ /* 0x000e220008000800 */
[----:B------:R-:W0:Y:S01]  /*23fe0*/  LDL.LU R12, [R1+0x848] ;  /* 0x00084800010c7983 */ /* 0x000e220000300800 */
[----:B---3--:R-:W-:Y:S01]  /*23ff0*/  ISETP.LT.AND P5, PT, R10, UR7, !P2 ;  /* 0x000000070a007c0c */ /* 0x008fe2000d7a1270 */
[----:B------:R-:W-:Y:S01]  /*24000*/  VIADD R10, R0, UR5 ;  /* 0x00000005000a7c36 */ /* 0x000fe20008000000 */
[----:B------:R-:W-:Y:S01]  /*24010*/  PRMT R13, R77, 0x9910, RZ ;  /* 0x000099104d0d7816 */ /* 0x000fe200000000ff */
[----:B------:R-:W2:Y:S01]  /*24020*/  LDL.LU R17, [R1+0x844] ;  /* 0x0008440001117983 */ /* 0x000ea20000300800 */
[----:B------:R-:W-:Y:S01]  /*24030*/  F2FP.SATFINITE.E4M3.F32.PACK_AB_MERGE_C R79, R79, R78, RZ ;  /* 0x0000004e4f4f723e */ /* 0x000fe200048070ff */
[----:B------:R-:W2:Y:S01]  /*24040*/  LDCU UR7, c[0x0][0x39c] ;  /* 0x00007380ff0777ac */ /* 0x000ea20008000800 */
[----:B------:R-:W-:Y:S01]  /*24050*/  IADD3 R6, P3, PT, R10, R3, RZ ;  /* 0x000000030a067210 */ /* 0x000fe20007f7e0ff */
[----:B------:R-:W3:Y:S01]  /*24060*/  LDL.LU R16, [R1+0x840] ;  /* 0x0008400001107983 */ /* 0x000ee20000300800 */
[----:B------:R-:W-:-:S02]  /*24070*/  SHF.R.S32.HI R13, RZ, 0x8, R13 ;  /* 0x00000008ff0d7819 */ /* 0x000fc4000001140d */
[C---:B------:R-:W-:Y:S01]  /*24080*/  LEA.HI.X.SX32 R7, R10.reuse, R2, 0x1, P3 ;  /* 0x000000020a077211 */ /* 0x040fe200018f0eff */
[----:B------:R-:W-:Y:S01]  /*24090*/  VIADD R10, R10, UR5 ;  /* 0x000000050a0a7c36 */ /* 0x000fe20008000000 */
[----:B------:R-:W5:Y:S04]  /*240a0*/  LDL.LU R15, [R1+0x9cc] ;  /* 0x0009cc00010f7983 */ /* 0x000f680000300800 */
[----:B------:R4:W-:Y:S01]  /*240b0*/  @P1 STG.E.U8 desc[UR18][R6.64], R13 ;  /* 0x0000000d06001986 */ /* 0x0009e2000c101112 */
[----:B-1----:R-:W-:-:S04]  /*240c0*/  IADD3 R4, P1, PT, R10, R3, RZ ;  /* 0x000000030a047210 */ /* 0x002fc80007f3e0ff */
[----:B------:R-:W-:Y:S02]  /*240d0*/  LEA.HI.X.SX32 R5, R10, R2, 0x1, P1 ;  /* 0x000000020a057211 */ /* 0x000fe400008f0eff */
[----:B----4-:R-:W-:Y:S01]  /*240e0*/  ISETP.LT.AND P1, PT, R14, UR4, !P2 ;  /* 0x000000040e007c0c */ /* 0x010fe2000d721270 */
[----:B------:R-:W-:Y:S01]  /*240f0*/  VIADD R0, R10, UR5 ;  /* 0x000000050a007c36 */ /* 0x000fe20008000000 */
[----:B------:R-:W4:Y:S01]  /*24100*/  LDL.LU R14, [R1+0x9c0] ;  /* 0x0009c000010e7983 */ /* 0x000f220000300800 */
[----:B------:R-:W-:Y:S01]  /*24110*/  PRMT R11, R79, 0x9910, RZ ;  /* 0x000099104f0b7816 */ /* 0x000fe200000000ff */
[----:B------:R-:W4:Y:S02]  /*24120*/  LDCU UR4, c[0x0][0x39c] ;  /* 0x00007380ff0477ac */ /* 0x000f240008000800 */
[----:B------:R-:W-:-:S04]  /*24130*/  IADD3 R8, P6, PT, R0, R3, RZ ;  /* 0x0000000300087210 */ /* 0x000fc80007fde0ff */
[C---:B------:R-:W-:Y:S01]  /*24140*/  LEA.HI.X.SX32 R9, R0.reuse, R2, 0x1, P6 ;  /* 0x0000000200097211 */ /* 0x040fe200030f0eff */
[----:B------:R-:W-:Y:S01]  /*24150*/  VIADD R0, R0, UR5 ;  /* 0x0000000500007c36 */ /* 0x000fe20008000000 */
[----:B------:R-:W-:-:S04]  /*24160*/  SHF.R.S32.HI R11, RZ, 0x8, R11 ;  /* 0x00000008ff0b7819 */ /* 0x000fc8000001140b */
[C---:B------:R-:W-:Y:S02]  /*24170*/  IADD3 R6, P6, PT, R0.reuse, R3, RZ ;  /* 0x0000000300067210 */ /* 0x040fe40007fde0ff */
[----:B------:R-:W-:Y:S02]  /*24180*/  F2FP.SATFINITE.E4M3.F32.PACK_AB_MERGE_C R81, R81, R80, RZ ;  /* 0x000000505151723e */ /* 0x000fe400048070ff */
[C---:B------:R-:W-:Y:S01]  /*24190*/  LEA.HI.X.SX32 R7, R0.reuse, R2, 0x1, P6 ;  /* 0x0000000200077211 */ /* 0x040fe200030f0eff */
[----:B------:R-:W-:Y:S01]  /*241a0*/  VIADD R0, R0, UR5 ;  /* 0x0000000500007c36 */ /* 0x000fe20008000000 */
[----:B------:R1:W-:Y:S04]  /*241b0*/  @P0 STG.E.U8 desc[UR18][R4.64], R79 ;  /* 0x0000004f04000986 */ /* 0x0003e8000c101112 */
[----:B------:R1:W-:Y:S04]  /*241c0*/  @P5 STG.E.U8 desc[UR18][R8.64], R11 ;  /* 0x0000000b08005986 */ /* 0x0003e8000c101112 */
[----:B------:R0:W-:Y:S01]  /*241d0*/  @P1 STG.E.U8 desc[UR18][R6.64], R81 ;  /* 0x0000005106001986 */ /* 0x0001e2000c101112 */
[----:B-1----:R-:W-:-:S02]  /*241e0*/  PRMT R5, R81, 0x9910, RZ ;  /* 0x0000991051057816 */ /* 0x002fc400000000ff */
[CC--:B------:R-:W-:Y:S01]  /*241f0*/  IADD3 R4, P1, PT, R0.reuse, R3.reuse, RZ ;  /* 0x0000000300047210 */ /* 0x0c0fe20007f3e0ff */
[C---:B------:R-:W-:Y:S02]  /*24200*/  VIADD R9, R0.reuse, UR5 ;  /* 0x0000000500097c36 */ /* 0x040fe40008000000 */
[----:B------:R-:W-:Y:S01]  /*24210*/  IMAD.MOV.U32 R11, RZ, RZ, R5 ;  /* 0x000000ffff0b7224 */ /* 0x000fe200078e0005 */
[----:B------:R-:W-:Y:S02]  /*24220*/  LEA.HI.X.SX32 R5, R0, R2, 0x1, P1 ;  /* 0x0000000200057211 */ /* 0x000fe400008f0eff */
[C---:B------:R-:W-:Y:S01]  /*24230*/  IADD3 R8, P1, PT, R9.reuse, R3, RZ ;  /* 0x0000000309087210 */ /* 0x040fe20007f3e0ff */
[----:B------:R-:W-:-:S03]  /*24240*/  VIADD R0, R9, UR5 ;  /* 0x0000000509007c36 */ /* 0x000fc60008000000 */
[----:B------:R-:W-:Y:S02]  /*24250*/  LEA.HI.X.SX32 R9, R9, R2, 0x1, P1 ;  /* 0x0000000209097211 */ /* 0x000fe400008f0eff */
[----:B0-----:R-:W-:Y:S01]  /*24260*/  ISETP.LT.AND P3, PT, R12, UR6, !P2 ;  /* 0x000000060c007c0c */ /* 0x001fe2000d761270 */
[----:B------:R-:W0:Y:S01]  /*24270*/  LDCU UR6, c[0x0][0x39c] ;  /* 0x00007380ff0677ac */ /* 0x000e220008000800 */
[----:B------:R-:W0:Y:S04]  /*24280*/  LDL.LU R12, [R1+0x9bc] ;  /* 0x0009bc00010c7983 */ /* 0x000e280000300800 */
[----:B------:R-:W3:Y:S01]  /*24290*/  LDL.LU R10, [R1+0x9b8] ;  /* 0x0009b800010a7983 */ /* 0x000ee20000300800 */
[----:B-----5:R-:W-:Y:S01]  /*242a0*/  ISETP.LT.AND P6, PT, R15, UR10, !P2 ;  /* 0x0000000a0f007c0c */ /* 0x020fe2000d7c1270 */
[----:B------:R-:W1:Y:S02]  /*242b0*/  LDCU UR10, c[0x0][0x39c] ;  /* 0x00007380ff0a77ac */ /* 0x000e640008000800 */
[----:B------:R-:W5:Y:S01]  /*242c0*/  LDL.LU R15, [R1+0x83c] ;  /* 0x00083c00010f7983 */ /* 0x000f620000300800 */
[----:B----4-:R-:W-:Y:S01]  /*242d0*/  ISETP.LT.AND P1, PT, R14, UR4, !P2 ;  /* 0x000000040e007c0c */ /* 0x010fe2000d721270 */
[----:B------:R-:W5:Y:S02]  /*242e0*/  LDCU UR4, c[0x0][0x39c] ;  /* 0x00007380ff0477ac */ /* 0x000f640008000800 */
[----:B------:R-:W4:Y:S01]  /*242f0*/  LDL.LU R14, [R1+0x838] ;  /* 0x00083800010e7983 */ /* 0x000f220000300800 */
[----:B--2---:R-:W-:Y:S01]  /*24300*/  ISETP.LT.AND P0, PT, R17, UR7, !P2 ;  /* 0x0000000711007c0c */ /* 0x004fe2000d701270 */
[----:B------:R-:W2:Y:S01]  /*24310*/  LDCU UR7, c[0x0][0x39c] ;  /* 0x00007380ff0777ac */ /* 0x000ea20008000800 */
[----:B------:R-:W-:Y:S01]  /*24320*/  SHF.R.S32.HI R11, RZ, 0x8, R11 ;  /* 0x00000008ff0b7819 */ /* 0x000fe2000001140b */
[----:B------:R-:W4:Y:S01]  /*24330*/  LDL.LU R18, [R1+0x834] ;  /* 0x0008340001127983 */ /* 0x000f220000300800 */
[----:B---3--:R-:W-:Y:S01]  /*24340*/  ISETP.LT.AND P5, PT, R16, UR9, !P2 ;  /* 0x0000000910007c0c */ /* 0x008fe2000d7a1270 */
[----:B------:R-:W3:Y:S01]  /*24350*/  LDCU UR9, c[0x0][0x39c] ;  /* 0x00007380ff0977ac */ /* 0x000ee20008000800 */
[----:B------:R-:W-:Y:S01]  /*24360*/  F2FP.SATFINITE.E4M3.F32.PACK_AB_MERGE_C R83, R83, R82, RZ ;  /* 0x000000525353723e */ /* 0x000fe200048070ff */
[----:B------:R1:W-:Y:S01]  /*24370*/  @P3 STG.E.U8 desc[UR18][R4.64], R11 ;  /* 0x0000000b04003986 */ /* 0x0003e2000c101112 */
[----:B------:R-:W-:-:S02]  /*24380*/  IADD3 R6, P3, PT, R0, R3, RZ ;  /* 0x0000000300067210 */ /* 0x000fc40007f7e0ff */
[----:B------:R-:W-:Y:S01]  /*24390*/  PRMT R13, R83, 0x9910, RZ ;  /* 0x00009910530d7816 */ /* 0x000fe200000000ff */
[----:B------:R-:W3:Y:S01]  /*243a0*/  LDL.LU R17, [R1+0x830] ;  /* 0x0008300001117983 */ /* 0x000ee20000300800 */
[C---:B------:R-:W-:Y:S01]  /*243b0*/  LEA.HI.X.SX32 R7, R0.reuse, R2, 0x1, P3 ;  /* 0x0000000200077211 */ /* 0x040fe200018f0eff */
[----:B------:R-:W-:Y:S01]  /*243c0*/  VIADD R0, R0, UR5 ;  /* 0x0000000500007c36 */ /* 0x000fe20008000000 */
[----:B------:R-:W-:Y:S01]  /*243d0*/  SHF.R.S32.HI R13, RZ, 0x8, R13 ;  /* 0x00000008ff0d7819 */ /* 0x000fe2000001140d */
[----:B------:R0:W-:Y:S01]  /*243e0*/  @P0 STG.E.U8 desc[UR18][R8.64], R83 ;  /* 0x0000005308000986 */ /* 0x0001e2000c101112 */
[----:B------:R-:W-:-:S03]  /*243f0*/  F2FP.SATFINITE.E4M3.F32.PACK_AB_MERGE_C R85, R85, R84, RZ ;  /* 0x000000545555723e */ /* 0x000fc600048070ff */
[----:B------:R0:W-:Y:S01]  /*24400*/  @P5 STG.E.U8 desc[UR18][R6.64], R13 ;  /* 0x0000000d06005986 */ /* 0x0001e2000c101112 */
[C---:B-1----:R-:W-:Y:S02]  /*24410*/  IADD3 R4, P5, PT, R0.reuse, R3, RZ ;  /* 0x0000000300047210 */ /* 0x042fe40007fbe0ff */
[----:B------:R-:W-:Y:S01]  /*24420*/  PRMT R11, R85, 0x9910, RZ ;  /* 0x00009910550b7816 */ /* 0x000fe200000000ff */
[----:B------:R-:W3:Y:S01]  /*24430*/  LDL.LU R16, [R1+0x9b4] ;  /* 0x0009b40001107983 */ /* 0x000ee20000300800 */
[----:B------:R-:W-:Y:S02]  /*24440*/  LEA.HI.X.SX32 R5, R0, R2, 0x1, P5 ;  /* 0x0000000200057211 */ /* 0x000fe400028f0eff */
[----:B------:R-:W-:-:S03]  /*24450*/  SHF.R.S32.HI R11, RZ, 0x8, R11 ;  /* 0x00000008ff0b7819 */ /* 0x000fc6000001140b */
[----:B------:R1:W-:Y:S01]  /*24460*/  @P6 STG.E.U8 desc[UR18][R4.64], R85 ;  /* 0x0000005504006986 */ /* 0x0003e2000c101112 */
[----:B0-----:R-:W-:Y:S01]  /*24470*/  ISETP.LT.AND P0, PT, R12, UR6, !P2 ;  /* 0x000000060c007c0c */ /* 0x001fe2000d701270 */
[----:B------:R-:W4:Y:S01]  /*24480*/  LDCU UR6, c[0x0][0x39c] ;  /* 0x00007380ff0677ac */ /* 0x000f220008000800 */
[----:B--2---:R-:W-:Y:S01]  /*24490*/  ISETP.LT.AND P3, PT, R10, UR7, !P2 ;  /* 0x000000070a007c0c */ /* 0x004fe2000d761270 */
[----:B------:R-:W-:Y:S01]  /*244a0*/  VIADD R10, R0, UR5 ;  /* 0x00000005000a7c36 */ /* 0x000fe20008000000 */
[----:B------:R-:W0:Y:S04]  /*244b0*/  LDCU UR7, c[0x0][0x39c] ;  /* 0x00007380ff0777ac */ /* 0x000e280008000800 */
[----:B------:R-:W-:-:S04]  /*244c0*/  IADD3 R8, P5, PT, R10, R3, RZ ;  /* 0x000000030a087210 */ /* 0x000fc80007fbe0ff */
[C---:B------:R-:W-:Y:S01]  /*244d0*/  LEA.HI.X.SX32 R9, R10.reuse, R2, 0x1, P5 ;  /* 0x000000020a097211 */ /* 0x040fe200028f0eff */
[----:B------:R-:W-:-:S04]  /*244e0*/  VIADD R10, R10, UR5 ;  /* 0x000000050a0a7c36 */ /* 0x000fc80008000000 */
[----:B------:R2:W-:Y:S01]  /*244f0*/  @P1 STG.E.U8 desc[UR18][R8.64], R11 ;  /* 0x0000000b08001986 */ /* 0x0005e2000c101112 */
[----:B------:R-:W-:-:S04]  /*24500*/  IADD3 R6, P1, PT, R10, R3, RZ ;  /* 0x000000030a067210 */ /* 0x000fc80007f3e0ff */
[----:B------:R-:W-:Y:S02]  /*24510*/  LEA.HI.X.SX32 R7, R10, R2, 0x1, P1 ;  /* 0x000000020a077211 */ /* 0x000fe400008f0eff */
[----:B-----5:R-:W-:Y:S02]  /*24520*/  ISETP.LT.AND P1, PT, R15, UR4, !P2 ;  /* 0x000000040f007c0c */ /* 0x020fe4000d721270 */
[----:B----4-:R-:W-:Y:S01]  /*24530*/  ISETP.LT.AND P5, PT, R14, UR6, !P2 ;  /* 0x000000060e007c0c */ /* 0x010fe2000d7a1270 */
[----:B------:R-:W4:Y:S01]  /*24540*/  LDL.LU R15, [R1+0x9b0] ;  /* 0x0009b000010f7983 */ /* 0x000f220000300800 */
[----:B------:R-:W-:Y:S01]  /*24550*/  VIADD R0, R10, UR5 ;  /* 0x000000050a007c36 */ /* 0x000fe20008000000 */
[----:B------:R-:W-:Y:S01]  /*24560*/  F2FP.SATFINITE.E4M3.F32.PACK_AB_MERGE_C R87, R87, R86, RZ ;  /* 0x000000565757723e */ /* 0x000fe200048070ff */
[----:B------:R-:W4:Y:S01]  /*24570*/  LDCU UR4, c[0x0][0x39c] ;  /* 0x00007380ff0477ac */ /* 0x000f220008000800 */
[----:B------:R-:W5:Y:S02]  /*24580*/  LDL.LU R14, [R1+0x9ac] ;  /* 0x0009ac00010e7983 */ /* 0x000f640000300800 */
[C---:B-1----:R-:W-:Y:S01]  /*24590*/  IADD3 R4, P6, PT, R0.reuse, R3, RZ ;  /* 0x0000000300047210 */ /* 0x042fe20007fde0ff */
[----:B------:R-:W5:Y:S01]  /*245a0*/  LDCU UR6, c[0x0][0x39c] ;  /* 0x00007380ff0677ac */ /* 0x000f620008000800 */
[----:B------:R-:W-:Y:S01]  /*245b0*/  PRMT R12, R87, 0x9910, RZ ;  /* 0x00009910570c7816 */ /* 0x000fe200000000ff */
[----:B------:R-:W3:Y:S01]  /*245c0*/  LDL.LU R10, [R1+0x9a8] ;  /* 0x0009a800010a7983 */ /* 0x000ee20000300800 */
[C---:B------:R-:W-:Y:S01]  /*245d0*/  LEA.HI.X.SX32 R5, R0.reuse, R2, 0x1, P6 ;  /* 0x0000000200057211 */ /* 0x040fe200030f0eff */
[----:B------:R-:W-:Y:S01]  /*245e0*/  VIADD R0, R0, UR5 ;  /* 0x0000000500007c36 */ /* 0x000fe20008000000 */
[----:B--2---:R-:W-:-:S04]  /*245f0*/  SHF.R.S32.HI R11, RZ, 0x8, R12 ;  /* 0x00000008ff0b7819 */ /* 0x004fc8000001140c */
[CC--:B------:R-:W-:Y:S02]  /*24600*/  IADD3 R8, P6, PT, R0.reuse, R3.reuse, RZ ;  /* 0x0000000300087210 */ /* 0x0c0fe40007fde0ff */
[----:B------:R-:W-:Y:S02]  /*24610*/  F2FP.SATFINITE.E4M3.F32.PACK_AB_MERGE_C R89, R89, R88, RZ ;  /* 0x000000585959723e */ /* 0x000fe400048070ff */
[C---:B------:R-:W-:Y:S01]  /*24620*/  LEA.HI.X.SX32 R9, R0.reuse, R2, 0x1, P6 ;  /* 0x0000000200097211 */ /* 0x040fe200030f0eff */
[----:B------:R-:W-:Y:S01]  /*24630*/  VIADD R0, R0, UR5 ;  /* 0x0000000500007c36 */ /* 0x000fe20008000000 */
[----:B------:R1:W-:Y:S01]  /*24640*/  @P0 STG.E.U8 desc[UR18][R6.64], R87 ;  /* 0x0000005706000986 */ /* 0x0003e2000c101112 */
[----:B0-----:R-:W-:Y:S01]  /*24650*/  ISETP.LT.AND P0, PT, R18, UR7, !P2 ;  /* 0x0000000712007c0c */ /* 0x001fe2000d701270 */
[----:B------:R-:W0:Y:S02]  /*24660*/  LDCU UR7, c[0x0][0x39c] ;  /* 0x00007380ff0777ac */ /* 0x000e240008000800 */
[----:B------:R2:W-:Y:S04]  /*24670*/  @P3 STG.E.U8 desc[UR18][R4.64], R11 ;  /* 0x0000000b04003986 */ /* 0x0005e8000c101112 */
[----:B------:R0:W-:Y:S01]  /*24680*/  @P1 STG.E.U8 desc[UR18][R8.64], R89 ;  /* 0x0000005908001986 */ /* 0x0001e2000c101112 */
[----:B-1----:R-:W-:Y:S01]  /*24690*/  PRMT R6, R89, 0x9910, RZ ;  /* 0x0000991059067816 */ /* 0x002fe200000000ff */
[C---:B------:R-:W-:Y:S01]  /*246a0*/  VIADD R7, R0.reuse, UR5 ;  /* 0x0000000500077c36 */ /* 0x040fe20008000000 */
[----:B--2---:R-:W-:-:S03]  /*246b0*/  IADD3 R4, P1, PT, R0, R3, RZ ;  /* 0x0000000300047210 */ /* 0x004fc60007f3e0ff */
[----:B------:R-:W-:Y:S01]  /*246c0*/  IMAD.MOV.U32 R11, RZ, RZ, R6 ;  /* 0x000000ffff0b7224 */ /* 0x000fe200078e0006 */
[----:B------:R-:W-:Y:S02]  /*246d0*/  LEA.HI.X.SX32 R5, R0, R2, 0x1, P1 ;  /* 0x0000000200057211 */ /* 0x000fe400008f0eff */
[C---:B------:R-:W-:Y:S01]  /*246e0*/  IADD3 R6, P1, PT, R7.reuse, R3, RZ ;  /* 0x0000000307067210 */ /* 0x040fe20007f3e0ff */
[----:B------:R-:W-:Y:S01]  /*246f0*/  VIADD R0, R7, UR5 ;  /* 0x0000000507007c36 */ /* 0x000fe20008000000 */
[----:B------:R-:W-:Y:S02]  /*24700*/  SHF.R.S32.HI R11, RZ, 0x8, R11 ;  /* 0x00000008ff0b7819 */ /* 0x000fe4000001140b */
[----:B------:R-:W-:Y:S02]  /*24710*/  F2FP.SATFINITE.E4M3.F32.PACK_AB_MERGE_C R91, R91, R90, RZ ;  /* 0x0000005a5b5b723e */ /* 0x000fe400048070ff */
[----:B------:R-:W-:Y:S01]  /*24720*/  LEA.HI.X.SX32 R7, R7, R2, 0x1, P1 ;  /* 0x0000000207077211 */ /* 0x000fe200008f0eff */
[----:B------:R1:W-:Y:S04]  /*24730*/  @P5 STG.E.U8 desc[UR18][R4.64], R11 ;  /* 0x0000000b04005986 */ /* 0x0003e8000c101112 */
[----:B------:R2:W-:Y:S01]  /*24740*/  @P0 STG.E.U8 desc[UR18][R6.64], R91 ;  /* 0x0000005b06000986 */ /* 0x0005e2000c101112 */
[----:B----4-:R-:W-:Y:S01]  /*24750*/  ISETP.LT.AND P1, PT, R15, UR4, !P2 ;  /* 0x000000040f007c0c */ /* 0x010fe2000d721270 */
[----:B------:R-:W4:Y:S02]  /*24760*/  LDCU UR4, c[0x0][0x39c] ;  /* 0x00007380ff0477ac */ /* 0x000f240008000800 */
[----:B------:R-:W4:Y:S01]  /*24770*/  LDL.LU R15, [R1+0x82c] ;  /* 0x00082c00010f7983 */ /* 0x000f220000300800 */
[----:B-----5:R-:W-:Y:S01]  /*24780*/  ISETP.LT.AND P0, PT, R14, UR6, !P2 ;  /* 0x000000060e007c0c */ /* 0x020fe2000d701270 */
[----:B------:R-:W5:Y:S02]  /*24790*/  LDCU UR6, c[0x0][0x39c] ;  /* 0x00007380ff0677ac */ /* 0x000f640008000800 */
[----:B------:R-:W5:Y:S01]  /*247a0*/  LDL.LU R14, [R1+0x828] ;  /* 0x00082800010e7983 */ /* 0x000f620000300800 */
[----:B---3--:R-:W-:-:S02]  /*247b0*/  ISETP.LT.AND P3, PT, R17, UR9, !P2 ;  /* 0x0000000911007c0c */ /* 0x008fc4000d761270 */
[----:B------:R-:W-:Y:S01]  /*247c0*/  PRMT R13, R91, 0x9910, RZ ;  /* 0x000099105b0d7816 */ /* 0x000fe200000000ff */
[----:B------:R-:W3:Y:S01]  /*247d0*/  LDL.LU R18, [R1+0x824] ;  /* 0x0008240001127983 */ /* 0x000ee20000300800 */
[CC--:B0-----:R-:W-:Y:S01]  /*247e0*/  IADD3 R8, P5, PT, R0.reuse, R3.reuse, RZ ;  /* 0x0000000300087210 */ /* 0x0c1fe20007fbe0ff */
[----:B------:R-:W0:Y:S01]  /*247f0*/  LDCU UR9, c[0x0][0x39c] ;  /* 0x00007380ff0977ac */ /* 0x000e220008000800 */
[----:B------:R-:W-:Y:S01]  /*24800*/  SHF.R.S32.HI R13, RZ, 0x8, R13 ;  /* 0x00000008ff0d7819 */ /* 0x000fe2000001140d */
[----:B------:R-:W0:Y:S01]  /*24810*/  LDL.LU R17, [R1+0x820] ;  /* 0x0008200001117983 */ /* 0x000e220000300800 */
[C---:B------:R-:W-:Y:S01]  /*24820*/  LEA.HI.X.SX32 R9, R0.reuse, R2, 0x1, P5 ;  /* 0x0000000200097211 */ /* 0x040fe200028f0eff */
[----:B------:R-:W-:Y:S01]  /*24830*/  VIADD R0, R0, UR5 ;  /* 0x0000000500007c36 */ /* 0x000fe20008000000 */
[----:B------:R-:W-:Y:S01]  /*24840*/  ISETP.LT.AND P5, PT, R10, UR7, !P2 ;  /* 0x000000070a007c0c */ /* 0x000fe2000d7a1270 */
[----:B------:R-:W3:Y:S01]  /*24850*/  LDCU UR7, c[0x0][0x39c] ;  /* 0x00007380ff0777ac */ /* 0x000ee20008000800 */
[----:B------:R-:W-:Y:S01]  /*24860*/  ISETP.LT.AND P6, PT, R16, UR10, !P2 ;  /* 0x0000000a10007c0c */ /* 0x000fe2000d7c1270 */
[----:B------:R2:W-:Y:S01]  /*24870*/  @P3 STG.E.U8 desc[UR18][R8.64], R13 ;  /* 0x0000000d08003986 */ /* 0x0005e2000c101112 */
[C---:B-1----:R-:W-:Y:S01]  /*24880*/  IADD3 R4, P3, PT, R0.reuse, R3, RZ ;  /* 0x0000000300047210 */ /* 0x042fe20007f7e0ff */
[C---:B------:R-:W-:Y:S01]  /*24890*/  VIADD R10, R0.reuse, UR5 ;  /* 0x00000005000a7c36 */ /* 0x040fe20008000000 */
[----:B------:R-:W-:Y:S01]  /*248a0*/  F2FP.SATFINITE.E4M3.F32.PACK_AB_MERGE_C R93, R93, R92, RZ ;  /* 0x0000005c5d5d723e */ /* 0x000fe200048070ff */
[----:B------:R-:W3:Y:S01]  /*248b0*/  LDL.LU R16, [R1+0x99c] ;  /* 0x00099c0001107983 */ /* 0x000ee20000300800 */
[----:B------:R-:W-:Y:S01]  /*248c0*/  LEA.HI.X.SX32 R5, R0, R2, 0x1, P3 ;  /* 0x0000000200057211 */ /* 0x000fe200018f0eff */
[----:B------:R-:W1:Y:S01]  /*248d0*/  LDCU UR10, c[0x0][0x39c] ;  /* 0x00007380ff0a77ac */ /* 0x000e620008000800 */
[----:B------:R-:W-:-:S02]  /*248e0*/  PRMT R11, R93, 0x9910, RZ ;  /* 0x000099105d0b7816 */ /* 0x000fc400000000ff */
[CC--:B--2---:R-:W-:Y:S02]  /*248f0*/  IADD3 R6, P3, PT, R10.reuse, R3.reuse, RZ ;  /* 0x000000030a067210 */ /* 0x0c4fe40007f7e0ff */
[----:B------:R-:W-:Y:S02]  /*24900*/  SHF.R.S32.HI R11, RZ, 0x8, R11 ;  /* 0x00000008ff0b7819 */ /* 0x000fe4000001140b */
[C---:B------:R-:W-:Y:S01]  /*24910*/  LEA.HI.X.SX32 R7, R10.reuse, R2, 0x1, P3 ;  /* 0x000000020a077211 */ /* 0x040fe200018f0eff */
[----:B------:R-:W-:Y:S01]  /*24920*/  VIADD R10, R10, UR5 ;  /* 0x000000050a0a7c36 */ /* 0x000fe20008000000 */
[----:B------:R2:W-:Y:S04]  /*24930*/  @P6 STG.E.U8 desc[UR18][R4.64], R93 ;  /* 0x0000005d04006986 */ /* 0x0005e8000c101112 */
[----:B------:R0:W-:Y:S01]  /*24940*/  @P1 STG.E.U8 desc[UR18][R6.64], R11 ;  /* 0x0000000b06001986 */ /* 0x0001e2000c101112 */
[----:B------:R-:W-:-:S04]  /*24950*/  IADD3 R8, P1, PT, R10, R3, RZ ;  /* 0x000000030a087210 */ /* 0x000fc80007f3e0ff */
[----:B------:R-:W-:Y:S02]  /*24960*/  LEA.HI.X.SX32 R9, R10, R2, 0x1, P1 ;  /* 0x000000020a097211 */ /* 0x000fe400008f0eff */
[----:B----4-:R-:W-:Y:S02]  /*24970*/  ISETP.LT.AND P1, PT, R15, UR4, !P2 ;  /* 0x000000040f007c0c */ /* 0x010fe4000d721270 */
[----:B-----5:R-:W-:Y:S01]  /*24980*/  ISETP.LT.AND P3, PT, R14, UR6, !P2 ;  /* 0x000000060e007c0c */ /* 0x020fe2000d761270 */
[----:B------:R-:W4:Y:S01]  /*24990*/  LDL.LU R15, [R1+0x990] ;  /* 0x00099000010f7983 */ /* 0x000f220000300800 */
[----:B------:R-:W-:Y:S01]  /*249a0*/  VIADD R0, R10, UR5 ;  /* 0x000000050a007c36 */ /* 0x000fe20008000000 */
[----:B------:R-:W-:Y:S01]  /*249b0*/  F2FP.SATFINITE.E4M3.F32.PACK_AB_MERGE_C R95, R95, R94, RZ ;  /* 0x0000005e5f5f723e */ /* 0x000fe200048070ff */
[----:B------:R-:W4:Y:S01]  /*249c0*/  LDCU UR4, c[0x0][0x39c] ;  /* 0x00007380ff0477ac */ /* 0x000f220008000800 */
[----:B------:R-:W5:Y:S02]  /*249d0*/  LDL.LU R14, [R1+0x98c] ;  /* 0x00098c00010e7983 */ /* 0x000f640000300800 */
[C---:B--2---:R-:W-:Y:S01]  /*249e0*/  IADD3 R4, P6, PT, R0.reuse, R3, RZ ;  /* 0x0000000300047210 */ /* 0x044fe20007fde0ff */
[----:B------:R-:W5:Y:S01]  /*249f0*/  LDCU UR6, c[0x0][0x39c] ;  /* 0x00007380ff0677ac */ /* 0x000f620008000800 */
[----:B------:R-:W-:Y:S01]  /*24a00*/  PRMT R12, R95, 0x9910, RZ ;  /* 0x000099105f0c7816 */ /* 0x000fe200000000ff */
[----:B------:R-:W2:Y:S01]  /*24a10*/  LDL.LU R10, [R1+0x988] ;  /* 0x00098800010a7983 */ /* 0x000ea20000300800 */
[C---:B------:R-:W-:Y:S01]  /*24a20*/  LEA.HI.X.SX32 R5, R0.reuse, R2, 0x1, P6 ;  /* 0x0000000200057211 */ /* 0x040fe200030f0eff */
[----:B------:R-:W-:Y:S01]  /*24a30*/  VIADD R0, R0, UR5 ;  /* 0x0000000500007c36 */ /* 0x000fe20008000000 */
[----:B0-----:R-:W-:-:S04]  /*24a40*/  SHF.R.S32.HI R11, RZ, 0x8, R12 ;  /* 0x00000008ff0b7819 */ /* 0x001fc8000001140c */
[CC--:B------:R-:W-:Y:S02]  /*24a50*/  IADD3 R6, P6, PT, R0.reuse, R3.reuse, RZ ;  /* 0x0000000300067210 */ /* 0x0c0fe40007fde0ff */
[----:B------:R-:W-:Y:S02]  /*24a60*/  F2FP.SATFINITE.E4M3.F32.PACK_AB_MERGE_C R97, R97, R96, RZ ;  /* 0x000000606161723e */ /* 0x000fe400048070ff */
[C---:B------:R-:W-:Y:S01]  /*24a70*/  LEA.HI.X.SX32 R7, R0.reuse, R2, 0x1, P6 ;  /* 0x0000000200077211 */ /* 0x040fe200030f0eff */
[----:B------:R-:W-:Y:S01]  /*24a80*/  VIADD R0, R0, UR5 ;  /* 0x0000000500007c36 */ /* 0x000fe20008000000 */
[----:B------:R0:W-:Y:S01]  /*24a90*/  @P0 STG.E.U8 desc[UR18][R8.64], R95 ;  /* 0x0000005f08000986 */ /* 0x0001e2000c101112 */
[----:B---3--:R-:W-:Y:S01]  /*24aa0*/  ISETP.LT.AND P0, PT, R18, UR7, !P2 ;  /* 0x0000000712007c0c */ /* 0x008fe2000d701270 */
[----:B------:R-:W2:Y:S02]  /*24ab0*/  LDCU UR7, c[0x0][0x39c] ;  /* 0x00007380ff0777ac */ /* 0x000ea40008000800 */
[----:B------:R3:W-:Y:S04]  /*24ac0*/  @P5 STG.E.U8 desc[UR18][R4.64], R11 ;  /* 0x0000000b04005986 */ /* 0x0007e8000c101112 */
[----:B------:R1:W-:Y:S01]  /*24ad0*/  @P1 STG.E.U8 desc[UR18][R6.64], R97 ;  /* 0x0000006106001986 */ /* 0x0003e2000c101112 */
[----:B0-----:R-:W-:Y:S01]  /*24ae0*/  PRMT R8, R97, 0x9910, RZ ;  /* 0x0000991061087816 */ /* 0x001fe200000000ff */
[C---:B------:R-:W-:Y:S01]  /*24af0*/  VIADD R9, R0.reuse, UR5 ;  /* 0x0000000500097c36 */ /* 0x040fe20008000000 */
[----:B---3--:R-:W-:-:S03]  /*24b00*/  IADD3 R4, P1, PT, R0, R3, RZ ;  /* 0x0000000300047210 */ /* 0x008fc60007f3e0ff */
        /* <DEDUP_REMOVED lines=15> */
[----:B------:R-:W-:-:S02]  /*24c00*/  ISETP.LT.AND P5, PT, R17, UR9, !P2 ;  /* 0x0000000911007c0c */ /* 0x000fc4000d7a1270 */
[----:B------:R-:W-:Y:S01]  /*24c10*/  PRMT R13, R99, 0x9910, RZ ;  /* 0x00009910630d7816 */ /* 0x000fe200000000ff */
[----:B------:R-:W5:Y:S01]  /*24c20*/  LDL.LU R18, [R1+0x810] ;  /* 0x0008100001127983 */ /* 0x000f620000300800 */
[CC--:B-1----:R-:W-:Y:S01]  /*24c30*/  IADD3 R6, P3, PT, R0.reuse, R3.reuse, RZ ;  /* 0x0000000300067210 */ /* 0x0c2fe20007f7e0ff */
[----:B------:R-:W1:Y:S01]  /*24c40*/  LDCU UR9, c[0x0][0x39c] ;  /* 0x00007380ff0977ac */ /* 0x000e620008000800 */
[----:B------:R-:W-:Y:S01]  /*24c50*/  SHF.R.S32.HI R13, RZ, 0x8, R13 ;  /* 0x00000008ff0d7819 */ /* 0x000fe2000001140d */
[----:B------:R-:W1:Y:S01]  /*24c60*/  LDL.LU R17, [R1+0x80c] ;  /* 0x00080c0001117983 */ /* 0x000e620000300800 */
[C---:B------:R-:W-:Y:S01]  /*24c70*/  LEA.HI.X.SX32 R7, R0.reuse, R2, 0x1, P3 ;  /* 0x0000000200077211 */ /* 0x040fe200018f0eff */
[----:B------:R-:W-:Y:S01]  /*24c80*/  VIADD R0, R0, UR5 ;  /* 0x0000000500007c36 */ /* 0x000fe20008000000 */
[----:B--2---:R-:W-:Y:S01]  /*24c90*/  ISETP.LT.AND P3, PT, R10, UR7, !P2 ;  /* 0x000000070a007c0c */ /* 0x004fe2000d761270 */
[----:B------:R-:W2:Y:S01]  /*24ca0*/  LDCU UR7, c[0x0][0x39c] ;  /* 0x00007380ff0777ac */ /* 0x000ea20008000800 */
[----:B------:R-:W-:Y:S01]  /*24cb0*/  ISETP.LT.AND P6, PT, R16, UR10, !P2 ;  /* 0x0000000a10007c0c */ /* 0x000fe2000d7c1270 */
[----:B------:R2:W-:Y:S01]  /*24cc0*/  @P5 STG.E.U8 desc[UR18][R6.64], R13 ;  /* 0x0000000d06005986 */ /* 0x0005e2000c101112 */
[C---:B0-----:R-:W-:Y:S01]  /*24cd0*/  IADD3 R4, P5, PT, R0.reuse, R3, RZ ;  /* 0x0000000300047210 */ /* 0x041fe20007fbe0ff */
[C---:B------:R-:W-:Y:S01]  /*24ce0*/  VIADD R10, R0.reuse, UR5 ;  /* 0x00000005000a7c36 */ /* 0x040fe20008000000 */
[----:B------:R-:W-:Y:S01]  /*24cf0*/  F2FP.SATFINITE.E4M3.F32.PACK_AB_MERGE_C R101, R101, R100, RZ ;  /* 0x000000646565723e */ /* 0x000fe200048070ff */
[----:B------:R-:W5:Y:S01]  /*24d00*/  LDL.LU R16, [R1+0x984] ;  /* 0x0009840001107983 */ /* 0x000f620000300800 */
[----:B------:R-:W-:Y:S01]  /*24d10*/  LEA.HI.X.SX32 R5, R0, R2, 0x1, P5 ;  /* 0x0000000200057211 */ /* 0x000fe200028f0eff */
[----:B------:R-:W0:Y:S01]  /*24d20*/  LDCU UR10, c[0x0][0x39c] ;  /* 0x00007380ff0a77ac */ /* 0x000e220008000800 */
[----:B------:R-:W-:-:S02]  /*24d30*/  PRMT R11, R101, 0x9910, RZ ;  /* 0x00009910650b7816 */ /* 0x000fc400000000ff */
[CC--:B---3--:R-:W-:Y:S02]  /*24d40*/  IADD3 R8, P5, PT, R10.reuse, R3.reuse, RZ ;  /* 0x000000030a087210 */ /* 0x0c8fe40007fbe0ff */
[----:B------:R-:W-:Y:S02]  /*24d50*/  SHF.R.S32.HI R11, RZ, 0x8, R11 ;  /* 0x00000008ff0b7819 */ /* 0x000fe4000001140b */
[C---:B------:R-:W-:Y:S01]  /*24d60*/  LEA.HI.X.SX32 R9, R10.reuse, R2, 0x1, P5 ;  /* 0x000000020a097211 */ /* 0x040fe200028f0eff */
[----:B------:R-:W-:Y:S01]  /*24d70*/  VIADD R10, R10, UR5 ;  /* 0x000000050a0a7c36 */ /* 0x000fe20008000000 */
[----:B------:R3:W-:Y:S04]  /*24d80*/  @P6 STG.E.U8 desc[UR18][R4.64], R101 ;  /* 0x0000006504006986 */ /* 0x0007e8000c101112 */
[----:B------:R0:W-:Y:S01]  /*24d90*/  @P1 STG.E.U8 desc[UR18][R8.64], R11 ;  /* 0x0000000b08001986 */ /* 0x0001e2000c101112 */
[----:B--2---:R-:W-:-:S04]  /*24da0*/  IADD3 R6, P1, PT, R10, R3, RZ ;  /* 0x000000030a067210 */ /* 0x004fc80007f3e0ff */
[----:B------:R-:W-:Y:S02]  /*24db0*/  LEA.HI.X.SX32 R7, R10, R2, 0x1, P1 ;  /* 0x000000020a077211 */ /* 0x000fe400008f0eff */
[----:B----4-:R-:W-:Y:S02]  /*24dc0*/  ISETP.LT.AND P1, PT, R15, UR4, !P2 ;  /* 0x000000040f007c0c */ /* 0x010fe4000d721270 */
[----:B-----5:R-:W-:Y:S01]  /*24dd0*/  ISETP.LT.AND P5, PT, R14, UR6, !P2 ;  /* 0x000000060e007c0c */ /* 0x020fe2000d7a1270 */
[----:B------:R-:W2:Y:S01]  /*24de0*/  LDL.LU R15, [R1+0x980] ;  /* 0x00098000010f7983 */ /* 0x000ea20000300800 */
[----:B------:R-:W-:Y:S01]  /*24df0*/  VIADD R0, R10, UR5 ;  /* 0x000000050a007c36 */ /* 0x000fe20008000000 */
[----:B------:R-:W-:Y:S01]  /*24e00*/  F2FP.SATFINITE.E4M3.F32.PACK_AB_MERGE_C R103, R103, R102, RZ ;  /* 0x000000666767723e */ /* 0x000fe200048070ff */
[----:B------:R-:W2:Y:S01]  /*24e10*/  LDCU UR4, c[0x0][0x39c] ;  /* 0x00007380ff0477ac */ /* 0x000ea20008000800 */
[----:B------:R-:W4:Y:S02]  /*24e20*/  LDL.LU R14, [R1+0x97c] ;  /* 0x00097c00010e7983 */ /* 0x000f240000300800 */
[C---:B---3--:R-:W-:Y:S01]  /*24e30*/  IADD3 R4, P6, PT, R0.reuse, R3, RZ ;  /* 0x0000000300047210 */ /* 0x048fe20007fde0ff */
[----:B------:R-:W4:Y:S01]  /*24e40*/  LDCU UR6, c[0x0][0x39c] ;  /* 0x00007380ff0677ac */ /* 0x000f220008000800 */
[----:B------:R-:W-:Y:S01]  /*24e50*/  PRMT R12, R103, 0x9910, RZ ;  /* 0x00009910670c7816 */ /* 0x000fe200000000ff */
[----:B------:R-:W3:Y:S01]  /*24e60*/  LDL.LU R10, [R1+0x8dc] ;  /* 0x0008dc00010a7983 */ /* 0x000ee20000300800 */
        /* <DEDUP_REMOVED lines=8> */
[----:B------:R-:W-:Y:S01]  /*24ef0*/  ISETP.LT.AND P0, PT, R18, UR7, !P2 ;  /* 0x0000000712007c0c */ /* 0x000fe2000d701270 */
[----:B------:R-:W3:Y:S02]  /*24f00*/  LDCU UR7, c[0x0][0x39c] ;  /* 0x00007380ff0777ac */ /* 0x000ee40008000800 */
[----:B------:R5:W-:Y:S04]  /*24f10*/  @P3 STG.E.U8 desc[UR18][R4.64], R11 ;  /* 0x0000000b04003986 */ /* 0x000be8000c101112 */
[----:B------:R1:W-:Y:S01]  /*24f20*/  @P1 STG.E.U8 desc[UR18][R8.64], R105 ;  /* 0x0000006908001986 */ /* 0x0003e2000c101112 */
[----:B0-----:R-:W-:Y:S01]  /*24f30*/  PRMT R6, R105, 0x9910, RZ ;  /* 0x0000991069067816 */ /* 0x001fe200000000ff */
[C---:B------:R-:W-:Y:S01]  /*24f40*/  VIADD R7, R0.reuse, UR5 ;  /* 0x0000000500077c36 */ /* 0x040fe20008000000 */
[----:B-----5:R-:W-:-:S03]  /*24f50*/  IADD3 R4, P1, PT, R0, R3, RZ ;  /* 0x0000000300047210 */ /* 0x020fc60007f3e0ff */
        /* <DEDUP_REMOVED lines=9> */
[----:B--2---:R-:W-:Y:S01]  /*24ff0*/  ISETP.LT.AND P1, PT, R15, UR4, !P2 ;  /* 0x000000040f007c0c */ /* 0x004fe2000d721270 */
[----:B------:R-:W2:Y:S02]  /*25000*/  LDCU UR4, c[0x0][0x39c] ;  /* 0x00007380ff0477ac */ /* 0x000ea40008000800 */
[----:B------:R-:W2:Y:S01]  /*25010*/  LDL.LU R15, [R1+0x808] ;  /* 0x00080800010f7983 */ /* 0x000ea20000300800 */
[----:B----4-:R-:W-:Y:S01]  /*25020*/  ISETP.LT.AND P0, PT, R14, UR6, !P2 ;  /* 0x000000060e007c0c */ /* 0x010fe2000d701270 */
[----:B------:R-:W4:Y:S02]  /*25030*/  LDCU UR6, c[0x0][0x39c] ;  /* 0x00007380ff0677ac */ /* 0x000f240008000800 */
[----:B------:R-:W4:Y:S01]  /*25040*/  LDL.LU R14, [R1+0x804] ;  /* 0x00080400010e7983 */ /* 0x000f220000300800 */
[----:B-1----:R-:W-:-:S02]  /*25050*/  ISETP.LT.AND P3, PT, R17, UR9, !P2 ;  /* 0x0000000911007c0c */ /* 0x002fc4000d761270 */
[----:B------:R-:W-:Y:S01]  /*25060*/  PRMT R13, R107, 0x9910, RZ ;  /* 0x000099106b0d7816 */ /* 0x000fe200000000ff */
[----:B------:R-:W4:Y:S01]  /*25070*/  LDL.LU R18, [R1+0x800] ;  /* 0x0008000001127983 */ /* 0x000f220000300800 */
[CC--:B------:R-:W-:Y:S01]  /*25080*/  IADD3 R8, P5, PT, R0.reuse, R3.reuse, RZ ;  /* 0x0000000300087210 */ /* 0x0c0fe20007fbe0ff */
[----:B------:R-:W1:Y:S01]  /*25090*/  LDCU UR9, c[0x0][0x39c] ;  /* 0x00007380ff0977ac */ /* 0x000e620008000800 */
[----:B------:R-:W-:Y:S01]  /*250a0*/  SHF.R.S32.HI R13, RZ, 0x8, R13 ;  /* 0x00000008ff0d7819 */ /* 0x000fe2000001140d */
[----:B------:R-:W1:Y:S01]  /*250b0*/  LDL.LU R17, [R1+0x7fc] ;  /* 0x0007fc0001117983 */ /* 0x000e620000300800 */
[C---:B------:R-:W-:Y:S01]  /*250c0*/  LEA.HI.X.SX32 R9, R0.reuse, R2, 0x1, P5 ;  /* 0x0000000200097211 */ /* 0x040fe200028f0eff */
[----:B------:R-:W-:Y:S01]  /*250d0*/  VIADD R0, R0, UR5 ;  /* 0x0000000500007c36 */ /* 0x000fe20008000000 */
[----:B---3--:R-:W-:Y:S01]  /*250e0*/  ISETP.LT.AND P5, PT, R10, UR7, !P2 ;  /* 0x000000070a007c0c */ /* 0x008fe2000d7a1270 */
[----:B------:R-:W3:Y:S01]  /*250f0*/  LDCU UR7, c[0x0][0x39c] ;  /* 0x00007380ff0777ac */ /* 0x000ee20008000800 */
[----:B------:R-:W-:Y:S01]  /*25100*/  ISETP.LT.AND P6, PT, R16, UR10, !P2 ;  /* 0x0000000a10007c0c */ /* 0x000fe2000d7c1270 */
[----:B------:R3:W-:Y:S01]  /*25110*/  @P3 STG.E.U8 desc[UR18][R8.64], R13 ;  /* 0x0000000d08003986 */ /* 0x0007e2000c101112 */
[C---:B0-----:R-:W-:Y:S01]  /*25120*/  IADD3 R4, P3, PT, R0.reuse, R3, RZ ;  /* 0x0000000300047210 */ /* 0x041fe20007f7e0ff */
[C---:B------:R-:W-:Y:S01]  /*25130*/  VIADD R10, R0.reuse, UR5 ;  /* 0x00000005000a7c36 */ /* 0x040fe20008000000 */
[----:B------:R-:W-:Y:S01]  /*25140*/  F2FP.SATFINITE.E4M3.F32.PACK_AB_MERGE_C R109, R109, R108, RZ ;  /* 0x0000006c6d6d723e */ /* 0x000fe200048070ff */
[----:B------:R-:W4:Y:S01]  /*25150*/  LDL.LU R16, [R1+0x978] ;  /* 0x0009780001107983 */ /* 0x000f220000300800 */
[----:B------:R-:W-:Y:S01]  /*25160*/  LEA.HI.X.SX32 R5, R0, R2, 0x1, P3 ;  /* 0x0000000200057211 */ /* 0x000fe200018f0eff */
[----:B------:R-:W0:Y:S01]  /*25170*/  LDCU UR10, c[0x0][0x39c] ;  /* 0x00007380ff0a77ac */ /* 0x000e220008000800 */
[----:B------:R-:W-:-:S02]  /*25180*/  PRMT R11, R109, 0x9910, RZ ;  /* 0x000099106d0b7816 */ /* 0x000fc400000000ff */
[CC--:B-----5:R-:W-:Y:S02]  /*25190*/  IADD3 R6, P3, PT, R10.reuse, R3.reuse, RZ ;  /* 0x000000030a067210 */ /* 0x0e0fe40007f7e0ff */
[----:B------:R-:W-:Y:S02]  /*251a0*/  SHF.R.S32.HI R11, RZ, 0x8, R11 ;  /* 0x00000008ff0b7819 */ /* 0x000fe4000001140b */
[C---:B------:R-:W-:Y:S01]  /*251b0*/  LEA.HI.X.SX32 R7, R10.reuse, R2, 0x1, P3 ;  /* 0x000000020a077211 */ /* 0x040fe200018f0eff */
[----:B------:R-:W-:Y:S01]  /*251c0*/  VIADD R10, R10, UR5 ;  /* 0x000000050a0a7c36 */ /* 0x000fe20008000000 */
[----:B------:R5:W-:Y:S04]  /*251d0*/  @P6 STG.E.U8 desc[UR18][R4.64], R109 ;  /* 0x0000006d04006986 */ /* 0x000be8000c101112 */
[----:B------:R0:W-:Y:S01]  /*251e0*/  @P1 STG.E.U8 desc[UR18][R6.64], R11 ;  /* 0x0000000b06001986 */ /* 0x0001e2000c101112 */
[----:B---3--:R-:W-:-:S04]  /*251f0*/  IADD3 R8, P1, PT, R10, R3, RZ ;  /* 0x000000030a087210 */ /* 0x008fc80007f3e0ff */
[----:B------:R-:W-:Y:S02]  /*25200*/  LEA.HI.X.SX32 R9, R10, R2, 0x1, P1 ;  /* 0x000000020a097211 */ /* 0x000fe400008f0eff */
[----:B--2---:R-:W-:Y:S02]  /*25210*/  ISETP.LT.AND P1, PT, R15, UR4, !P2 ;  /* 0x000000040f007c0c */ /* 0x004fe4000d721270 */
[----:B----4-:R-:W-:Y:S01]  /*25220*/  ISETP.LT.AND P3, PT, R14, UR6, !P2 ;  /* 0x000000060e007c0c */ /* 0x010fe2000d761270 */
[----:B------:R-:W2:Y:S01]  /*25230*/  LDL.LU R15, [R1+0x96c] ;  /* 0x00096c00010f7983 */ /* 0x000ea20000300800 */
[----:B------:R-:W-:Y:S01]  /*25240*/  VIADD R0, R10, UR5 ;  /* 0x000000050a007c36 */ /* 0x000fe20008000000 */
[----:B------:R-:W-:Y:S01]  /*25250*/  F2FP.SATFINITE.E4M3.F32.PACK_AB_MERGE_C R111, R111, R110, RZ ;  /* 0x0000006e6f6f723e */ /* 0x000fe200048070ff */
[----:B------:R-:W2:Y:S01]  /*25260*/  LDCU UR4, c[0x0][0x39c] ;  /* 0x00007380ff0477ac */ /* 0x000ea20008000800 */
[----:B------:R-:W3:Y:S02]  /*25270*/  LDL.LU R14, [R1+0x960] ;  /* 0x00096000010e7983 */ /* 0x000ee40000300800 */
[C---:B-----5:R-:W-:Y:S01]  /*25280*/  IADD3 R4, P6, PT, R0.reuse, R3, RZ ;  /* 0x0000000300047210 */ /* 0x060fe20007fde0ff */
[----:B------:R-:W3:Y:S01]  /*25290*/  LDCU UR6, c[0x0][0x39c] ;  /* 0x00007380ff0677ac */ /* 0x000ee20008000800 */
[----:B------:R-:W-:Y:S01]  /*252a0*/  PRMT R12, R111, 0x9910, RZ ;  /* 0x000099106f0c7816 */ /* 0x000fe200000000ff */
[----:B------:R-:W4:Y:S01]  /*252b0*/  LDL.LU R10, [R1+0x8d8] ;  /* 0x0008d800010a7983 */ /* 0x000f220000300800 */
        /* <DEDUP_REMOVED lines=9> */
[----:B------:R-:W4:Y:S02]  /*25350*/  LDCU UR7, c[0x0][0x39c] ;  /* 0x00007380ff0777ac */ /* 0x000f240008000800 */
        /* <DEDUP_REMOVED lines=14> */
[----:B-1----:R-:W-:Y:S01]  /*25440*/  ISETP.LT.AND P5, PT, R17, UR9, !P2 ;  /* 0x0000000911007c0c */ /* 0x002fe2000d7a1270 */
[----:B------:R-:W1:Y:S01]  /*25450*/  LDCU UR9, c[0x0][0x39c] ;  /* 0x00007380ff0977ac */ /* 0x000e620008000800 */
[----:B------:R-:W-:-:S02]  /*25460*/  ISETP.LT.AND P6, PT, R16, UR10, !P2 ;  /* 0x0000000a10007c0c */ /* 0x000fc4000d7c1270 */
[----:B--2---:R-:W-:Y:S01]  /*25470*/  ISETP.LT.AND P1, PT, R15, UR4, !P2 ;  /* 0x000000040f007c0c */ /* 0x004fe2000d721270 */
[----:B------:R-:W2:Y:S01]  /*25480*/  LDCU UR4, c[0x0][0x39c] ;  /* 0x00007380ff0477ac */ /* 0x000ea20008000800 */
[----:B------:R-:W2:Y:S01]  /*25490*/  LDL.LU R15, [R1+0x7f8] ;  /* 0x0007f800010f7983 */ /* 0x000ea20000300800 */
[----:B---3--:R-:W-:Y:S01]  /*254a0*/  ISETP.LT.AND P0, PT, R14, UR6, !P2 ;  /* 0x000000060e007c0c */ /* 0x008fe2000d701270 */
[----:B------:R-:W3:Y:S02]  /*254b0*/  LDCU UR6, c[0x0][0x39c] ;  /* 0x00007380ff0677ac */ /* 0x000ee40008000800 */
[----:B------:R-:W3:Y:S01]  /*254c0*/  LDL.LU R14, [R1+0x7f4] ;  /* 0x0007f400010e7983 */ /* 0x000ee20000300800 */
[----:B------:R-:W-:Y:S02]  /*254d0*/  PRMT R13, R115, 0x9910, RZ ;  /* 0x00009910730d7816 */ /* 0x000fe400000000ff */
[C---:B------:R-:W-:Y:S01]  /*254e0*/  IADD3 R6, P3, PT, R0.reuse, R3, RZ ;  /* 0x0000000300067210 */ /* 0x040fe20007f7e0ff */
[----:B------:R-:W3:Y:S01]  /*254f0*/  LDL.LU R18, [R1+0x7f0] ;  /* 0x0007f00001127983 */ /* 0x000ee20000300800 */
[----:B------:R-:W-:Y:S01]  /*25500*/  F2FP.SATFINITE.E4M3.F32.PACK_AB_MERGE_C R117, R117, R116, RZ ;  /* 0x000000747575723e */ /* 0x000fe200048070ff */
[----:B------:R-:W1:Y:S02]  /*25510*/  LDCU UR10, c[0x0][0x39c] ;  /* 0x00007380ff0a77ac */ /* 0x000e640008000800 */
[----:B------:R-:W3:Y:S04]  /*25520*/  LDL.LU R17, [R1+0x7e0] ;  /* 0x0007e00001117983 */ /* 0x000ee80000300800 */
[----:B------:R-:W1:Y:S01]  /*25530*/  LDL.LU R16, [R1+0x95c] ;  /* 0x00095c0001107983 */ /* 0x000e620000300800 */
[C---:B------:R-:W-:Y:S01]  /*25540*/  LEA.HI.X.SX32 R7, R0.reuse, R2, 0x1, P3 ;  /* 0x0000000200077211 */ /* 0x040fe200018f0eff */
[----:B------:R-:W-:Y:S01]  /*25550*/  VIADD R0, R0, UR5 ;  /* 0x0000000500007c36 */ /* 0x000fe20008000000 */
[----:B------:R-:W-:-:S02]  /*25560*/  SHF.R.S32.HI R13, RZ, 0x8, R13 ;  /* 0x00000008ff0d7819 */ /* 0x000fc4000001140d */
[----:B----4-:R-:W-:Y:S01]  /*25570*/  ISETP.LT.AND P3, PT, R10, UR7, !P2 ;  /* 0x000000070a007c0c */ /* 0x010fe2000d761270 */
[C---:B------:R-:W-:Y:S01]  /*25580*/  VIADD R10, R0.reuse, UR5 ;  /* 0x00000005000a7c36 */ /* 0x040fe20008000000 */
[----:B0-----:R-:W-:Y:S01]  /*25590*/  PRMT R11, R117, 0x9910, RZ ;  /* 0x00009910750b7816 */ /* 0x001fe200000000ff */
[----:B------:R0:W-:Y:S01]  /*255a0*/  @P5 STG.E.U8 desc[UR18][R6.64], R13 ;  /* 0x0000000d06005986 */ /* 0x0001e2000c101112 */
[CC--:B------:R-:W-:Y:S01]  /*255b0*/  IADD3 R4, P5, PT, R0.reuse, R3.reuse, RZ ;  /* 0x0000000300047210 */ /* 0x0c0fe20007fbe0ff */
[----:B------:R-:W4:Y:S03]  /*255c0*/  LDCU UR7, c[0x0][0x39c] ;  /* 0x00007380ff0777ac */ /* 0x000f260008000800 */
[----:B------:R-:W-:Y:S02]  /*255d0*/  LEA.HI.X.SX32 R5, R0, R2, 0x1, P5 ;  /* 0x0000000200057211 */ /* 0x000fe400028f0eff */
[----:B-----5:R-:W-:-:S02]  /*255e0*/  IADD3 R8, P5, PT, R10, R3, RZ ;  /* 0x000000030a087210 */ /* 0x020fc40007fbe0ff */
[----:B------:R-:W-:Y:S02]  /*255f0*/  SHF.R.S32.HI R11, RZ, 0x8, R11 ;  /* 0x00000008ff0b7819 */ /* 0x000fe4000001140b */
[C---:B------:R-:W-:Y:S01]  /*25600*/  LEA.HI.X.SX32 R9, R10.reuse, R2, 0x1, P5 ;  /* 0x000000020a097211 */ /* 0x040fe200028f0eff */
[----:B------:R-:W-:Y:S01]  /*25610*/  VIADD R10, R10, UR5 ;  /* 0x000000050a0a7c36 */ /* 0x000fe20008000000 */
[----:B------:R5:W-:Y:S04]  /*25620*/  @P6 STG.E.U8 desc[UR18][R4.64], R117 ;  /* 0x0000007504006986 */ /* 0x000be8000c101112 */
[----:B------:R4:W-:Y:S01]  /*25630*/  @P1 STG.E.U8 desc[UR18][R8.64], R11 ;  /* 0x0000000b08001986 */ /* 0x0009e2000c101112 */
[C---:B0-----:R-:W-:Y:S01]  /*25640*/  IADD3 R6, P1, PT, R10.reuse, R3, RZ ;  /* 0x000000030a067210 */ /* 0x041fe20007f3e0ff */
[----:B------:R-:W-:-:S03]  /*25650*/  VIADD R0, R10, UR5 ;  /* 0x000000050a007c36 */ /* 0x000fc60008000000 */
[----:B------:R-:W-:Y:S02]  /*25660*/  LEA.HI.X.SX32 R7, R10, R2, 0x1, P1 ;  /* 0x000000020a077211 */ /* 0x000fe400008f0eff */
[----:B------:R-:W-:Y:S02]  /*25670*/  F2FP.SATFINITE.E4M3.F32.PACK_AB_MERGE_C R119, R119, R118, RZ ;  /* 0x000000767777723e */ /* 0x000fe400048070ff */
[CC--:B-----5:R-:W-:Y:S02]  /*25680*/  IADD3 R4, P6, PT, R0.reuse, R3.reuse, RZ ;  /* 0x0000000300047210 */ /* 0x0e0fe40007fde0ff */
[----:B------:R-:W-:Y:S02]  /*25690*/  PRMT R12, R119, 0x9910, RZ ;  /* 0x00009910770c7816 */ /* 0x000fe400000000ff */
[C---:B------:R-:W-:Y:S02]  /*256a0*/  LEA.HI.X.SX32 R5, R0.reuse, R2, 0x1, P6 ;  /* 0x0000000200057211 */ /* 0x040fe400030f0eff */
[----:B----4-:R-:W-:Y:S01]  /*256b0*/  SHF.R.S32.HI R11, RZ, 0x8, R12 ;  /* 0x00000008ff0b7819 */ /* 0x010fe2000001140c */
[----:B------:R-:W-:Y:S01]  /*256c0*/  VIADD R0, R0, UR5 ;  /* 0x0000000500007c36 */ /* 0x000fe20008000000 */
[----:B------:R0:W-:Y:S04]  /*256d0*/  @P0 STG.E.U8 desc[UR18][R6.64], R119 ;  /* 0x0000007706000986 */ /* 0x0001e8000c101112 */
[----:B------:R-:W-:-:S04]  /*256e0*/  IADD3 R8, P6, PT, R0, R3, RZ ;  /* 0x0000000300087210 */ /* 0x000fc80007fde0ff */
[----:B------:R-:W-:Y:S02]  /*256f0*/  LEA.HI.X.SX32 R9, R0, R2, 0x1, P6 ;  /* 0x0000000200097211 */ /* 0x000fe400030f0eff */
[----:B--2---:R-:W-:Y:S02]  /*25700*/  ISETP.LT.AND P1, PT, R15, UR4, !P2 ;  /* 0x000000040f007c0c */ /* 0x004fe4000d721270 */
[----:B---3--:R-:W-:Y:S01]  /*25710*/  ISETP.LT.AND P5, PT, R14, UR6, !P2 ;  /* 0x000000060e007c0c */ /* 0x008fe2000d7a1270 */
[----:B------:R-:W2:Y:S01]  /*25720*/  LDL.LU R15, [R1+0x958] ;  /* 0x00095800010f7983 */ /* 0x000ea20000300800 */
[----:B------:R-:W-:-:S03]  /*25730*/  ISETP.LT.AND P0, PT, R18, UR7, !P2 ;  /* 0x0000000712007c0c */ /* 0x000fc6000d701270 */
[----:B------:R-:W3:Y:S01]  /*25740*/  LDL.LU R14, [R1+0x954] ;  /* 0x00095400010e7983 */ /* 0x000ee20000300800 */
[----:B------:R-:W-:Y:S01]  /*25750*/  F2FP.SATFINITE.E4M3.F32.PACK_AB_MERGE_C R121, R121, R120, RZ ;  /* 0x000000787979723e */ /* 0x000fe200048070ff */
[----:B------:R-:W-:Y:S01]  /*25760*/  VIADD R0, R0, UR5 ;  /* 0x0000000500007c36 */ /* 0x000fe20008000000 */
[----:B------:R-:W4:Y:S01]  /*25770*/  LDCU UR7, c[0x0][0x39c] ;  /* 0x00007380ff0777ac */ /* 0x000f220008000800 */
[----:B------:R-:W4:Y:S01]  /*25780*/  LDL.LU R10, [R1+0x8d4] ;  /* 0x0008d400010a7983 */ /* 0x000f220000300800 */
[----:B-1----:R-:W-:-:S03]  /*25790*/  ISETP.LT.AND P6, PT, R16, UR10, !P2 ;  /* 0x0000000a10007c0c */ /* 0x002fc6000d7c1270 */
[----:B------:R-:W5:Y:S01]  /*257a0*/  LDL.LU R12, [R1+0x7ec] ;  /* 0x0007ec00010c7983 */ /* 0x000f620000300800 */
[----:B------:R-:W2:Y:S03]  /*257b0*/  LDCU UR4, c[0x0][0x39c] ;  /* 0x00007380ff0477ac */ /* 0x000ea60008000800 */
[----:B------:R-:W5:Y:S01]  /*257c0*/  LDL.LU R18, [R1+0x7e8] ;  /* 0x0007e80001127983 */ /* 0x000f620000300800 */
[----:B------:R-:W-:Y:S01]  /*257d0*/  F2FP.SATFINITE.E4M3.F32.PACK_AB_MERGE_C R123, R123, R122, RZ ;  /* 0x0000007a7b7b723e */ /* 0x000fe200048070ff */
[----:B------:R-:W3:Y:S02]  /*257e0*/  LDCU UR6, c[0x0][0x39c] ;  /* 0x00007380ff0677ac */ /* 0x000ee40008000800 */
[----:B------:R-:W5:Y:S01]  /*257f0*/  LDL.LU R16, [R1+0x7d8] ;  /* 0x0007d80001107983 */ /* 0x000f620000300800 */
[----:B0-----:R-:W-:-:S03]  /*25800*/  PRMT R6, R121, 0x9910, RZ ;  /* 0x0000991079067816 */ /* 0x001fc600000000ff */
[----:B------:R0:W-:Y:S01]  /*25810*/  @P3 STG.E.U8 desc[UR18][R4.64], R11 ;  /* 0x0000000b04003986 */ /* 0x0001e2000c101112 */
[----:B------:R-:W-:-:S03]  /*25820*/  VIADD R7, R0, UR5 ;  /* 0x0000000500077c36 */ /* 0x000fc60008000000 */
[----:B------:R1:W-:Y:S01]  /*25830*/  @P1 STG.E.U8 desc[UR18][R8.64], R121 ;  /* 0x0000007908001986 */ /* 0x0003e2000c101112 */
[----:B------:R-:W-:Y:S01]  /*25840*/  ISETP.LT.AND P3, PT, R17, UR9, !P2 ;  /* 0x0000000911007c0c */ /* 0x000fe2000d761270 */
[----:B0-----:R-:W-:Y:S01]  /*25850*/  IMAD.MOV.U32 R11, RZ, RZ, R6 ;  /* 0x000000ffff0b7224 */ /* 0x001fe200078e0006 */
[----:B------:R-:W-:-:S04]  /*25860*/  IADD3 R4, P1, PT, R0, R3, RZ ;  /* 0x0000000300047210 */ /* 0x000fc80007f3e0ff */
[-C--:B------:R-:W-:Y:S01]  /*25870*/  LEA.HI.X.SX32 R5, R0, R2.reuse, 0x1, P1 ;  /* 0x0000000200057211 */ /* 0x080fe200008f0eff */
[C---:B------:R-:W-:Y:S01]  /*25880*/  VIADD R0, R7.reuse, UR5 ;  /* 0x0000000507007c36 */ /* 0x040fe20008000000 */
[----:B------:R-:W-:Y:S02]  /*25890*/  SHF.R.S32.HI R11, RZ, 0x8, R11 ;  /* 0x00000008ff0b7819 */ /* 0x000fe4000001140b */
[-C--:B------:R-:W-:Y:S02]  /*258a0*/  IADD3 R6, P1, PT, R7, R3.reuse, RZ ;  /* 0x0000000307067210 */ /* 0x080fe40007f3e0ff */
[----:B------:R-:W-:Y:S01]  /*258b0*/  PRMT R13, R123, 0x9910, RZ ;  /* 0x000099107b0d7816 */ /* 0x000fe200000000ff */
[----:B------:R0:W-:Y:S01]  /*258c0*/  @P5 STG.E.U8 desc[UR18][R4.64], R11 ;  /* 0x0000000b04005986 */ /* 0x0001e2000c101112 */
[----:B-1----:R-:W-:Y:S02]  /*258d0*/  IADD3 R8, P5, PT, R0, R3, RZ ;  /* 0x0000000300087210 */ /* 0x002fe40007fbe0ff */
[----:B------:R-:W-:-:S02]  /*258e0*/  LEA.HI.X.SX32 R7, R7, R2, 0x1, P1 ;  /* 0x0000000207077211 */ /* 0x000fc400008f0eff */
[C---:B------:R-:W-:Y:S01]  /*258f0*/  LEA.HI.X.SX32 R9, R0.reuse, R2, 0x1, P5 ;  /* 0x0000000200097211 */ /* 0x040fe200028f0eff */
[----:B------:R-:W-:Y:S01]  /*25900*/  VIADD R0, R0, UR5 ;  /* 0x0000000500007c36 */ /* 0x000fe20008000000 */
[----:B------:R-:W-:Y:S01]  /*25910*/  SHF.R.S32.HI R13, RZ, 0x8, R13 ;  /* 0x00000008ff0d7819 */ /* 0x000fe2000001140d */
[----:B------:R1:W-:Y:S01]  /*25920*/  @P0 STG.E.U8 desc[UR18][R6.64], R123 ;  /* 0x0000007b06000986 */ /* 0x0003e2000c101112 */
[----:B------:R-:W-:-:S03]  /*25930*/  F2FP.SATFINITE.E4M3.F32.PACK_AB_MERGE_C R125, R125, R124, RZ ;  /* 0x0000007c7d7d723e */ /* 0x000fc600048070ff */
[----:B------:R1:W-:Y:S01]  /*25940*/  @P3 STG.E.U8 desc[UR18][R8.64], R13 ;  /* 0x0000000d08003986 */ /* 0x0003e2000c101112 */
[C---:B0-----:R-:W-:Y:S02]  /*25950*/  IADD3 R4, P3, PT, R0.reuse, R3, RZ ;  /* 0x0000000300047210 */ /* 0x041fe40007f7e0ff */
[----:B------:R-:W-:Y:S02]  /*25960*/  PRMT R17, R125, 0x9910, RZ ;  /* 0x000099107d117816 */ /* 0x000fe400000000ff */
[----:B------:R-:W-:Y:S02]  /*25970*/  LEA.HI.X.SX32 R5, R0, R2, 0x1, P3 ;  /* 0x0000000200057211 */ /* 0x000fe400018f0eff */
[----:B------:R-:W-:-:S03]  /*25980*/  SHF.R.S32.HI R17, RZ, 0x8, R17 ;  /* 0x00000008ff117819 */ /* 0x000fc60000011411 */
[----:B------:R0:W-:Y:S01]  /*25990*/  @P6 STG.E.U8 desc[UR18][R4.64], R125 ;  /* 0x0000007d04006986 */ /* 0x0001e2000c101112 */
[----:B------:R-:W-:Y:S02]  /*259a0*/  F2FP.SATFINITE.E4M3.F32.PACK_AB_MERGE_C R127, R127, R126, RZ ;  /* 0x0000007e7f7f723e */ /* 0x000fe400048070ff */
[----:B------:R-:W-:Y:S02]  /*259b0*/  F2FP.SATFINITE.E4M3.F32.PACK_AB_MERGE_C R129, R129, R128, RZ ;  /* 0x000000808181723e */ /* 0x000fe400048070ff */
[----:B------:R-:W-:-:S04]  /*259c0*/  F2FP.SATFINITE.E4M3.F32.PACK_AB_MERGE_C R131, R131, R130, RZ ;  /* 0x000000828383723e */ /* 0x000fc800048070ff */
[----:B------:R-:W-:-:S04]  /*259d0*/  PRMT R19, R131, 0x9910, RZ ;  /* 0x0000991083137816 */ /* 0x000fc800000000ff */
[----:B------:R-:W-:Y:S02]  /*259e0*/  SHF.R.S32.HI R19, RZ, 0x8, R19 ;  /* 0x00000008ff137819 */ /* 0x000fe40000011413 */
[----:B--2---:R-:W-:Y:S01]  /*259f0*/  ISETP.LT.AND P1, PT, R15, UR4, !P2 ;  /* 0x000000040f007c0c */ /* 0x004fe2000d721270 */
[----:B------:R-:W5:Y:S01]  /*25a00*/  LDCU UR4, c[0x0][0x39c] ;  /* 0x00007380ff0477ac */ /* 0x000f620008000800 */
[----:B----4-:R-:W-:Y:S01]  /*25a10*/  ISETP.LT.AND P5, PT, R10, UR7, !P2 ;  /* 0x000000070a007c0c */ /* 0x010fe2000d7a1270 */
[----:B------:R-:W-:Y:S01]  /*25a20*/  VIADD R10, R0, UR5 ;  /* 0x00000005000a7c36 */ /* 0x000fe20008000000 */
[----:B---3--:R-:W-:Y:S01]  /*25a30*/  ISETP.LT.AND P0, PT, R14, UR6, !P2 ;  /* 0x000000060e007c0c */ /* 0x008fe2000d701270 */
[----:B------:R-:W2:Y:S02]  /*25a40*/  LDCU UR6, c[0x0][0x39c] ;  /* 0x00007380ff0677ac */ /* 0x000ea40008000800 */
[C---:B------:R-:W-:Y:S01]  /*25a50*/  VIADD R0, R10.reuse, UR5 ;  /* 0x000000050a007c36 */ /* 0x040fe20008000000 */
[----:B-1----:R-:W-:Y:S01]  /*25a60*/  IADD3 R6, P3, PT, R10, R3, RZ ;  /* 0x000000030a067210 */ /* 0x002fe20007f7e0ff */
[----:B------:R-:W1:Y:S02]  /*25a70*/  LDCU UR7, c[0x0][0x39c] ;  /* 0x00007380ff0777ac */ /* 0x000e640008000800 */
[----:B------:R-:W-:Y:S01]  /*25a80*/  VIADD R11, R0, UR5 ;  /* 0x00000005000b7c36 */ /* 0x000fe20008000000 */
[----:B------:R-:W-:-:S03]  /*25a90*/  LEA.HI.X.SX32 R7, R10, R2, 0x1, P3 ;  /* 0x000000020a077211 */ /* 0x000fc600018f0eff */
[----:B------:R-:W-:Y:S02]  /*25aa0*/  VIADD R13, R11, UR5 ;  /* 0x000000050b0d7c36 */ /* 0x000fe40008000000 */
[----:B------:R3:W-:Y:S01]  /*25ab0*/  @P1 STG.E.U8 desc[UR18][R6.64], R17 ;  /* 0x0000001106001986 */ /* 0x0007e2000c101112 */
[CC--:B------:R-:W-:Y:S01]  /*25ac0*/  IADD3 R8, P1, PT, R0.reuse, R3.reuse, RZ ;  /* 0x0000000300087210 */ /* 0x0c0fe20007f3e0ff */
[----:B------:R-:W-:Y:S01]  /*25ad0*/  VIADD R14, R13, UR5 ;  /* 0x000000050d0e7c36 */ /* 0x000fe20008000000 */
[CC--:B------:R-:W-:Y:S02]  /*25ae0*/  IADD3 R10, P6, PT, R11.reuse, R3.reuse, RZ ;  /* 0x000000030b0a7210 */ /* 0x0c0fe40007fde0ff */
[-C--:B------:R-:W-:Y:S01]  /*25af0*/  LEA.HI.X.SX32 R9, R0, R2.reuse, 0x1, P1 ;  /* 0x0000000200097211 */ /* 0x080fe200008f0eff */
[----:B------:R-:W-:Y:S01]  /*25b00*/  VIADD R0, R14, UR5 ;  /* 0x000000050e007c36 */ /* 0x000fe20008000000 */
[----:B-----5:R-:W-:Y:S02]  /*25b10*/  ISETP.LT.AND P3, PT, R12, UR4, !P2 ;  /* 0x000000040c007c0c */ /* 0x020fe4000d761270 */
[----:B------:R-:W-:Y:S01]  /*25b20*/  LEA.HI.X.SX32 R11, R11, R2, 0x1, P6 ;  /* 0x000000020b0b7211 */ /* 0x000fe200030f0eff */
[----:B------:R-:W-:Y:S01]  /*25b30*/  VIADD R15, R0, UR5 ;  /* 0x00000005000f7c36 */ /* 0x000fe20008000000 */
[----:B0-----:R-:W-:-:S02]  /*25b40*/  IADD3 R4, P1, PT, R13, R3, RZ ;  /* 0x000000030d047210 */ /* 0x001fc40007f3e0ff */
[CC--:B------:R-:W-:Y:S02]  /*25b50*/  IADD3 R12, P6, PT, R14.reuse, R3.reuse, RZ ;  /* 0x000000030e0c7210 */ /* 0x0c0fe40007fde0ff */
[-C--:B------:R-:W-:Y:S02]  /*25b60*/  LEA.HI.X.SX32 R5, R13, R2.reuse, 0x1, P1 ;  /* 0x000000020d057211 */ /* 0x080fe400008f0eff */
[-C--:B------:R-:W-:Y:S02]  /*25b70*/  LEA.HI.X.SX32 R13, R14, R2.reuse, 0x1, P6 ;  /* 0x000000020e0d7211 */ /* 0x080fe400030f0eff */
[----:B------:R-:W-:Y:S02]  /*25b80*/  IADD3 R14, P6, PT, R15, R3, RZ ;  /* 0x000000030f0e7210 */ /* 0x000fe40007fde0ff */
[----:B---3--:R-:W-:Y:S02]  /*25b90*/  PRMT R7, R127, 0x9910, RZ ;  /* 0x000099107f077816 */ /* 0x008fe400000000ff */
[----:B------:R-:W-:-:S02]  /*25ba0*/  LEA.HI.X.SX32 R15, R15, R2, 0x1, P6 ;  /* 0x000000020f0f7211 */ /* 0x000fc400030f0eff */
[----:B--2---:R-:W-:Y:S02]  /*25bb0*/  ISETP.LT.AND P1, PT, R18, UR6, !P2 ;  /* 0x0000000612007c0c */ /* 0x004fe4000d721270 */
[----:B------:R-:W-:Y:S01]  /*25bc0*/  IADD3 R6, P6, PT, R0, R3, RZ ;  /* 0x0000000300067210 */ /* 0x000fe20007fde0ff */
[----:B------:R-:W-:Y:S01]  /*25bd0*/  IMAD.MOV.U32 R3, RZ, RZ, R7 ;  /* 0x000000ffff037224 */ /* 0x000fe200078e0007 */
[----:B-1----:R-:W-:Y:S02]  /*25be0*/  ISETP.LT.AND P2, PT, R16, UR7, !P2 ;  /* 0x0000000710007c0c */ /* 0x002fe4000d741270 */
[----:B------:R-:W-:Y:S02]  /*25bf0*/  PRMT R17, R129, 0x9910, RZ ;  /* 0x0000991081117816 */ /* 0x000fe400000000ff */
[----:B------:R-:W-:Y:S02]  /*25c00*/  SHF.R.S32.HI R3, RZ, 0x8, R3 ;  /* 0x00000008ff037819 */ /* 0x000fe40000011403 */
[----:B------:R-:W-:Y:S01]  /*25c10*/  SHF.R.S32.HI R17, RZ, 0x8, R17 ;  /* 0x00000008ff117819 */ /* 0x000fe20000011411 */
[----:B------:R0:W-:Y:S01]  /*25c20*/  @P0 STG.E.U8 desc[UR18][R8.64], R127 ;  /* 0x0000007f08000986 */ /* 0x0001e2000c101112 */
[----:B------:R-:W-:-:S03]  /*25c30*/  LEA.HI.X.SX32 R7, R0, R2, 0x1, P6 ;  /* 0x0000000200077211 */ /* 0x000fc600030f0eff */
[----:B------:R0:W-:Y:S04]  /*25c40*/  @P5 STG.E.U8 desc[UR18][R10.64], R3 ;  /* 0x000000030a005986 */ /* 0x0001e8000c101112 */
[----:B------:R0:W-:Y:S04]  /*25c50*/  @P3 STG.E.U8 desc[UR18][R4.64], R129 ;  /* 0x0000008104003986 */ /* 0x0001e8000c101112 */
[----:B------:R0:W-:Y:S04]  /*25c60*/  @P1 STG.E.U8 desc[UR18][R12.64], R17 ;  /* 0x000000110c001986 */ /* 0x0001e8000c101112 */
[----:B------:R0:W-:Y:S04]  /*25c70*/  @P2 STG.E.U8 desc[UR18][R6.64], R131 ;  /* 0x0000008306002986 */ /* 0x0001e8000c101112 */
[----:B------:R0:W-:Y:S01]  /*25c80*/  @P4 STG.E.U8 desc[UR18][R14.64], R19 ;  /* 0x000000130e004986 */ /* 0x0001e2000c101112 */
[----:B------:R-:W-:Y:S06]  /*25c90*/  BAR.SYNC.DEFER_BLOCKING 0x0 ;  /* 0x0000000000007b1d */ /* 0x000fec0000010000 */
[----:B------:R-:W-:Y:S05]  /*25ca0*/  BRA.U UP0, `(.L_x_13) ;  /* 0x0000000100a07547 */ /* 0x000fea000b800000 */
[----:B------:R-:W1:Y:S01]  /*25cb0*/  S2UR UR5, SR_CgaCtaId ;  /* 0x00000000000579c3 */ /* 0x000e620000008800 */
[----:B------:R-:W-:Y:S01]  /*25cc0*/  NOP ;  /* 0x0000000000007918 */ /* 0x000fe20000000000 */
[----:B------:R-:W-:Y:S01]  /*25cd0*/  UMOV UR4, 0x50 ;  /* 0x0000005000047882 */ /* 0x000fe20000000000 */
[----:B------:R-:W-:Y:S02]  /*25ce0*/  IMAD.U32 R0, RZ, RZ, UR8 ;  /* 0x00000008ff007e24 */ /* 0x000fe4000f8e00ff */
[----:B0-----:R-:W-:Y:S02]  /*25cf0*/  IMAD.MOV.U32 R3, RZ, RZ, 0xf ;  /* 0x0000000fff037424 */ /* 0x001fe400078e00ff */
[----:B------:R-:W-:Y:S01]  /*25d00*/  IMAD.MOV.U32 R7, RZ, RZ, 0x1 ;  /* 0x00000001ff077424 */ /* 0x000fe200078e00ff */
[----:B------:R-:W-:-:S04]  /*25d10*/  LOP3.LUT R0, R0, 0xffff, RZ, 0xc0, !PT ;  /* 0x0000ffff00007812 */ /* 0x000fc800078ec0ff */
[----:B------:R-:W-:-:S05]  /*25d20*/  SHF.R.U32.HI R0, RZ, 0x5, R0 ;  /* 0x00000005ff007819 */ /* 0x000fca0000011600 */
[----:B------:R-:W-:Y:S01]  /*25d30*/  VIADD R2, R0, 0x10 ;  /* 0x0000001000027836 */ /* 0x000fe20000000000 */
[----:B------:R-:W-:Y:S01]  /*25d40*/  SHF.L.U32 R0, R3, R0, RZ ;  /* 0x0000000003007219 */ /* 0x000fe200000006ff */
[----:B-1----:R-:W-:-:S03]  /*25d50*/  ULEA UR6, UR5, UR4, 0x18 ;  /* 0x0000000405067291 */ /* 0x002fc6000f8ec0ff */
[----:B------:R-:W-:-:S04]  /*25d60*/  SHF.L.U32 R3, R7, R2, RZ ;  /* 0x0000000207037219 */ /* 0x000fc800000006ff */
[----:B------:R-:W-:Y:S02]  /*25d70*/  LOP3.LUT R0, R3, R0, RZ, 0xfc, !PT ;  /* 0x0000000003007212 */ /* 0x000fe400078efcff */
[----:B------:R-:W0:Y:S02]  /*25d80*/  LDS R5, [UR6] ;  /* 0x00000006ff057984 */ /* 0x000e240008000800 */
[C---:B------:R-:W-:Y:S02]  /*25d90*/  LOP3.LUT R2, R0.reuse, 0xffff, RZ, 0xc0, !PT ;  /* 0x0000ffff00027812 */ /* 0x040fe400078ec0ff */
[----:B0-----:R-:W-:-:S04]  /*25da0*/  LOP3.LUT R3, R0, 0xffff, R5, 0x80, !PT ;  /* 0x0000ffff00037812 */ /* 0x001fc800078e8005 */
[----:B------:R-:W-:-:S13]  /*25db0*/  ISETP.NE.AND P0, PT, R3, R2, PT ;  /* 0x000000020300720c */ /* 0x000fda0003f05270 */
[----:B------:R-:W-:Y:S05]  /*25dc0*/  @P0 BRA `(.L_x_14) ;  /* 0x0000000000500947 */ /* 0x000fea0003800000 */
[----:B------:R-:W-:Y:S02]  /*25dd0*/  SHF.R.U32.HI R5, RZ, 0x10, R5 ;  /* 0x00000010ff057819 */ /* 0x000fe40000011605 */
[----:B------:R-:W-:-:S04]  /*25de0*/  SHF.R.U32.HI R2, RZ, 0x10, R0 ;  /* 0x00000010ff027819 */ /* 0x000fc80000011600 */
[----:B------:R-:W-:-:S04]  /*25df0*/  LOP3.LUT R5, R5, R2, RZ, 0xc0, !PT ;  /* 0x0000000205057212 */ /* 0x000fc800078ec0ff */
[----:B------:R-:W-:-:S13]  /*25e00*/  ISETP.NE.AND P0, PT, R5, R2, PT ;  /* 0x000000020500720c */ /* 0x000fda0003f05270 */
[----:B------:R-:W-:Y:S05]  /*25e10*/  @P0 BRA `(.L_x_15) ;  /* 0x0000000000300947 */ /* 0x000fea0003800000 */
[----:B------:R-:W-:Y:S01]  /*25e20*/  R2UR UR4, R0 ;  /* 0x00000000000472ca */ /* 0x000fe200000e0000 */
[----:B------:R-:W-:Y:S01]  /*25e30*/  VOTEU.ANY UR5, UPT, PT ;  /* 0x0000000000057886 */ /* 0x000fe200038e0100 */
[----:B------:R-:W0:Y:S01]  /*25e40*/  S2R R0, SR_LANEID ;  /* 0x0000000000007919 */ /* 0x000e220000000000 */
[----:B------:R-:W-:-:S10]  /*25e50*/  UFLO.U32 UR5, UR5 ;  /* 0x00000005000572bd */ /* 0x000fd400080e0000 */
[----:B------:R-:W-:-:S06]  /*25e60*/  ULOP3.LUT UR4, URZ, UR4, URZ, 0x33, !UPT ;  /* 0x00000004ff047292 */ /* 0x000fcc000f8e33ff */
[----:B------:R-:W-:-:S04]  /*25e70*/  IMAD.U32 R2, RZ, RZ, UR4 ;  /* 0x00000004ff027e24 */ /* 0x000fc8000f8e00ff */
[----:B------:R-:W1:Y:S02]  /*25e80*/  REDUX UR7, R2 ;  /* 0x00000000020773c4 */ /* 0x000e640000000000 */
[----:B------:R2:W-:Y:S01]  /*25e90*/  UTCATOMSWS.AND URZ, UR4 ;  /* 0x0000000400ff79e3 */ /* 0x0005e20008000000 */
[----:B0-----:R-:W-:Y:S01]  /*25ea0*/  ISETP.EQ.U32.AND P0, PT, R0, UR5, PT ;  /* 0x0000000500007c0c */ /* 0x001fe2000bf02070 */
[----:B-1----:R-:W-:-:S12]  /*25eb0*/  IMAD.U32 R0, RZ, RZ, UR7 ;  /* 0x00000007ff007e24 */ /* 0x002fd8000f8e00ff */
[----:B------:R2:W-:Y:S01]  /*25ec0*/  @P0 ATOMS.AND RZ, [UR6], R0 ;  /* 0x00000000ffff098c */ /* 0x0005e2000a800006 */
[----:B------:R-:W-:Y:S05]  /*25ed0*/  BRA `(.L_x_13) ;  /* 0x0000000000147947 */ /* 0x000fea0003800000 */
.L_x_15:
[----:B------:R-:W-:-:S07]  /*25ee0*/  MOV R2, 0x25f00 ;  /* 0x00025f0000027802 */ /* 0x000fce0000000f00 */
[----:B------:R-:W-:Y:S05]  /*25ef0*/  CALL.REL.NOINC `($__internal_0_$__cuda_sm10x_tcgen05_guardrail_trap_col_being_dealloced_not_returned_by_alloc) ;  /* 0x00000000002c7944 */ /* 0x000fea0003c00000 */
[----:B------:R-:W-:Y:S05]  /*25f00*/  BRA `(.L_x_13) ;  /* 0x0000000000087947 */ /* 0x000fea0003800000 */
.L_x_14:
[----:B------:R-:W-:-:S07]  /*25f10*/  MOV R2, 0x25f30 ;  /* 0x00025f3000027802 */ /* 0x000fce0000000f00 */
[----:B------:R-:W-:Y:S05]  /*25f20*/  CALL.REL.NOINC `($__internal_2_$__cuda_sm10x_tcgen05_guardrail_trap_unallocated_columns_being_dealloced) ;  /* 0x0000000000387944 */ /* 0x000fea0003c00000 */
.L_x_13:
[----:B------:R-:W-:Y:S01]  /*25f30*/  NOP ;  /* 0x0000000000007918 */ /* 0x000fe20000000000 */
[----:B--2---:R-:W-:Y:S05]  /*25f40*/  EXIT ;  /* 0x000000000000794d */ /* 0x004fea0003800000 */
.L_x_8:
[----:B------:R-:W1:Y:S02]  /*25f50*/  SYNCS.PHASECHK.TRANS64.TRYWAIT P6, [UR6], R39 ;  /* 0x00000027ff0075a7 */ /* 0x000e6400080c1106 */
[----:B-1----:R-:W-:Y:S05]  /*25f60*/  @!P6 BRA `(.L_x_8) ;  /* 0xfffffffc00f8e947 */ /* 0x002fea000383ffff */
[----:B------:R-:W-:Y:S05]  /*25f70*/  BRA `(.L_x_16) ;  /* 0xfffffefc00847947 */ /* 0x000fea000383ffff */
.L_x_12:
[----:B------:R-:W0:Y:S02]  /*25f80*/  SYNCS.PHASECHK.TRANS64.TRYWAIT P4, [UR6], R10 ;  /* 0x0000000aff0075a7 */ /* 0x000e240008081106 */
[----:B0-----:R-:W-:Y:S05]  /*25f90*/  @!P4 BRA `(.L_x_12) ;  /* 0xfffffffc00f8c947 */ /* 0x001fea000383ffff */
[----:B------:R-:W-:Y:S05]  /*25fa0*/  BRA `(.L_x_11) ;  /* 0xffffffb400f47947 */ /* 0x000fea000383ffff */
        .weak           $__internal_0_$__cuda_sm10x_tcgen05_guardrail_trap_col_being_dealloced_not_returned_by_alloc
        .type           $__internal_0_$__cuda_sm10x_tcgen05_guardrail_trap_col_being_dealloced_not_returned_by_alloc,@function
        .size           $__internal_0_$__cuda_sm10x_tcgen05_guardrail_trap_col_being_dealloced_not_returned_by_alloc,($__internal_1_$__cuda_sm10x_tcgen05_guardrail_trap_phase_invalid_during_alloc - $__internal_0_$__cuda_sm10x_tcgen05_guardrail_trap_col_being_dealloced_not_returned_by_alloc)
$__internal_0_$__cuda_sm10x_tcgen05_guardrail_trap_col_being_dealloced_not_returned_by_alloc:
[----:B------:R-:W-:Y:S05]  /*25fb0*/  BPT.TRAP 0x1 ;  /* 0x000000040000795c */ /* 0x000fea0000300000 */
[----:B------:R-:W-:-:S04]  /*25fc0*/  IMAD.MOV.U32 R3, RZ, RZ, 0x0 ;  /* 0x00000000ff037424 */ /* 0x000fc800078e00ff */
[----:B------:R-:W-:Y:S05]  /*25fd0*/  RET.REL.NODEC R2 `(matmul_kernel) ;  /* 0xfffffda002087950 */ /* 0x000fea0003c3ffff */
        .weak           $__internal_1_$__cuda_sm10x_tcgen05_guardrail_trap_phase_invalid_during_alloc
        .type           $__internal_1_$__cuda_sm10x_tcgen05_guardrail_trap_phase_invalid_during_alloc,@function
        .size           $__internal_1_$__cuda_sm10x_tcgen05_guardrail_trap_phase_invalid_during_alloc,($__internal_2_$__cuda_sm10x_tcgen05_guardrail_trap_unallocated_columns_being_dealloced - $__internal_1_$__cuda_sm10x_tcgen05_guardrail_trap_phase_invalid_during_alloc)
$__internal_1_$__cuda_sm10x_tcgen05_guardrail_trap_phase_invalid_during_alloc:
[----:B------:R-:W-:Y:S05]  /*25fe0*/  BPT.TRAP 0x1 ;  /* 0x000000040000795c */ /* 0x000fea0000300000 */
[----:B------:R-:W-:-:S04]  /*25ff0*/  IMAD.MOV.U32 R5, RZ, RZ, 0x0 ;  /* 0x00000000ff057424 */ /* 0x000fc800078e00ff */
[----:B------:R-:W-:Y:S05]  /*26000*/  RET.REL.NODEC R4 `(matmul_kernel) ;  /* 0xfffffd9c04fc7950 */ /* 0x000fea0003c3ffff */
        .weak           $__internal_2_$__cuda_sm10x_tcgen05_guardrail_trap_unallocated_columns_being_dealloced
        .type           $__internal_2_$__cuda_sm10x_tcgen05_guardrail_trap_unallocated_columns_being_dealloced,@function
        .size           $__internal_2_$__cuda_sm10x_tcgen05_guardrail_trap_unallocated_columns_being_dealloced,(.L_x_20 - $__internal_2_$__cuda_sm10x_tcgen05_guardrail_trap_unallocated_columns_being_dealloced)
$__internal_2_$__cuda_sm10x_tcgen05_guardrail_trap_unallocated_columns_being_dealloced:
[----:B------:R-:W-:Y:S05]  /*26010*/  BPT.TRAP 0x1 ;  /* 0x000000040000795c */ /* 0x000fea0000300000 */
[----:B------:R-:W-:-:S04]  /*26020*/  IMAD.MOV.U32 R3, RZ, RZ, 0x0 ;  /* 0x00000000ff037424 */ /* 0x000fc800078e00ff */
[----:B------:R-:W-:Y:S05]  /*26030*/  RET.REL.NODEC R2 `(matmul_kernel) ;  /* 0xfffffd9c02f07950 */ /* 0x000fea0003c3ffff */
.L_x_17:
[----:B------:R-:W-:-:S00]  /*26040*/  BRA `(.L_x_17) ;  /* 0xfffffffc00fc7947 */ /* 0x000fc0000383ffff */
[----:B------:R-:W-:-:S00]  /*26050*/  NOP ;  /* 0x0000000000007918 */ /* 0x000fc00000000000 */
        /* <DEDUP_REMOVED lines=10> */
.L_x_20:


//--------------------- .nv.shared.matmul_kernel  --------------------------
	.section	.nv.shared.matmul_kernel,"aw",@nobits
	.sectionflags	@""
	.align	16
	.zero		1024


//--------------------- .nv.shared.reserved.0     --------------------------
	.section	.nv.shared.reserved.0,"aw",@nobits
	.align	8
	.weak		__nv_reservedSMEM_offset_0_alias
	.size		__nv_reservedSMEM_offset_0_alias, 0, 64
	.other		__nv_reservedSMEM_offset_0_alias,@"STO_CUDA_RESERVED_SHARED STV_DEFAULT"
__nv_reservedSMEM_offset_0_alias:
	.zero		0
.nv.shared.reserved.0:
	.zero		64
	.weak		__nv_reservedSMEM_allocation_phase
	.type		__nv_reservedSMEM_allocation_phase,@object
	.size		__nv_reservedSMEM_allocation_phase,(.L_0 - __nv_reservedSMEM_allocation_phase)
__nv_reservedSMEM_allocation_phase:
	.zero		1
.L_0:
	.zero		7
	.weak		__nv_reservedSMEM_devtool_atexit_pc
	.type		__nv_reservedSMEM_devtool_atexit_pc,@object
	.size		__nv_reservedSMEM_devtool_atexit_pc,(__nv_reservedSMEM_allocation_mask - __nv_reservedSMEM_devtool_atexit_pc)
__nv_reservedSMEM_devtool_atexit_pc:
	.zero		8
	.weak		__nv_reservedSMEM_allocation_mask
	.type		__nv_reservedSMEM_allocation_mask,@object
	.size		__nv_reservedSMEM_allocation_mask,(.L_2 - __nv_reservedSMEM_allocation_mask)
__nv_reservedSMEM_allocation_mask:
	.zero		4
.L_2:


//--------------------- .nv.constant0.matmul_kernel --------------------------
	.section	.nv.constant0.matmul_kernel,"a",@progbits
	.sectionflags	@""
	.align	4
.nv.constant0.matmul_kernel:
	.zero		976


//--------------------- SYMBOLS --------------------------

	.type		.nv.reservedSmem.offset0,@object
	.size		.nv.reservedSmem.offset0,0x4
	.type		.nv.reservedSmem.cap,@object
	.size		.nv.reservedSmem.cap,0x4
